//
// Generated by NVIDIA NVVM Compiler
//
// Compiler Build ID: CL-36424714
// Cuda compilation tools, release 13.0, V13.0.88
// Based on NVVM 20.0.0
//

.version 9.0
.target sm_100
.address_size 64

	// .globl	_Z23createRandomPermutation16geneticAlgorithm
.extern .func  (.param .b64 func_retval0) malloc
(
	.param .b64 malloc_param_0
)
;
.extern .func free
(
	.param .b64 free_param_0
)
;
// islandPopulationChromosome has been demoted
// islandPopulationDistance has been demoted
// warpMutationChance has been demoted
// rank has been demoted
.global .align 1 .b8 _ZN34_INTERNAL_189640f4_4_k_cu__Z4hashj4cuda3std3__45__cpo5beginE[1];
.global .align 1 .b8 _ZN34_INTERNAL_189640f4_4_k_cu__Z4hashj4cuda3std3__45__cpo3endE[1];
.global .align 1 .b8 _ZN34_INTERNAL_189640f4_4_k_cu__Z4hashj4cuda3std3__45__cpo6cbeginE[1];
.global .align 1 .b8 _ZN34_INTERNAL_189640f4_4_k_cu__Z4hashj4cuda3std3__45__cpo4cendE[1];
.global .align 1 .b8 _ZN34_INTERNAL_189640f4_4_k_cu__Z4hashj4cuda3std3__436_GLOBAL__N__189640f4_4_k_cu__Z4hashj6ignoreE[1];
.global .align 1 .b8 _ZN34_INTERNAL_189640f4_4_k_cu__Z4hashj4cuda3std3__419piecewise_constructE[1];
.global .align 1 .b8 _ZN34_INTERNAL_189640f4_4_k_cu__Z4hashj4cuda3std3__48in_placeE[1];
.global .align 1 .b8 _ZN34_INTERNAL_189640f4_4_k_cu__Z4hashj4cuda3std6ranges3__45__cpo4swapE[1];
.global .align 1 .b8 _ZN34_INTERNAL_189640f4_4_k_cu__Z4hashj4cuda3std6ranges3__45__cpo9iter_moveE[1];
.extern .shared .align 16 .b8 memoryPool[];

.visible .entry _Z23createRandomPermutation16geneticAlgorithm(
	.param .align 8 .b8 _Z23createRandomPermutation16geneticAlgorithm_param_0[88]
)
{
	.reg .pred 	%p<41>;
	.reg .b32 	%r<341>;
	.reg .b64 	%rd<155>;
	.reg .b64 	%fd<79>;

	ld.param.u64 	%rd37, [_Z23createRandomPermutation16geneticAlgorithm_param_0+72];
	ld.param.v2.u32 	{%r68, %r69}, [_Z23createRandomPermutation16geneticAlgorithm_param_0+8];
	ld.param.u64 	%rd36, [_Z23createRandomPermutation16geneticAlgorithm_param_0+64];
	ld.param.u64 	%rd35, [_Z23createRandomPermutation16geneticAlgorithm_param_0+56];
	ld.param.u64 	%rd34, [_Z23createRandomPermutation16geneticAlgorithm_param_0+48];
	ld.param.u64 	%rd33, [_Z23createRandomPermutation16geneticAlgorithm_param_0+40];
	cvta.to.global.u64 	%rd1, %rd33;
	cvta.to.global.u64 	%rd39, %rd34;
	cvta.to.global.u64 	%rd2, %rd35;
	cvta.to.global.u64 	%rd3, %rd36;
	mul.wide.s32 	%rd40, %r69, 4;
	{ // callseq 0, 0
	.param .b64 param0;
	st.param.b64 	[param0], %rd40;
	.param .b64 retval0;
	call.uni (retval0), 
	malloc, 
	(
	param0
	);
	ld.param.b64 	%rd41, [retval0];
	} // callseq 0
	mov.u32 	%r76, %tid.x;
	mov.u32 	%r77, %ctaid.x;
	mov.u32 	%r78, %ntid.x;
	mad.lo.s32 	%r2, %r77, %r78, %r76;
	mul.lo.s32 	%r3, %r69, %r2;
	mul.wide.u32 	%rd42, %r2, 4;
	add.s64 	%rd43, %rd39, %rd42;
	ld.global.u32 	%r79, [%rd43];
	mul.hi.u32 	%r80, %r79, 3;
	sub.s32 	%r81, %r79, %r80;
	shr.u32 	%r82, %r81, 1;
	add.s32 	%r83, %r82, %r80;
	shr.u32 	%r84, %r83, 30;
	mul.lo.s32 	%r85, %r84, 2147483647;
	sub.s32 	%r86, %r79, %r85;
	max.u32 	%r328, %r86, 1;
	setp.lt.s32 	%p1, %r69, 1;
	@%p1 bra 	$L__BB0_22;
	add.s32 	%r5, %r69, -1;
	and.b32  	%r6, %r69, 15;
	setp.lt.u32 	%p2, %r5, 15;
	mov.b32 	%r319, 0;
	@%p2 bra 	$L__BB0_4;
	and.b32  	%r319, %r69, 2147483632;
	neg.s32 	%r323, %r319;
	add.s64 	%rd149, %rd1, 32;
	add.s64 	%rd148, %rd41, 32;
$L__BB0_3:
	.pragma "nounroll";
	ld.global.u32 	%r88, [%rd149+-32];
	st.u32 	[%rd148+-32], %r88;
	ld.global.u32 	%r89, [%rd149+-28];
	st.u32 	[%rd148+-28], %r89;
	ld.global.u32 	%r90, [%rd149+-24];
	st.u32 	[%rd148+-24], %r90;
	ld.global.u32 	%r91, [%rd149+-20];
	st.u32 	[%rd148+-20], %r91;
	ld.global.u32 	%r92, [%rd149+-16];
	st.u32 	[%rd148+-16], %r92;
	ld.global.u32 	%r93, [%rd149+-12];
	st.u32 	[%rd148+-12], %r93;
	ld.global.u32 	%r94, [%rd149+-8];
	st.u32 	[%rd148+-8], %r94;
	ld.global.u32 	%r95, [%rd149+-4];
	st.u32 	[%rd148+-4], %r95;
	ld.global.u32 	%r96, [%rd149];
	st.u32 	[%rd148], %r96;
	ld.global.u32 	%r97, [%rd149+4];
	st.u32 	[%rd148+4], %r97;
	ld.global.u32 	%r98, [%rd149+8];
	st.u32 	[%rd148+8], %r98;
	ld.global.u32 	%r99, [%rd149+12];
	st.u32 	[%rd148+12], %r99;
	ld.global.u32 	%r100, [%rd149+16];
	st.u32 	[%rd148+16], %r100;
	ld.global.u32 	%r101, [%rd149+20];
	st.u32 	[%rd148+20], %r101;
	ld.global.u32 	%r102, [%rd149+24];
	st.u32 	[%rd148+24], %r102;
	ld.global.u32 	%r103, [%rd149+28];
	st.u32 	[%rd148+28], %r103;
	add.s32 	%r323, %r323, 16;
	add.s64 	%rd149, %rd149, 64;
	add.s64 	%rd148, %rd148, 64;
	setp.eq.s32 	%p3, %r323, 0;
	@%p3 bra 	$L__BB0_4;
	bra.uni 	$L__BB0_3;
$L__BB0_4:
	setp.eq.s32 	%p4, %r6, 0;
	@%p4 bra 	$L__BB0_13;
	and.b32  	%r10, %r69, 7;
	setp.lt.u32 	%p5, %r6, 8;
	@%p5 bra 	$L__BB0_7;
	mul.wide.u32 	%rd44, %r319, 4;
	add.s64 	%rd45, %rd1, %rd44;
	ld.global.u32 	%r104, [%rd45];
	add.s64 	%rd46, %rd41, %rd44;
	st.u32 	[%rd46], %r104;
	ld.global.u32 	%r105, [%rd45+4];
	st.u32 	[%rd46+4], %r105;
	ld.global.u32 	%r106, [%rd45+8];
	st.u32 	[%rd46+8], %r106;
	ld.global.u32 	%r107, [%rd45+12];
	st.u32 	[%rd46+12], %r107;
	ld.global.u32 	%r108, [%rd45+16];
	st.u32 	[%rd46+16], %r108;
	ld.global.u32 	%r109, [%rd45+20];
	st.u32 	[%rd46+20], %r109;
	ld.global.u32 	%r110, [%rd45+24];
	st.u32 	[%rd46+24], %r110;
	ld.global.u32 	%r111, [%rd45+28];
	st.u32 	[%rd46+28], %r111;
	add.s32 	%r319, %r319, 8;
$L__BB0_7:
	setp.eq.s32 	%p6, %r10, 0;
	@%p6 bra 	$L__BB0_13;
	and.b32  	%r13, %r69, 3;
	setp.lt.u32 	%p7, %r10, 4;
	@%p7 bra 	$L__BB0_10;
	mul.wide.u32 	%rd47, %r319, 4;
	add.s64 	%rd48, %rd1, %rd47;
	ld.global.u32 	%r112, [%rd48];
	add.s64 	%rd49, %rd41, %rd47;
	st.u32 	[%rd49], %r112;
	ld.global.u32 	%r113, [%rd48+4];
	st.u32 	[%rd49+4], %r113;
	ld.global.u32 	%r114, [%rd48+8];
	st.u32 	[%rd49+8], %r114;
	ld.global.u32 	%r115, [%rd48+12];
	st.u32 	[%rd49+12], %r115;
	add.s32 	%r319, %r319, 4;
$L__BB0_10:
	setp.eq.s32 	%p8, %r13, 0;
	@%p8 bra 	$L__BB0_13;
	mul.wide.u32 	%rd50, %r319, 4;
	add.s64 	%rd147, %rd41, %rd50;
	add.s64 	%rd146, %rd1, %rd50;
	neg.s32 	%r322, %r13;
$L__BB0_12:
	.pragma "nounroll";
	ld.global.u32 	%r116, [%rd146];
	st.u32 	[%rd147], %r116;
	add.s64 	%rd147, %rd147, 4;
	add.s64 	%rd146, %rd146, 4;
	add.s32 	%r322, %r322, 1;
	setp.ne.s32 	%p9, %r322, 0;
	@%p9 bra 	$L__BB0_12;
$L__BB0_13:
	and.b32  	%r19, %r69, 3;
	setp.lt.u32 	%p10, %r5, 3;
	mov.u32 	%r329, %r69;
	@%p10 bra 	$L__BB0_17;
	add.s32 	%r325, %r69, -2;
	and.b32  	%r117, %r69, 2147483644;
	neg.s32 	%r324, %r117;
$L__BB0_15:
	.pragma "nounroll";
	add.s32 	%r118, %r325, 2;
	add.s32 	%r119, %r325, 1;
	cvt.rn.f64.u32 	%fd14, %r118;
	mul.hi.u32 	%r120, %r328, 110892733;
	sub.s32 	%r121, %r328, %r120;
	shr.u32 	%r122, %r121, 1;
	add.s32 	%r123, %r122, %r120;
	shr.u32 	%r124, %r123, 16;
	mul.lo.s32 	%r125, %r124, 127773;
	sub.s32 	%r126, %r328, %r125;
	mul.lo.s32 	%r127, %r126, 16807;
	mul.lo.s32 	%r128, %r124, 2836;
	setp.lt.u32 	%p11, %r127, %r128;
	xor.b32  	%r129, %r128, 2147483647;
	neg.s32 	%r130, %r128;
	selp.b32 	%r131, %r129, %r130, %p11;
	add.s32 	%r132, %r131, %r127;
	add.s32 	%r133, %r132, -1;
	cvt.rn.f64.u32 	%fd15, %r133;
	div.rn.f64 	%fd16, %fd15, 0d41DFFFFFFF800000;
	fma.rn.f64 	%fd17, %fd16, %fd14, 0d0000000000000000;
	cvt.rzi.s32.f64 	%r134, %fd17;
	mul.wide.s32 	%rd51, %r134, 4;
	add.s64 	%rd52, %rd41, %rd51;
	ld.u32 	%r135, [%rd52];
	mul.wide.u32 	%rd53, %r119, 4;
	add.s64 	%rd54, %rd41, %rd53;
	ld.u32 	%r136, [%rd54];
	st.u32 	[%rd52], %r136;
	st.u32 	[%rd54], %r135;
	add.s32 	%r137, %r325, -2;
	cvt.rn.f64.u32 	%fd18, %r119;
	mul.hi.u32 	%r138, %r132, 110892733;
	sub.s32 	%r139, %r132, %r138;
	shr.u32 	%r140, %r139, 1;
	add.s32 	%r141, %r140, %r138;
	shr.u32 	%r142, %r141, 16;
	mul.lo.s32 	%r143, %r142, 127773;
	sub.s32 	%r144, %r132, %r143;
	mul.lo.s32 	%r145, %r144, 16807;
	mul.lo.s32 	%r146, %r142, 2836;
	setp.lt.u32 	%p12, %r145, %r146;
	xor.b32  	%r147, %r146, 2147483647;
	neg.s32 	%r148, %r146;
	selp.b32 	%r149, %r147, %r148, %p12;
	add.s32 	%r150, %r149, %r145;
	add.s32 	%r151, %r150, -1;
	cvt.rn.f64.u32 	%fd19, %r151;
	div.rn.f64 	%fd20, %fd19, 0d41DFFFFFFF800000;
	fma.rn.f64 	%fd21, %fd20, %fd18, 0d0000000000000000;
	cvt.rzi.s32.f64 	%r152, %fd21;
	mul.wide.s32 	%rd55, %r152, 4;
	add.s64 	%rd56, %rd41, %rd55;
	ld.u32 	%r153, [%rd56];
	mul.wide.u32 	%rd57, %r325, 4;
	add.s64 	%rd58, %rd41, %rd57;
	ld.u32 	%r154, [%rd58];
	st.u32 	[%rd56], %r154;
	st.u32 	[%rd58], %r153;
	add.s32 	%r155, %r325, -1;
	cvt.rn.f64.u32 	%fd22, %r325;
	mul.hi.u32 	%r156, %r150, 110892733;
	sub.s32 	%r157, %r150, %r156;
	shr.u32 	%r158, %r157, 1;
	add.s32 	%r159, %r158, %r156;
	shr.u32 	%r160, %r159, 16;
	mul.lo.s32 	%r161, %r160, 127773;
	sub.s32 	%r162, %r150, %r161;
	mul.lo.s32 	%r163, %r162, 16807;
	mul.lo.s32 	%r164, %r160, 2836;
	setp.lt.u32 	%p13, %r163, %r164;
	xor.b32  	%r165, %r164, 2147483647;
	neg.s32 	%r166, %r164;
	selp.b32 	%r167, %r165, %r166, %p13;
	add.s32 	%r168, %r167, %r163;
	add.s32 	%r169, %r168, -1;
	cvt.rn.f64.u32 	%fd23, %r169;
	div.rn.f64 	%fd24, %fd23, 0d41DFFFFFFF800000;
	fma.rn.f64 	%fd25, %fd24, %fd22, 0d0000000000000000;
	cvt.rzi.s32.f64 	%r170, %fd25;
	mul.wide.s32 	%rd59, %r170, 4;
	add.s64 	%rd60, %rd41, %rd59;
	ld.u32 	%r171, [%rd60];
	mul.wide.u32 	%rd61, %r155, 4;
	add.s64 	%rd62, %rd41, %rd61;
	ld.u32 	%r172, [%rd62];
	st.u32 	[%rd60], %r172;
	st.u32 	[%rd62], %r171;
	cvt.rn.f64.u32 	%fd26, %r155;
	mul.hi.u32 	%r173, %r168, 110892733;
	sub.s32 	%r174, %r168, %r173;
	shr.u32 	%r175, %r174, 1;
	add.s32 	%r176, %r175, %r173;
	shr.u32 	%r177, %r176, 16;
	mul.lo.s32 	%r178, %r177, 127773;
	sub.s32 	%r179, %r168, %r178;
	mul.lo.s32 	%r180, %r179, 16807;
	mul.lo.s32 	%r181, %r177, 2836;
	setp.lt.u32 	%p14, %r180, %r181;
	xor.b32  	%r182, %r181, 2147483647;
	neg.s32 	%r183, %r181;
	selp.b32 	%r184, %r182, %r183, %p14;
	add.s32 	%r328, %r184, %r180;
	add.s32 	%r185, %r328, -1;
	cvt.rn.f64.u32 	%fd27, %r185;
	div.rn.f64 	%fd28, %fd27, 0d41DFFFFFFF800000;
	fma.rn.f64 	%fd29, %fd28, %fd26, 0d0000000000000000;
	cvt.rzi.s32.f64 	%r186, %fd29;
	mul.wide.s32 	%rd63, %r186, 4;
	add.s64 	%rd64, %rd41, %rd63;
	ld.u32 	%r187, [%rd64];
	mul.wide.u32 	%rd65, %r137, 4;
	add.s64 	%rd66, %rd41, %rd65;
	ld.u32 	%r188, [%rd66];
	st.u32 	[%rd64], %r188;
	st.u32 	[%rd66], %r187;
	add.s32 	%r325, %r325, -4;
	add.s32 	%r324, %r324, 4;
	setp.ne.s32 	%p15, %r324, 0;
	@%p15 bra 	$L__BB0_15;
	add.s32 	%r329, %r325, 2;
$L__BB0_17:
	setp.eq.s32 	%p16, %r19, 0;
	@%p16 bra 	$L__BB0_22;
	setp.eq.s32 	%p17, %r19, 1;
	@%p17 bra 	$L__BB0_20;
	add.s32 	%r189, %r329, -1;
	cvt.rn.f64.u32 	%fd30, %r329;
	mul.hi.u32 	%r190, %r328, 110892733;
	sub.s32 	%r191, %r328, %r190;
	shr.u32 	%r192, %r191, 1;
	add.s32 	%r193, %r192, %r190;
	shr.u32 	%r194, %r193, 16;
	mul.lo.s32 	%r195, %r194, 127773;
	sub.s32 	%r196, %r328, %r195;
	mul.lo.s32 	%r197, %r196, 16807;
	mul.lo.s32 	%r198, %r194, 2836;
	setp.lt.u32 	%p18, %r197, %r198;
	xor.b32  	%r199, %r198, 2147483647;
	neg.s32 	%r200, %r198;
	selp.b32 	%r201, %r199, %r200, %p18;
	add.s32 	%r202, %r201, %r197;
	add.s32 	%r203, %r202, -1;
	cvt.rn.f64.u32 	%fd31, %r203;
	div.rn.f64 	%fd32, %fd31, 0d41DFFFFFFF800000;
	fma.rn.f64 	%fd33, %fd32, %fd30, 0d0000000000000000;
	cvt.rzi.s32.f64 	%r204, %fd33;
	mul.wide.s32 	%rd67, %r204, 4;
	add.s64 	%rd68, %rd41, %rd67;
	ld.u32 	%r205, [%rd68];
	mul.wide.u32 	%rd69, %r189, 4;
	add.s64 	%rd70, %rd41, %rd69;
	ld.u32 	%r206, [%rd70];
	st.u32 	[%rd68], %r206;
	st.u32 	[%rd70], %r205;
	add.s32 	%r329, %r329, -2;
	cvt.rn.f64.u32 	%fd34, %r189;
	mul.hi.u32 	%r207, %r202, 110892733;
	sub.s32 	%r208, %r202, %r207;
	shr.u32 	%r209, %r208, 1;
	add.s32 	%r210, %r209, %r207;
	shr.u32 	%r211, %r210, 16;
	mul.lo.s32 	%r212, %r211, 127773;
	sub.s32 	%r213, %r202, %r212;
	mul.lo.s32 	%r214, %r213, 16807;
	mul.lo.s32 	%r215, %r211, 2836;
	setp.lt.u32 	%p19, %r214, %r215;
	xor.b32  	%r216, %r215, 2147483647;
	neg.s32 	%r217, %r215;
	selp.b32 	%r218, %r216, %r217, %p19;
	add.s32 	%r328, %r218, %r214;
	add.s32 	%r219, %r328, -1;
	cvt.rn.f64.u32 	%fd35, %r219;
	div.rn.f64 	%fd36, %fd35, 0d41DFFFFFFF800000;
	fma.rn.f64 	%fd37, %fd36, %fd34, 0d0000000000000000;
	cvt.rzi.s32.f64 	%r220, %fd37;
	mul.wide.s32 	%rd71, %r220, 4;
	add.s64 	%rd72, %rd41, %rd71;
	ld.u32 	%r221, [%rd72];
	mul.wide.u32 	%rd73, %r329, 4;
	add.s64 	%rd74, %rd41, %rd73;
	ld.u32 	%r222, [%rd74];
	st.u32 	[%rd72], %r222;
	st.u32 	[%rd74], %r221;
$L__BB0_20:
	and.b32  	%r223, %r69, 1;
	setp.eq.b32 	%p20, %r223, 1;
	not.pred 	%p21, %p20;
	@%p21 bra 	$L__BB0_22;
	add.s32 	%r224, %r329, -1;
	cvt.rn.f64.u32 	%fd38, %r329;
	mul.hi.u32 	%r225, %r328, 110892733;
	sub.s32 	%r226, %r328, %r225;
	shr.u32 	%r227, %r226, 1;
	add.s32 	%r228, %r227, %r225;
	shr.u32 	%r229, %r228, 16;
	mul.lo.s32 	%r230, %r229, 127773;
	sub.s32 	%r231, %r328, %r230;
	mul.lo.s32 	%r232, %r231, 16807;
	mul.lo.s32 	%r233, %r229, 2836;
	setp.lt.u32 	%p22, %r232, %r233;
	xor.b32  	%r234, %r233, 2147483647;
	neg.s32 	%r235, %r233;
	selp.b32 	%r236, %r234, %r235, %p22;
	add.s32 	%r237, %r236, %r232;
	add.s32 	%r238, %r237, -1;
	cvt.rn.f64.u32 	%fd39, %r238;
	div.rn.f64 	%fd40, %fd39, 0d41DFFFFFFF800000;
	fma.rn.f64 	%fd41, %fd40, %fd38, 0d0000000000000000;
	cvt.rzi.s32.f64 	%r239, %fd41;
	mul.wide.s32 	%rd75, %r239, 4;
	add.s64 	%rd76, %rd41, %rd75;
	ld.u32 	%r240, [%rd76];
	mul.wide.u32 	%rd77, %r224, 4;
	add.s64 	%rd78, %rd41, %rd77;
	ld.u32 	%r241, [%rd78];
	st.u32 	[%rd76], %r241;
	st.u32 	[%rd78], %r240;
$L__BB0_22:
	mul.wide.u32 	%rd79, %r3, 4;
	add.s64 	%rd17, %rd3, %rd79;
	setp.lt.s32 	%p23, %r69, 1;
	bar.sync 	0;
	@%p23 bra 	$L__BB0_35;
	add.s32 	%r243, %r69, -1;
	and.b32  	%r37, %r69, 15;
	setp.lt.u32 	%p24, %r243, 15;
	mov.b32 	%r333, 0;
	@%p24 bra 	$L__BB0_26;
	and.b32  	%r333, %r69, 2147483632;
	neg.s32 	%r331, %r333;
	add.s64 	%rd151, %rd41, 32;
	add.s64 	%rd81, %rd79, %rd3;
	add.s64 	%rd150, %rd81, 32;
$L__BB0_25:
	.pragma "nounroll";
	ld.u32 	%r244, [%rd151+-32];
	st.global.u32 	[%rd150+-32], %r244;
	ld.u32 	%r245, [%rd151+-28];
	st.global.u32 	[%rd150+-28], %r245;
	ld.u32 	%r246, [%rd151+-24];
	st.global.u32 	[%rd150+-24], %r246;
	ld.u32 	%r247, [%rd151+-20];
	st.global.u32 	[%rd150+-20], %r247;
	ld.u32 	%r248, [%rd151+-16];
	st.global.u32 	[%rd150+-16], %r248;
	ld.u32 	%r249, [%rd151+-12];
	st.global.u32 	[%rd150+-12], %r249;
	ld.u32 	%r250, [%rd151+-8];
	st.global.u32 	[%rd150+-8], %r250;
	ld.u32 	%r251, [%rd151+-4];
	st.global.u32 	[%rd150+-4], %r251;
	ld.u32 	%r252, [%rd151];
	st.global.u32 	[%rd150], %r252;
	ld.u32 	%r253, [%rd151+4];
	st.global.u32 	[%rd150+4], %r253;
	ld.u32 	%r254, [%rd151+8];
	st.global.u32 	[%rd150+8], %r254;
	ld.u32 	%r255, [%rd151+12];
	st.global.u32 	[%rd150+12], %r255;
	ld.u32 	%r256, [%rd151+16];
	st.global.u32 	[%rd150+16], %r256;
	ld.u32 	%r257, [%rd151+20];
	st.global.u32 	[%rd150+20], %r257;
	ld.u32 	%r258, [%rd151+24];
	st.global.u32 	[%rd150+24], %r258;
	ld.u32 	%r259, [%rd151+28];
	st.global.u32 	[%rd150+28], %r259;
	add.s32 	%r331, %r331, 16;
	add.s64 	%rd151, %rd151, 64;
	add.s64 	%rd150, %rd150, 64;
	setp.ne.s32 	%p25, %r331, 0;
	@%p25 bra 	$L__BB0_25;
$L__BB0_26:
	setp.eq.s32 	%p26, %r37, 0;
	@%p26 bra 	$L__BB0_35;
	and.b32  	%r43, %r69, 7;
	setp.lt.u32 	%p27, %r37, 8;
	@%p27 bra 	$L__BB0_29;
	mul.wide.u32 	%rd82, %r333, 4;
	add.s64 	%rd83, %rd41, %rd82;
	ld.u32 	%r260, [%rd83];
	add.s64 	%rd84, %rd17, %rd82;
	st.global.u32 	[%rd84], %r260;
	ld.u32 	%r261, [%rd83+4];
	st.global.u32 	[%rd84+4], %r261;
	ld.u32 	%r262, [%rd83+8];
	st.global.u32 	[%rd84+8], %r262;
	ld.u32 	%r263, [%rd83+12];
	st.global.u32 	[%rd84+12], %r263;
	ld.u32 	%r264, [%rd83+16];
	st.global.u32 	[%rd84+16], %r264;
	ld.u32 	%r265, [%rd83+20];
	st.global.u32 	[%rd84+20], %r265;
	ld.u32 	%r266, [%rd83+24];
	st.global.u32 	[%rd84+24], %r266;
	ld.u32 	%r267, [%rd83+28];
	st.global.u32 	[%rd84+28], %r267;
	add.s32 	%r333, %r333, 8;
$L__BB0_29:
	setp.eq.s32 	%p28, %r43, 0;
	@%p28 bra 	$L__BB0_35;
	and.b32  	%r46, %r69, 3;
	setp.lt.u32 	%p29, %r43, 4;
	@%p29 bra 	$L__BB0_32;
	mul.wide.u32 	%rd85, %r333, 4;
	add.s64 	%rd86, %rd41, %rd85;
	ld.u32 	%r268, [%rd86];
	add.s64 	%rd87, %rd17, %rd85;
	st.global.u32 	[%rd87], %r268;
	ld.u32 	%r269, [%rd86+4];
	st.global.u32 	[%rd87+4], %r269;
	ld.u32 	%r270, [%rd86+8];
	st.global.u32 	[%rd87+8], %r270;
	ld.u32 	%r271, [%rd86+12];
	st.global.u32 	[%rd87+12], %r271;
	add.s32 	%r333, %r333, 4;
$L__BB0_32:
	setp.eq.s32 	%p30, %r46, 0;
	@%p30 bra 	$L__BB0_35;
	mul.wide.u32 	%rd88, %r333, 4;
	add.s64 	%rd90, %rd88, %rd79;
	add.s64 	%rd153, %rd3, %rd90;
	add.s64 	%rd152, %rd41, %rd88;
	neg.s32 	%r335, %r46;
$L__BB0_34:
	.pragma "nounroll";
	ld.u32 	%r272, [%rd152];
	st.global.u32 	[%rd153], %r272;
	add.s64 	%rd153, %rd153, 4;
	add.s64 	%rd152, %rd152, 4;
	add.s32 	%r335, %r335, 1;
	setp.ne.s32 	%p31, %r335, 0;
	@%p31 bra 	$L__BB0_34;
$L__BB0_35:
	add.s32 	%r52, %r69, -1;
	add.s64 	%rd92, %rd17, %rd40;
	ld.global.u32 	%r273, [%rd92+-4];
	ld.global.u32 	%r274, [%rd17];
	mad.lo.s32 	%r275, %r273, %r69, %r274;
	mul.wide.s32 	%rd93, %r275, 8;
	add.s64 	%rd94, %rd2, %rd93;
	ld.global.f64 	%fd78, [%rd94];
	setp.lt.s32 	%p32, %r69, 2;
	@%p32 bra 	$L__BB0_48;
	add.s32 	%r277, %r69, -2;
	and.b32  	%r53, %r52, 7;
	setp.lt.u32 	%p33, %r277, 7;
	mov.b32 	%r339, 1;
	@%p33 bra 	$L__BB0_40;
	and.b32  	%r279, %r52, -8;
	neg.s32 	%r337, %r279;
	add.s64 	%rd96, %rd79, %rd3;
	add.s64 	%rd154, %rd96, 16;
	mov.b32 	%r336, 0;
$L__BB0_38:
	.pragma "nounroll";
	ld.global.u32 	%r280, [%rd154+-12];
	ld.global.u32 	%r281, [%rd154+-16];
	mad.lo.s32 	%r282, %r280, %r69, %r281;
	mul.wide.s32 	%rd97, %r282, 8;
	add.s64 	%rd98, %rd2, %rd97;
	ld.global.f64 	%fd43, [%rd98];
	add.f64 	%fd44, %fd78, %fd43;
	ld.global.u32 	%r283, [%rd154+-8];
	mad.lo.s32 	%r284, %r283, %r69, %r280;
	mul.wide.s32 	%rd99, %r284, 8;
	add.s64 	%rd100, %rd2, %rd99;
	ld.global.f64 	%fd45, [%rd100];
	add.f64 	%fd46, %fd44, %fd45;
	ld.global.u32 	%r285, [%rd154+-4];
	mad.lo.s32 	%r286, %r285, %r69, %r283;
	mul.wide.s32 	%rd101, %r286, 8;
	add.s64 	%rd102, %rd2, %rd101;
	ld.global.f64 	%fd47, [%rd102];
	add.f64 	%fd48, %fd46, %fd47;
	ld.global.u32 	%r287, [%rd154];
	mad.lo.s32 	%r288, %r287, %r69, %r285;
	mul.wide.s32 	%rd103, %r288, 8;
	add.s64 	%rd104, %rd2, %rd103;
	ld.global.f64 	%fd49, [%rd104];
	add.f64 	%fd50, %fd48, %fd49;
	ld.global.u32 	%r289, [%rd154+4];
	mad.lo.s32 	%r290, %r289, %r69, %r287;
	mul.wide.s32 	%rd105, %r290, 8;
	add.s64 	%rd106, %rd2, %rd105;
	ld.global.f64 	%fd51, [%rd106];
	add.f64 	%fd52, %fd50, %fd51;
	ld.global.u32 	%r291, [%rd154+8];
	mad.lo.s32 	%r292, %r291, %r69, %r289;
	mul.wide.s32 	%rd107, %r292, 8;
	add.s64 	%rd108, %rd2, %rd107;
	ld.global.f64 	%fd53, [%rd108];
	add.f64 	%fd54, %fd52, %fd53;
	ld.global.u32 	%r293, [%rd154+12];
	mad.lo.s32 	%r294, %r293, %r69, %r291;
	mul.wide.s32 	%rd109, %r294, 8;
	add.s64 	%rd110, %rd2, %rd109;
	ld.global.f64 	%fd55, [%rd110];
	add.f64 	%fd56, %fd54, %fd55;
	ld.global.u32 	%r295, [%rd154+16];
	mad.lo.s32 	%r296, %r295, %r69, %r293;
	mul.wide.s32 	%rd111, %r296, 8;
	add.s64 	%rd112, %rd2, %rd111;
	ld.global.f64 	%fd57, [%rd112];
	add.f64 	%fd78, %fd56, %fd57;
	add.s32 	%r337, %r337, 8;
	add.s32 	%r336, %r336, 8;
	add.s64 	%rd154, %rd154, 32;
	setp.ne.s32 	%p34, %r337, 0;
	@%p34 bra 	$L__BB0_38;
	add.s32 	%r339, %r336, 1;
$L__BB0_40:
	setp.eq.s32 	%p35, %r53, 0;
	@%p35 bra 	$L__BB0_48;
	and.b32  	%r61, %r52, 3;
	setp.lt.u32 	%p36, %r53, 4;
	@%p36 bra 	$L__BB0_43;
	mul.wide.u32 	%rd113, %r339, 4;
	add.s64 	%rd114, %rd17, %rd113;
	ld.global.u32 	%r297, [%rd114];
	mul.wide.s32 	%rd115, %r339, 4;
	add.s64 	%rd116, %rd17, %rd115;
	ld.global.u32 	%r298, [%rd116+-4];
	mad.lo.s32 	%r299, %r297, %r69, %r298;
	mul.wide.s32 	%rd117, %r299, 8;
	add.s64 	%rd118, %rd2, %rd117;
	ld.global.f64 	%fd59, [%rd118];
	add.f64 	%fd60, %fd78, %fd59;
	add.s32 	%r300, %r339, 1;
	mul.wide.u32 	%rd119, %r300, 4;
	add.s64 	%rd120, %rd17, %rd119;
	ld.global.u32 	%r301, [%rd120];
	mad.lo.s32 	%r302, %r301, %r69, %r297;
	mul.wide.s32 	%rd121, %r302, 8;
	add.s64 	%rd122, %rd2, %rd121;
	ld.global.f64 	%fd61, [%rd122];
	add.f64 	%fd62, %fd60, %fd61;
	add.s32 	%r303, %r339, 2;
	mul.wide.u32 	%rd123, %r303, 4;
	add.s64 	%rd124, %rd17, %rd123;
	ld.global.u32 	%r304, [%rd124];
	ld.global.u32 	%r305, [%rd116+4];
	mad.lo.s32 	%r306, %r304, %r69, %r305;
	mul.wide.s32 	%rd125, %r306, 8;
	add.s64 	%rd126, %rd2, %rd125;
	ld.global.f64 	%fd63, [%rd126];
	add.f64 	%fd64, %fd62, %fd63;
	ld.global.u32 	%r307, [%rd114+12];
	ld.global.u32 	%r308, [%rd116+8];
	mad.lo.s32 	%r309, %r307, %r69, %r308;
	mul.wide.s32 	%rd127, %r309, 8;
	add.s64 	%rd128, %rd2, %rd127;
	ld.global.f64 	%fd65, [%rd128];
	add.f64 	%fd78, %fd64, %fd65;
	add.s32 	%r339, %r339, 4;
$L__BB0_43:
	setp.eq.s32 	%p37, %r61, 0;
	@%p37 bra 	$L__BB0_48;
	setp.eq.s32 	%p38, %r61, 1;
	@%p38 bra 	$L__BB0_46;
	mul.wide.u32 	%rd129, %r339, 4;
	add.s64 	%rd130, %rd17, %rd129;
	ld.global.u32 	%r310, [%rd130];
	mul.wide.s32 	%rd131, %r339, 4;
	add.s64 	%rd132, %rd17, %rd131;
	ld.global.u32 	%r311, [%rd132+-4];
	mad.lo.s32 	%r312, %r310, %r69, %r311;
	mul.wide.s32 	%rd133, %r312, 8;
	add.s64 	%rd134, %rd2, %rd133;
	ld.global.f64 	%fd67, [%rd134];
	add.f64 	%fd68, %fd78, %fd67;
	ld.global.u32 	%r313, [%rd130+4];
	mad.lo.s32 	%r314, %r313, %r69, %r310;
	mul.wide.s32 	%rd135, %r314, 8;
	add.s64 	%rd136, %rd2, %rd135;
	ld.global.f64 	%fd69, [%rd136];
	add.f64 	%fd78, %fd68, %fd69;
	add.s32 	%r339, %r339, 2;
$L__BB0_46:
	and.b32  	%r315, %r52, 1;
	setp.eq.b32 	%p39, %r315, 1;
	not.pred 	%p40, %p39;
	@%p40 bra 	$L__BB0_48;
	mul.wide.u32 	%rd137, %r339, 4;
	add.s64 	%rd138, %rd17, %rd137;
	ld.global.u32 	%r316, [%rd138];
	mul.wide.s32 	%rd139, %r339, 4;
	add.s64 	%rd140, %rd17, %rd139;
	ld.global.u32 	%r317, [%rd140+-4];
	mad.lo.s32 	%r318, %r316, %r69, %r317;
	mul.wide.s32 	%rd141, %r318, 8;
	add.s64 	%rd142, %rd2, %rd141;
	ld.global.f64 	%fd70, [%rd142];
	add.f64 	%fd78, %fd78, %fd70;
$L__BB0_48:
	cvta.to.global.u64 	%rd143, %rd37;
	mul.wide.u32 	%rd144, %r2, 8;
	add.s64 	%rd145, %rd143, %rd144;
	st.global.f64 	[%rd145], %fd78;
	{ // callseq 1, 0
	.param .b64 param0;
	st.param.b64 	[param0], %rd41;
	call.uni 
	free, 
	(
	param0
	);
	} // callseq 1
	ret;

}
	// .globl	_Z17createRandomSeeds16geneticAlgorithml
.visible .entry _Z17createRandomSeeds16geneticAlgorithml(
	.param .align 8 .b8 _Z17createRandomSeeds16geneticAlgorithml_param_0[88],
	.param .u64 _Z17createRandomSeeds16geneticAlgorithml_param_1
)
{
	.reg .pred 	%p<2>;
	.reg .b32 	%r<46>;
	.reg .b64 	%rd<5>;
	.reg .b64 	%fd<4>;

	ld.param.u64 	%rd1, [_Z17createRandomSeeds16geneticAlgorithml_param_0+48];
	ld.param.u32 	%r1, [_Z17createRandomSeeds16geneticAlgorithml_param_1];
	mov.u32 	%r2, %tid.x;
	mov.u32 	%r3, %ctaid.x;
	mov.u32 	%r4, %ntid.x;
	mad.lo.s32 	%r5, %r3, %r4, %r2;
	mul.lo.s32 	%r6, %r5, %r1;
	shl.b32 	%r7, %r6, 12;
	add.s32 	%r8, %r6, %r7;
	add.s32 	%r9, %r8, 2127912214;
	shr.u32 	%r10, %r9, 19;
	xor.b32  	%r11, %r9, %r10;
	xor.b32  	%r12, %r11, -949894596;
	shl.b32 	%r13, %r11, 5;
	xor.b32  	%r14, %r13, -331856000;
	add.s32 	%r15, %r12, %r14;
	shl.b32 	%r16, %r15, 9;
	add.s32 	%r17, %r15, -369570787;
	add.s32 	%r18, %r16, -1395695104;
	xor.b32  	%r19, %r17, %r18;
	shl.b32 	%r20, %r19, 3;
	add.s32 	%r21, %r19, %r20;
	add.s32 	%r22, %r21, -42973499;
	shr.u32 	%r23, %r22, 16;
	xor.b32  	%r24, %r22, %r23;
	xor.b32  	%r25, %r24, -1252372727;
	mul.hi.u32 	%r26, %r25, 3;
	sub.s32 	%r27, %r25, %r26;
	shr.u32 	%r28, %r27, 1;
	add.s32 	%r29, %r28, %r26;
	shr.u32 	%r30, %r29, 30;
	mul.lo.s32 	%r31, %r30, 2147483647;
	sub.s32 	%r32, %r25, %r31;
	max.u32 	%r33, %r32, 1;
	cvta.to.global.u64 	%rd2, %rd1;
	mul.hi.u32 	%r34, %r33, -2092037281;
	shr.u32 	%r35, %r34, 16;
	mul.lo.s32 	%r36, %r35, 127773;
	sub.s32 	%r37, %r33, %r36;
	mul.lo.s32 	%r38, %r37, 16807;
	mul.lo.s32 	%r39, %r35, 2836;
	setp.lt.u32 	%p1, %r38, %r39;
	xor.b32  	%r40, %r39, 2147483647;
	neg.s32 	%r41, %r39;
	selp.b32 	%r42, %r40, %r41, %p1;
	add.s32 	%r43, %r38, %r42;
	add.s32 	%r44, %r43, -1;
	cvt.rn.f64.u32 	%fd1, %r44;
	div.rn.f64 	%fd2, %fd1, 0d41DFFFFFFF800000;
	fma.rn.f64 	%fd3, %fd2, 0d41E0000000000000, 0d0000000000000000;
	cvt.rzi.s32.f64 	%r45, %fd3;
	mul.wide.u32 	%rd3, %r5, 4;
	add.s64 	%rd4, %rd2, %rd3;
	st.global.u32 	[%rd4], %r45;
	ret;

}
	// .globl	_Z16runOneGeneration16geneticAlgorithm
.visible .entry _Z16runOneGeneration16geneticAlgorithm(
	.param .align 8 .b8 _Z16runOneGeneration16geneticAlgorithm_param_0[88]
)
{
	.reg .pred 	%p<239>;
	.reg .b16 	%rs<21>;
	.reg .b32 	%r<1405>;
	.reg .b64 	%rd<1343>;
	.reg .b64 	%fd<481>;
	// demoted variable
	.shared .align 8 .u64 islandPopulationChromosome;
	// demoted variable
	.shared .align 8 .u64 islandPopulationDistance;
	// demoted variable
	.shared .align 8 .u64 warpMutationChance;
	// demoted variable
	.shared .align 8 .u64 rank;
	ld.param.u64 	%rd92, [_Z16runOneGeneration16geneticAlgorithm_param_0+72];
	ld.param.u64 	%rd91, [_Z16runOneGeneration16geneticAlgorithm_param_0+64];
	ld.param.v2.u32 	{%r331, %r332}, [_Z16runOneGeneration16geneticAlgorithm_param_0+24];
	ld.param.v2.u32 	{%r327, %r328}, [_Z16runOneGeneration16geneticAlgorithm_param_0+8];
	ld.param.v2.u32 	{%r1305, %r326}, [_Z16runOneGeneration16geneticAlgorithm_param_0];
	ld.param.v2.u32 	{%r329, %r330}, [_Z16runOneGeneration16geneticAlgorithm_param_0+16];
	ld.param.u64 	%rd90, [_Z16runOneGeneration16geneticAlgorithm_param_0+56];
	ld.param.u64 	%rd89, [_Z16runOneGeneration16geneticAlgorithm_param_0+48];
	cvta.to.global.u64 	%rd1, %rd89;
	cvta.to.global.u64 	%rd2, %rd90;
	mov.u32 	%r6, %tid.x;
	mov.u32 	%r7, %ntid.x;
	mov.u32 	%r335, %ctaid.x;
	mad.lo.s32 	%r8, %r7, %r335, %r6;
	shr.s32 	%r336, %r330, 31;
	shr.u32 	%r337, %r336, 27;
	add.s32 	%r338, %r330, %r337;
	shr.s32 	%r9, %r338, 5;
	mul.wide.s32 	%rd94, %r9, 4;
	mov.u32 	%r339, memoryPool;
	cvt.u64.u32 	%rd95, %r339;
	cvta.shared.u64 	%rd96, %rd95;
	add.s64 	%rd97, %rd96, %rd94;
	st.shared.u64 	[warpMutationChance], %rd97;
	add.s64 	%rd98, %rd97, %rd94;
	st.shared.u64 	[islandPopulationChromosome], %rd98;
	mul.wide.s32 	%rd99, %r330, 8;
	add.s64 	%rd100, %rd98, %rd99;
	st.shared.u64 	[rank], %rd100;
	mul.wide.s32 	%rd101, %r330, 4;
	add.s64 	%rd102, %rd100, %rd101;
	st.shared.u64 	[islandPopulationDistance], %rd102;
	mul.wide.s32 	%rd103, %r8, 4;
	add.s64 	%rd4, %rd1, %rd103;
	and.b32  	%r340, %r6, 31;
	setp.ne.s32 	%p1, %r340, 0;
	@%p1 bra 	$L__BB2_2;
	ld.global.u32 	%r341, [%rd4];
	mul.hi.u32 	%r342, %r341, 3;
	sub.s32 	%r343, %r341, %r342;
	shr.u32 	%r344, %r343, 1;
	add.s32 	%r345, %r344, %r342;
	shr.u32 	%r346, %r345, 30;
	mul.lo.s32 	%r347, %r346, 2147483647;
	sub.s32 	%r348, %r341, %r347;
	max.u32 	%r349, %r348, 1;
	mul.hi.u32 	%r350, %r349, 1581746633;
	shr.u32 	%r351, %r350, 14;
	mul.lo.s32 	%r352, %r351, 44488;
	sub.s32 	%r353, %r349, %r352;
	mul.lo.s32 	%r354, %r353, 48271;
	mul.lo.s32 	%r355, %r351, 3399;
	setp.lt.u32 	%p2, %r354, %r355;
	xor.b32  	%r356, %r355, 2147483647;
	neg.s32 	%r357, %r355;
	selp.b32 	%r358, %r356, %r357, %p2;
	add.s32 	%r359, %r358, %r354;
	add.s32 	%r360, %r359, -1;
	cvt.rn.f64.u32 	%fd113, %r360;
	div.rn.f64 	%fd114, %fd113, 0d41DFFFFFFF800000;
	fma.rn.f64 	%fd115, %fd114, 0d4059000000000000, 0d3FF0000000000000;
	cvt.rzi.s32.f64 	%r361, %fd115;
	cvt.s32.s16 	%r362, %r361;
	shr.u32 	%r363, %r6, 3;
	add.s32 	%r365, %r339, %r363;
	st.shared.u32 	[%r365], %r362;
	mul.hi.u32 	%r366, %r359, -1131474031;
	shr.u32 	%r367, %r366, 15;
	mul.lo.s32 	%r368, %r367, 44488;
	sub.s32 	%r369, %r359, %r368;
	mul.lo.s32 	%r370, %r369, 48271;
	mul.lo.s32 	%r371, %r367, 3399;
	setp.lt.u32 	%p3, %r370, %r371;
	xor.b32  	%r372, %r371, 2147483647;
	neg.s32 	%r373, %r371;
	selp.b32 	%r374, %r372, %r373, %p3;
	add.s32 	%r375, %r370, %r374;
	add.s32 	%r376, %r375, -1;
	cvt.rn.f64.u32 	%fd116, %r376;
	div.rn.f64 	%fd117, %fd116, 0d41DFFFFFFF800000;
	fma.rn.f64 	%fd118, %fd117, 0d4059000000000000, 0d3FF0000000000000;
	cvt.rzi.s32.f64 	%r377, %fd118;
	cvt.s32.s16 	%r378, %r377;
	shl.b32 	%r379, %r9, 2;
	add.s32 	%r380, %r365, %r379;
	st.shared.u32 	[%r380], %r378;
$L__BB2_2:
	bar.sync 	0;
	mul.lo.s32 	%r381, %r328, %r8;
	mul.wide.s32 	%rd104, %r381, 4;
	add.s64 	%rd105, %rd91, %rd104;
	ld.shared.u64 	%rd106, [islandPopulationChromosome];
	mul.wide.u32 	%rd107, %r6, 8;
	add.s64 	%rd108, %rd106, %rd107;
	st.u64 	[%rd108], %rd105;
	ld.shared.u64 	%rd109, [islandPopulationChromosome];
	add.s64 	%rd110, %rd109, %rd107;
	ld.u64 	%rd5, [%rd110];
	add.s32 	%r10, %r328, -1;
	mul.wide.s32 	%rd111, %r328, 4;
	add.s64 	%rd112, %rd5, %rd111;
	ld.u32 	%r382, [%rd112+-4];
	ld.u32 	%r383, [%rd5];
	mad.lo.s32 	%r384, %r382, %r328, %r383;
	mul.wide.s32 	%rd113, %r384, 8;
	add.s64 	%rd114, %rd2, %rd113;
	ld.global.f64 	%fd424, [%rd114];
	setp.lt.s32 	%p4, %r328, 2;
	@%p4 bra 	$L__BB2_14;
	add.s32 	%r386, %r328, -2;
	and.b32  	%r11, %r10, 7;
	setp.lt.u32 	%p5, %r386, 7;
	mov.b32 	%r1293, 1;
	@%p5 bra 	$L__BB2_6;
	and.b32  	%r12, %r10, -8;
	mov.b32 	%r1291, 1;
$L__BB2_5:
	.pragma "nounroll";
	mul.wide.u32 	%rd115, %r1291, 4;
	add.s64 	%rd116, %rd5, %rd115;
	ld.u32 	%r388, [%rd116];
	ld.u32 	%r389, [%rd116+-4];
	mad.lo.s32 	%r390, %r388, %r328, %r389;
	mul.wide.s32 	%rd117, %r390, 8;
	add.s64 	%rd118, %rd2, %rd117;
	ld.global.f64 	%fd120, [%rd118];
	add.f64 	%fd121, %fd424, %fd120;
	ld.u32 	%r391, [%rd116+4];
	mad.lo.s32 	%r392, %r391, %r328, %r388;
	mul.wide.s32 	%rd119, %r392, 8;
	add.s64 	%rd120, %rd2, %rd119;
	ld.global.f64 	%fd122, [%rd120];
	add.f64 	%fd123, %fd121, %fd122;
	ld.u32 	%r393, [%rd116+8];
	mad.lo.s32 	%r394, %r393, %r328, %r391;
	mul.wide.s32 	%rd121, %r394, 8;
	add.s64 	%rd122, %rd2, %rd121;
	ld.global.f64 	%fd124, [%rd122];
	add.f64 	%fd125, %fd123, %fd124;
	ld.u32 	%r395, [%rd116+12];
	mad.lo.s32 	%r396, %r395, %r328, %r393;
	mul.wide.s32 	%rd123, %r396, 8;
	add.s64 	%rd124, %rd2, %rd123;
	ld.global.f64 	%fd126, [%rd124];
	add.f64 	%fd127, %fd125, %fd126;
	ld.u32 	%r397, [%rd116+16];
	mad.lo.s32 	%r398, %r397, %r328, %r395;
	mul.wide.s32 	%rd125, %r398, 8;
	add.s64 	%rd126, %rd2, %rd125;
	ld.global.f64 	%fd128, [%rd126];
	add.f64 	%fd129, %fd127, %fd128;
	ld.u32 	%r399, [%rd116+20];
	mad.lo.s32 	%r400, %r399, %r328, %r397;
	mul.wide.s32 	%rd127, %r400, 8;
	add.s64 	%rd128, %rd2, %rd127;
	ld.global.f64 	%fd130, [%rd128];
	add.f64 	%fd131, %fd129, %fd130;
	ld.u32 	%r401, [%rd116+24];
	mad.lo.s32 	%r402, %r401, %r328, %r399;
	mul.wide.s32 	%rd129, %r402, 8;
	add.s64 	%rd130, %rd2, %rd129;
	ld.global.f64 	%fd132, [%rd130];
	add.f64 	%fd133, %fd131, %fd132;
	ld.u32 	%r403, [%rd116+28];
	mad.lo.s32 	%r404, %r403, %r328, %r401;
	mul.wide.s32 	%rd131, %r404, 8;
	add.s64 	%rd132, %rd2, %rd131;
	ld.global.f64 	%fd134, [%rd132];
	add.f64 	%fd424, %fd133, %fd134;
	add.s32 	%r1293, %r1291, 8;
	add.s32 	%r405, %r1291, 7;
	setp.ne.s32 	%p6, %r405, %r12;
	mov.u32 	%r1291, %r1293;
	@%p6 bra 	$L__BB2_5;
$L__BB2_6:
	setp.eq.s32 	%p7, %r11, 0;
	@%p7 bra 	$L__BB2_14;
	and.b32  	%r16, %r10, 3;
	setp.lt.u32 	%p8, %r11, 4;
	@%p8 bra 	$L__BB2_9;
	mul.wide.u32 	%rd133, %r1293, 4;
	add.s64 	%rd134, %rd5, %rd133;
	ld.u32 	%r406, [%rd134];
	mul.wide.s32 	%rd135, %r1293, 4;
	add.s64 	%rd136, %rd5, %rd135;
	ld.u32 	%r407, [%rd136+-4];
	mad.lo.s32 	%r408, %r406, %r328, %r407;
	mul.wide.s32 	%rd137, %r408, 8;
	add.s64 	%rd138, %rd2, %rd137;
	ld.global.f64 	%fd136, [%rd138];
	add.f64 	%fd137, %fd424, %fd136;
	add.s32 	%r409, %r1293, 1;
	mul.wide.u32 	%rd139, %r409, 4;
	add.s64 	%rd140, %rd5, %rd139;
	ld.u32 	%r410, [%rd140];
	mad.lo.s32 	%r411, %r410, %r328, %r406;
	mul.wide.s32 	%rd141, %r411, 8;
	add.s64 	%rd142, %rd2, %rd141;
	ld.global.f64 	%fd138, [%rd142];
	add.f64 	%fd139, %fd137, %fd138;
	add.s32 	%r412, %r1293, 2;
	mul.wide.u32 	%rd143, %r412, 4;
	add.s64 	%rd144, %rd5, %rd143;
	ld.u32 	%r413, [%rd144];
	ld.u32 	%r414, [%rd136+4];
	mad.lo.s32 	%r415, %r413, %r328, %r414;
	mul.wide.s32 	%rd145, %r415, 8;
	add.s64 	%rd146, %rd2, %rd145;
	ld.global.f64 	%fd140, [%rd146];
	add.f64 	%fd141, %fd139, %fd140;
	ld.u32 	%r416, [%rd134+12];
	ld.u32 	%r417, [%rd136+8];
	mad.lo.s32 	%r418, %r416, %r328, %r417;
	mul.wide.s32 	%rd147, %r418, 8;
	add.s64 	%rd148, %rd2, %rd147;
	ld.global.f64 	%fd142, [%rd148];
	add.f64 	%fd424, %fd141, %fd142;
	add.s32 	%r1293, %r1293, 4;
$L__BB2_9:
	setp.eq.s32 	%p9, %r16, 0;
	@%p9 bra 	$L__BB2_14;
	setp.eq.s32 	%p10, %r16, 1;
	@%p10 bra 	$L__BB2_12;
	mul.wide.u32 	%rd149, %r1293, 4;
	add.s64 	%rd150, %rd5, %rd149;
	ld.u32 	%r419, [%rd150];
	mul.wide.s32 	%rd151, %r1293, 4;
	add.s64 	%rd152, %rd5, %rd151;
	ld.u32 	%r420, [%rd152+-4];
	mad.lo.s32 	%r421, %r419, %r328, %r420;
	mul.wide.s32 	%rd153, %r421, 8;
	add.s64 	%rd154, %rd2, %rd153;
	ld.global.f64 	%fd144, [%rd154];
	add.f64 	%fd145, %fd424, %fd144;
	ld.u32 	%r422, [%rd150+4];
	mad.lo.s32 	%r423, %r422, %r328, %r419;
	mul.wide.s32 	%rd155, %r423, 8;
	add.s64 	%rd156, %rd2, %rd155;
	ld.global.f64 	%fd146, [%rd156];
	add.f64 	%fd424, %fd145, %fd146;
	add.s32 	%r1293, %r1293, 2;
$L__BB2_12:
	and.b32  	%r424, %r10, 1;
	setp.eq.b32 	%p11, %r424, 1;
	not.pred 	%p12, %p11;
	@%p12 bra 	$L__BB2_14;
	mul.wide.u32 	%rd157, %r1293, 4;
	add.s64 	%rd158, %rd5, %rd157;
	ld.u32 	%r425, [%rd158];
	mul.wide.s32 	%rd159, %r1293, 4;
	add.s64 	%rd160, %rd5, %rd159;
	ld.u32 	%r426, [%rd160+-4];
	mad.lo.s32 	%r427, %r425, %r328, %r426;
	mul.wide.s32 	%rd161, %r427, 8;
	add.s64 	%rd162, %rd2, %rd161;
	ld.global.f64 	%fd147, [%rd162];
	add.f64 	%fd424, %fd424, %fd147;
$L__BB2_14:
	ld.shared.u64 	%rd163, [islandPopulationDistance];
	add.s64 	%rd165, %rd163, %rd107;
	st.f64 	[%rd165], %fd424;
	bar.sync 	0;
	ld.shared.u64 	%rd166, [rank];
	mul.wide.u32 	%rd167, %r6, 4;
	add.s64 	%rd168, %rd166, %rd167;
	st.u32 	[%rd168], %r6;
	setp.lt.s32 	%p13, %r330, 2;
	@%p13 bra 	$L__BB2_26;
	mov.b32 	%r1295, 2;
$L__BB2_16:
	bar.sync 	0;
	shr.s32 	%r1296, %r1295, 1;
	setp.lt.s32 	%p14, %r1296, 1;
	@%p14 bra 	$L__BB2_25;
	and.b32  	%r23, %r1295, %r6;
$L__BB2_18:
	mov.u32 	%r24, %r1296;
	bar.sync 	0;
	xor.b32  	%r25, %r24, %r6;
	setp.le.u32 	%p15, %r25, %r6;
	@%p15 bra 	$L__BB2_24;
	setp.ne.s32 	%p16, %r23, 0;
	@%p16 bra 	$L__BB2_22;
	ld.shared.u64 	%rd185, [islandPopulationDistance];
	add.s64 	%rd6, %rd185, %rd107;
	ld.f64 	%fd14, [%rd6];
	mul.wide.u32 	%rd187, %r25, 8;
	add.s64 	%rd188, %rd185, %rd187;
	ld.f64 	%fd15, [%rd188];
	setp.leu.f64 	%p18, %fd14, %fd15;
	@%p18 bra 	$L__BB2_24;
	ld.shared.u64 	%rd189, [rank];
	add.s64 	%rd191, %rd189, %rd167;
	ld.u32 	%r432, [%rd191];
	cvt.rn.f64.s32 	%fd149, %r432;
	st.f64 	[%rd6], %fd15;
	ld.shared.u64 	%rd192, [rank];
	mul.wide.u32 	%rd193, %r25, 4;
	add.s64 	%rd194, %rd192, %rd193;
	ld.u32 	%r433, [%rd194];
	add.s64 	%rd195, %rd192, %rd167;
	st.u32 	[%rd195], %r433;
	ld.shared.u64 	%rd196, [islandPopulationDistance];
	add.s64 	%rd198, %rd196, %rd187;
	st.f64 	[%rd198], %fd14;
	cvt.rzi.s32.f64 	%r434, %fd149;
	ld.shared.u64 	%rd199, [rank];
	add.s64 	%rd200, %rd199, %rd193;
	st.u32 	[%rd200], %r434;
	bra.uni 	$L__BB2_24;
$L__BB2_22:
	ld.shared.u64 	%rd169, [islandPopulationDistance];
	add.s64 	%rd7, %rd169, %rd107;
	ld.f64 	%fd16, [%rd7];
	mul.wide.u32 	%rd171, %r25, 8;
	add.s64 	%rd172, %rd169, %rd171;
	ld.f64 	%fd17, [%rd172];
	setp.geu.f64 	%p17, %fd16, %fd17;
	@%p17 bra 	$L__BB2_24;
	ld.shared.u64 	%rd173, [rank];
	add.s64 	%rd175, %rd173, %rd167;
	ld.u32 	%r429, [%rd175];
	cvt.rn.f64.s32 	%fd148, %r429;
	st.f64 	[%rd7], %fd17;
	ld.shared.u64 	%rd176, [rank];
	mul.wide.u32 	%rd177, %r25, 4;
	add.s64 	%rd178, %rd176, %rd177;
	ld.u32 	%r430, [%rd178];
	add.s64 	%rd179, %rd176, %rd167;
	st.u32 	[%rd179], %r430;
	ld.shared.u64 	%rd180, [islandPopulationDistance];
	mul.wide.u32 	%rd181, %r25, 8;
	add.s64 	%rd182, %rd180, %rd181;
	st.f64 	[%rd182], %fd16;
	cvt.rzi.s32.f64 	%r431, %fd148;
	ld.shared.u64 	%rd183, [rank];
	add.s64 	%rd184, %rd183, %rd177;
	st.u32 	[%rd184], %r431;
$L__BB2_24:
	bar.sync 	0;
	shr.u32 	%r1296, %r24, 1;
	setp.gt.u32 	%p19, %r24, 1;
	@%p19 bra 	$L__BB2_18;
$L__BB2_25:
	shl.b32 	%r1295, %r1295, 1;
	setp.le.s32 	%p20, %r1295, %r330;
	@%p20 bra 	$L__BB2_16;
$L__BB2_26:
	bar.sync 	0;
	ld.shared.u64 	%rd201, [islandPopulationChromosome];
	add.s64 	%rd203, %rd201, %rd107;
	ld.u64 	%rd8, [%rd203];
	ld.shared.u64 	%rd204, [rank];
	add.s64 	%rd206, %rd204, %rd167;
	ld.u32 	%r435, [%rd206];
	mul.wide.s32 	%rd207, %r435, 8;
	add.s64 	%rd208, %rd201, %rd207;
	ld.u64 	%rd9, [%rd208];
	setp.lt.s32 	%p21, %r328, 1;
	@%p21 bra 	$L__BB2_39;
	and.b32  	%r28, %r328, 15;
	setp.lt.u32 	%p22, %r10, 15;
	mov.b32 	%r1299, 0;
	@%p22 bra 	$L__BB2_30;
	and.b32  	%r1299, %r328, 2147483632;
	mov.b32 	%r1297, 0;
$L__BB2_29:
	.pragma "nounroll";
	mul.wide.u32 	%rd209, %r1297, 4;
	add.s64 	%rd210, %rd9, %rd209;
	ld.u32 	%r438, [%rd210];
	bar.sync 	0;
	add.s64 	%rd211, %rd8, %rd209;
	st.u32 	[%rd211], %r438;
	ld.u32 	%r439, [%rd210+4];
	bar.sync 	0;
	st.u32 	[%rd211+4], %r439;
	ld.u32 	%r440, [%rd210+8];
	bar.sync 	0;
	st.u32 	[%rd211+8], %r440;
	ld.u32 	%r441, [%rd210+12];
	bar.sync 	0;
	st.u32 	[%rd211+12], %r441;
	ld.u32 	%r442, [%rd210+16];
	bar.sync 	0;
	st.u32 	[%rd211+16], %r442;
	ld.u32 	%r443, [%rd210+20];
	bar.sync 	0;
	st.u32 	[%rd211+20], %r443;
	ld.u32 	%r444, [%rd210+24];
	bar.sync 	0;
	st.u32 	[%rd211+24], %r444;
	ld.u32 	%r445, [%rd210+28];
	bar.sync 	0;
	st.u32 	[%rd211+28], %r445;
	ld.u32 	%r446, [%rd210+32];
	bar.sync 	0;
	st.u32 	[%rd211+32], %r446;
	ld.u32 	%r447, [%rd210+36];
	bar.sync 	0;
	st.u32 	[%rd211+36], %r447;
	ld.u32 	%r448, [%rd210+40];
	bar.sync 	0;
	st.u32 	[%rd211+40], %r448;
	ld.u32 	%r449, [%rd210+44];
	bar.sync 	0;
	st.u32 	[%rd211+44], %r449;
	ld.u32 	%r450, [%rd210+48];
	bar.sync 	0;
	st.u32 	[%rd211+48], %r450;
	ld.u32 	%r451, [%rd210+52];
	bar.sync 	0;
	st.u32 	[%rd211+52], %r451;
	ld.u32 	%r452, [%rd210+56];
	bar.sync 	0;
	st.u32 	[%rd211+56], %r452;
	ld.u32 	%r453, [%rd210+60];
	bar.sync 	0;
	st.u32 	[%rd211+60], %r453;
	add.s32 	%r1297, %r1297, 16;
	setp.ne.s32 	%p23, %r1297, %r1299;
	@%p23 bra 	$L__BB2_29;
$L__BB2_30:
	setp.eq.s32 	%p24, %r28, 0;
	@%p24 bra 	$L__BB2_39;
	and.b32  	%r33, %r328, 7;
	setp.lt.u32 	%p25, %r28, 8;
	@%p25 bra 	$L__BB2_33;
	mul.wide.u32 	%rd212, %r1299, 4;
	add.s64 	%rd213, %rd9, %rd212;
	ld.u32 	%r454, [%rd213];
	bar.sync 	0;
	add.s64 	%rd214, %rd8, %rd212;
	st.u32 	[%rd214], %r454;
	ld.u32 	%r455, [%rd213+4];
	bar.sync 	0;
	st.u32 	[%rd214+4], %r455;
	ld.u32 	%r456, [%rd213+8];
	bar.sync 	0;
	st.u32 	[%rd214+8], %r456;
	ld.u32 	%r457, [%rd213+12];
	bar.sync 	0;
	st.u32 	[%rd214+12], %r457;
	ld.u32 	%r458, [%rd213+16];
	bar.sync 	0;
	st.u32 	[%rd214+16], %r458;
	ld.u32 	%r459, [%rd213+20];
	bar.sync 	0;
	st.u32 	[%rd214+20], %r459;
	ld.u32 	%r460, [%rd213+24];
	bar.sync 	0;
	st.u32 	[%rd214+24], %r460;
	ld.u32 	%r461, [%rd213+28];
	bar.sync 	0;
	st.u32 	[%rd214+28], %r461;
	add.s32 	%r1299, %r1299, 8;
$L__BB2_33:
	setp.eq.s32 	%p26, %r33, 0;
	@%p26 bra 	$L__BB2_39;
	and.b32  	%r36, %r328, 3;
	setp.lt.u32 	%p27, %r33, 4;
	@%p27 bra 	$L__BB2_36;
	mul.wide.u32 	%rd215, %r1299, 4;
	add.s64 	%rd216, %rd9, %rd215;
	ld.u32 	%r462, [%rd216];
	bar.sync 	0;
	add.s64 	%rd217, %rd8, %rd215;
	st.u32 	[%rd217], %r462;
	ld.u32 	%r463, [%rd216+4];
	bar.sync 	0;
	st.u32 	[%rd217+4], %r463;
	ld.u32 	%r464, [%rd216+8];
	bar.sync 	0;
	st.u32 	[%rd217+8], %r464;
	ld.u32 	%r465, [%rd216+12];
	bar.sync 	0;
	st.u32 	[%rd217+12], %r465;
	add.s32 	%r1299, %r1299, 4;
$L__BB2_36:
	setp.eq.s32 	%p28, %r36, 0;
	@%p28 bra 	$L__BB2_39;
	mov.b32 	%r1302, 0;
$L__BB2_38:
	.pragma "nounroll";
	mul.wide.u32 	%rd218, %r1299, 4;
	add.s64 	%rd219, %rd9, %rd218;
	ld.u32 	%r467, [%rd219];
	bar.sync 	0;
	add.s64 	%rd220, %rd8, %rd218;
	st.u32 	[%rd220], %r467;
	add.s32 	%r1299, %r1299, 1;
	add.s32 	%r1302, %r1302, 1;
	setp.ne.s32 	%p29, %r1302, %r36;
	@%p29 bra 	$L__BB2_38;
$L__BB2_39:
	bar.sync 	0;
	{ // callseq 2, 0
	.param .b64 param0;
	st.param.b64 	[param0], %rd111;
	.param .b64 retval0;
	call.uni (retval0), 
	malloc, 
	(
	param0
	);
	ld.param.b64 	%rd221, [retval0];
	} // callseq 2
	sub.s32 	%r468, %r330, %r6;
	ld.shared.u64 	%rd222, [rank];
	add.s64 	%rd224, %rd222, %rd167;
	st.u32 	[%rd224], %r468;
	bar.sync 	0;
	setp.lt.s32 	%p30, %r330, 2;
	@%p30 bra 	$L__BB2_44;
	shl.b32 	%r43, %r6, 1;
	mov.b32 	%r1303, 1;
$L__BB2_41:
	mul.lo.s32 	%r45, %r1303, %r43;
	add.s32 	%r46, %r45, %r1303;
	setp.ge.s32 	%p31, %r46, %r330;
	@%p31 bra 	$L__BB2_43;
	ld.shared.u64 	%rd225, [rank];
	mul.wide.s32 	%rd226, %r46, 4;
	add.s64 	%rd227, %rd225, %rd226;
	ld.u32 	%r470, [%rd227];
	mul.wide.s32 	%rd228, %r45, 4;
	add.s64 	%rd229, %rd225, %rd228;
	ld.u32 	%r471, [%rd229];
	add.s32 	%r472, %r471, %r470;
	st.u32 	[%rd229], %r472;
$L__BB2_43:
	bar.sync 	0;
	shl.b32 	%r1303, %r1303, 1;
	setp.lt.s32 	%p32, %r1303, %r330;
	@%p32 bra 	$L__BB2_41;
$L__BB2_44:
	setp.lt.s32 	%p33, %r330, 4;
	@%p33 bra 	$L__BB2_49;
	shr.u32 	%r1304, %r330, 2;
	shl.b32 	%r473, %r6, 1;
	add.s32 	%r49, %r473, 2;
$L__BB2_46:
	bar.sync 	0;
	mul.lo.s32 	%r51, %r1304, %r49;
	setp.ge.s32 	%p34, %r51, %r330;
	setp.le.s32 	%p35, %r51, %r1304;
	or.pred  	%p36, %p34, %p35;
	@%p36 bra 	$L__BB2_48;
	ld.shared.u64 	%rd230, [rank];
	mul.wide.u32 	%rd231, %r51, 4;
	add.s64 	%rd232, %rd230, %rd231;
	ld.u32 	%r474, [%rd232];
	sub.s32 	%r475, %r51, %r1304;
	mul.wide.s32 	%rd233, %r475, 4;
	add.s64 	%rd234, %rd230, %rd233;
	ld.u32 	%r476, [%rd234];
	add.s32 	%r477, %r476, %r474;
	st.u32 	[%rd234], %r477;
$L__BB2_48:
	shr.u32 	%r52, %r1304, 1;
	setp.gt.u32 	%p37, %r1304, 1;
	mov.u32 	%r1304, %r52;
	@%p37 bra 	$L__BB2_46;
$L__BB2_49:
	bar.sync 	0;
	mul.wide.u32 	%rd235, %r8, 4;
	add.s64 	%rd12, %rd1, %rd235;
	ld.global.u32 	%r478, [%rd12];
	mul.hi.u32 	%r479, %r478, 3;
	sub.s32 	%r480, %r478, %r479;
	shr.u32 	%r481, %r480, 1;
	add.s32 	%r482, %r481, %r479;
	shr.u32 	%r483, %r482, 30;
	mul.lo.s32 	%r484, %r483, 2147483647;
	sub.s32 	%r485, %r478, %r484;
	max.u32 	%r486, %r485, 1;
	ld.shared.u64 	%rd13, [rank];
	add.s32 	%r487, %r7, -1;
	mul.wide.u32 	%rd236, %r487, 4;
	add.s64 	%rd237, %rd13, %rd236;
	ld.u32 	%r488, [%rd237];
	ld.u32 	%r489, [%rd13];
	cvt.rn.f64.s32 	%fd150, %r488;
	cvt.rn.f64.s32 	%fd151, %r489;
	mul.hi.u32 	%r490, %r486, 1581746633;
	shr.u32 	%r491, %r490, 14;
	mul.lo.s32 	%r492, %r491, 44488;
	sub.s32 	%r493, %r486, %r492;
	mul.lo.s32 	%r494, %r493, 48271;
	mul.lo.s32 	%r495, %r491, 3399;
	setp.lt.u32 	%p38, %r494, %r495;
	xor.b32  	%r496, %r495, 2147483647;
	neg.s32 	%r497, %r495;
	selp.b32 	%r498, %r496, %r497, %p38;
	add.s32 	%r499, %r494, %r498;
	add.s32 	%r500, %r499, -1;
	cvt.rn.f64.u32 	%fd152, %r500;
	div.rn.f64 	%fd153, %fd152, 0d41DFFFFFFF800000;
	sub.f64 	%fd154, %fd151, %fd150;
	fma.rn.f64 	%fd155, %fd154, %fd153, %fd150;
	cvt.rzi.s32.f64 	%r53, %fd155;
	setp.lt.s32 	%p39, %r1305, 1;
	@%p39 bra 	$L__BB2_65;
$L__BB2_50:
	add.s32 	%r55, %r1305, -1;
	mul.wide.u32 	%rd238, %r55, 4;
	add.s64 	%rd239, %rd13, %rd238;
	ld.u32 	%r501, [%rd239];
	setp.le.s32 	%p40, %r53, %r501;
	@%p40 bra 	$L__BB2_315;
	mul.wide.s32 	%rd240, %r1305, 4;
	add.s64 	%rd241, %rd13, %rd240;
	ld.u32 	%r502, [%rd241+-8];
	setp.gt.s32 	%p41, %r53, %r502;
	@%p41 bra 	$L__BB2_315;
	setp.lt.s32 	%p42, %r328, 1;
	@%p42 bra 	$L__BB2_65;
	and.b32  	%r56, %r328, 15;
	setp.lt.u32 	%p43, %r10, 15;
	mov.b32 	%r1308, 0;
	@%p43 bra 	$L__BB2_56;
	and.b32  	%r1308, %r328, 2147483632;
	mov.b32 	%r1306, 0;
	mul.wide.u32 	%rd243, %r55, 8;
$L__BB2_55:
	.pragma "nounroll";
	ld.shared.u64 	%rd242, [islandPopulationChromosome];
	add.s64 	%rd244, %rd242, %rd243;
	ld.u64 	%rd245, [%rd244];
	mul.wide.u32 	%rd246, %r1306, 4;
	add.s64 	%rd247, %rd245, %rd246;
	ld.u32 	%r505, [%rd247];
	add.s64 	%rd248, %rd221, %rd246;
	st.u32 	[%rd248], %r505;
	ld.shared.u64 	%rd249, [islandPopulationChromosome];
	add.s64 	%rd250, %rd249, %rd243;
	ld.u64 	%rd251, [%rd250];
	add.s64 	%rd252, %rd251, %rd246;
	ld.u32 	%r506, [%rd252+4];
	st.u32 	[%rd248+4], %r506;
	ld.shared.u64 	%rd253, [islandPopulationChromosome];
	add.s64 	%rd254, %rd253, %rd243;
	ld.u64 	%rd255, [%rd254];
	add.s64 	%rd256, %rd255, %rd246;
	ld.u32 	%r507, [%rd256+8];
	st.u32 	[%rd248+8], %r507;
	ld.shared.u64 	%rd257, [islandPopulationChromosome];
	add.s64 	%rd258, %rd257, %rd243;
	ld.u64 	%rd259, [%rd258];
	add.s64 	%rd260, %rd259, %rd246;
	ld.u32 	%r508, [%rd260+12];
	st.u32 	[%rd248+12], %r508;
	ld.shared.u64 	%rd261, [islandPopulationChromosome];
	add.s64 	%rd262, %rd261, %rd243;
	ld.u64 	%rd263, [%rd262];
	add.s64 	%rd264, %rd263, %rd246;
	ld.u32 	%r509, [%rd264+16];
	st.u32 	[%rd248+16], %r509;
	ld.shared.u64 	%rd265, [islandPopulationChromosome];
	add.s64 	%rd266, %rd265, %rd243;
	ld.u64 	%rd267, [%rd266];
	add.s64 	%rd268, %rd267, %rd246;
	ld.u32 	%r510, [%rd268+20];
	st.u32 	[%rd248+20], %r510;
	ld.shared.u64 	%rd269, [islandPopulationChromosome];
	add.s64 	%rd270, %rd269, %rd243;
	ld.u64 	%rd271, [%rd270];
	add.s64 	%rd272, %rd271, %rd246;
	ld.u32 	%r511, [%rd272+24];
	st.u32 	[%rd248+24], %r511;
	ld.shared.u64 	%rd273, [islandPopulationChromosome];
	add.s64 	%rd274, %rd273, %rd243;
	ld.u64 	%rd275, [%rd274];
	add.s64 	%rd276, %rd275, %rd246;
	ld.u32 	%r512, [%rd276+28];
	st.u32 	[%rd248+28], %r512;
	ld.shared.u64 	%rd277, [islandPopulationChromosome];
	add.s64 	%rd278, %rd277, %rd243;
	ld.u64 	%rd279, [%rd278];
	add.s64 	%rd280, %rd279, %rd246;
	ld.u32 	%r513, [%rd280+32];
	st.u32 	[%rd248+32], %r513;
	ld.shared.u64 	%rd281, [islandPopulationChromosome];
	add.s64 	%rd282, %rd281, %rd243;
	ld.u64 	%rd283, [%rd282];
	add.s64 	%rd284, %rd283, %rd246;
	ld.u32 	%r514, [%rd284+36];
	st.u32 	[%rd248+36], %r514;
	ld.shared.u64 	%rd285, [islandPopulationChromosome];
	add.s64 	%rd286, %rd285, %rd243;
	ld.u64 	%rd287, [%rd286];
	add.s64 	%rd288, %rd287, %rd246;
	ld.u32 	%r515, [%rd288+40];
	st.u32 	[%rd248+40], %r515;
	ld.shared.u64 	%rd289, [islandPopulationChromosome];
	add.s64 	%rd290, %rd289, %rd243;
	ld.u64 	%rd291, [%rd290];
	add.s64 	%rd292, %rd291, %rd246;
	ld.u32 	%r516, [%rd292+44];
	st.u32 	[%rd248+44], %r516;
	ld.shared.u64 	%rd293, [islandPopulationChromosome];
	add.s64 	%rd294, %rd293, %rd243;
	ld.u64 	%rd295, [%rd294];
	add.s64 	%rd296, %rd295, %rd246;
	ld.u32 	%r517, [%rd296+48];
	st.u32 	[%rd248+48], %r517;
	ld.shared.u64 	%rd297, [islandPopulationChromosome];
	add.s64 	%rd298, %rd297, %rd243;
	ld.u64 	%rd299, [%rd298];
	add.s64 	%rd300, %rd299, %rd246;
	ld.u32 	%r518, [%rd300+52];
	st.u32 	[%rd248+52], %r518;
	ld.shared.u64 	%rd301, [islandPopulationChromosome];
	add.s64 	%rd302, %rd301, %rd243;
	ld.u64 	%rd303, [%rd302];
	add.s64 	%rd304, %rd303, %rd246;
	ld.u32 	%r519, [%rd304+56];
	st.u32 	[%rd248+56], %r519;
	ld.shared.u64 	%rd305, [islandPopulationChromosome];
	add.s64 	%rd306, %rd305, %rd243;
	ld.u64 	%rd307, [%rd306];
	add.s64 	%rd308, %rd307, %rd246;
	ld.u32 	%r520, [%rd308+60];
	st.u32 	[%rd248+60], %r520;
	add.s32 	%r1306, %r1306, 16;
	setp.eq.s32 	%p44, %r1306, %r1308;
	@%p44 bra 	$L__BB2_56;
	bra.uni 	$L__BB2_55;
$L__BB2_56:
	setp.eq.s32 	%p45, %r56, 0;
	@%p45 bra 	$L__BB2_65;
	and.b32  	%r61, %r328, 7;
	setp.lt.u32 	%p46, %r56, 8;
	@%p46 bra 	$L__BB2_59;
	ld.shared.u64 	%rd309, [islandPopulationChromosome];
	mul.wide.u32 	%rd310, %r55, 8;
	add.s64 	%rd311, %rd309, %rd310;
	ld.u64 	%rd312, [%rd311];
	mul.wide.u32 	%rd313, %r1308, 4;
	add.s64 	%rd314, %rd312, %rd313;
	ld.u32 	%r521, [%rd314];
	add.s64 	%rd315, %rd221, %rd313;
	st.u32 	[%rd315], %r521;
	ld.shared.u64 	%rd316, [islandPopulationChromosome];
	add.s64 	%rd317, %rd316, %rd310;
	ld.u64 	%rd318, [%rd317];
	add.s64 	%rd319, %rd318, %rd313;
	ld.u32 	%r522, [%rd319+4];
	st.u32 	[%rd315+4], %r522;
	ld.shared.u64 	%rd320, [islandPopulationChromosome];
	add.s64 	%rd321, %rd320, %rd310;
	ld.u64 	%rd322, [%rd321];
	add.s64 	%rd323, %rd322, %rd313;
	ld.u32 	%r523, [%rd323+8];
	st.u32 	[%rd315+8], %r523;
	ld.shared.u64 	%rd324, [islandPopulationChromosome];
	add.s64 	%rd325, %rd324, %rd310;
	ld.u64 	%rd326, [%rd325];
	add.s64 	%rd327, %rd326, %rd313;
	ld.u32 	%r524, [%rd327+12];
	st.u32 	[%rd315+12], %r524;
	ld.shared.u64 	%rd328, [islandPopulationChromosome];
	add.s64 	%rd329, %rd328, %rd310;
	ld.u64 	%rd330, [%rd329];
	add.s64 	%rd331, %rd330, %rd313;
	ld.u32 	%r525, [%rd331+16];
	st.u32 	[%rd315+16], %r525;
	ld.shared.u64 	%rd332, [islandPopulationChromosome];
	add.s64 	%rd333, %rd332, %rd310;
	ld.u64 	%rd334, [%rd333];
	add.s64 	%rd335, %rd334, %rd313;
	ld.u32 	%r526, [%rd335+20];
	st.u32 	[%rd315+20], %r526;
	ld.shared.u64 	%rd336, [islandPopulationChromosome];
	add.s64 	%rd337, %rd336, %rd310;
	ld.u64 	%rd338, [%rd337];
	add.s64 	%rd339, %rd338, %rd313;
	ld.u32 	%r527, [%rd339+24];
	st.u32 	[%rd315+24], %r527;
	ld.shared.u64 	%rd340, [islandPopulationChromosome];
	add.s64 	%rd341, %rd340, %rd310;
	ld.u64 	%rd342, [%rd341];
	add.s64 	%rd343, %rd342, %rd313;
	ld.u32 	%r528, [%rd343+28];
	st.u32 	[%rd315+28], %r528;
	add.s32 	%r1308, %r1308, 8;
$L__BB2_59:
	setp.eq.s32 	%p47, %r61, 0;
	@%p47 bra 	$L__BB2_65;
	and.b32  	%r64, %r328, 3;
	setp.lt.u32 	%p48, %r61, 4;
	@%p48 bra 	$L__BB2_62;
	ld.shared.u64 	%rd344, [islandPopulationChromosome];
	mul.wide.u32 	%rd345, %r55, 8;
	add.s64 	%rd346, %rd344, %rd345;
	ld.u64 	%rd347, [%rd346];
	mul.wide.u32 	%rd348, %r1308, 4;
	add.s64 	%rd349, %rd347, %rd348;
	ld.u32 	%r529, [%rd349];
	add.s64 	%rd350, %rd221, %rd348;
	st.u32 	[%rd350], %r529;
	ld.shared.u64 	%rd351, [islandPopulationChromosome];
	add.s64 	%rd352, %rd351, %rd345;
	ld.u64 	%rd353, [%rd352];
	add.s64 	%rd354, %rd353, %rd348;
	ld.u32 	%r530, [%rd354+4];
	st.u32 	[%rd350+4], %r530;
	ld.shared.u64 	%rd355, [islandPopulationChromosome];
	add.s64 	%rd356, %rd355, %rd345;
	ld.u64 	%rd357, [%rd356];
	add.s64 	%rd358, %rd357, %rd348;
	ld.u32 	%r531, [%rd358+8];
	st.u32 	[%rd350+8], %r531;
	ld.shared.u64 	%rd359, [islandPopulationChromosome];
	add.s64 	%rd360, %rd359, %rd345;
	ld.u64 	%rd361, [%rd360];
	add.s64 	%rd362, %rd361, %rd348;
	ld.u32 	%r532, [%rd362+12];
	st.u32 	[%rd350+12], %r532;
	add.s32 	%r1308, %r1308, 4;
$L__BB2_62:
	setp.eq.s32 	%p49, %r64, 0;
	@%p49 bra 	$L__BB2_65;
	mov.b32 	%r1311, 0;
	mul.wide.u32 	%rd364, %r55, 8;
$L__BB2_64:
	.pragma "nounroll";
	ld.shared.u64 	%rd363, [islandPopulationChromosome];
	add.s64 	%rd365, %rd363, %rd364;
	ld.u64 	%rd366, [%rd365];
	mul.wide.u32 	%rd367, %r1308, 4;
	add.s64 	%rd368, %rd366, %rd367;
	ld.u32 	%r534, [%rd368];
	add.s64 	%rd369, %rd221, %rd367;
	st.u32 	[%rd369], %r534;
	add.s32 	%r1308, %r1308, 1;
	add.s32 	%r1311, %r1311, 1;
	setp.ne.s32 	%p50, %r1311, %r64;
	@%p50 bra 	$L__BB2_64;
$L__BB2_65:
	setp.lt.s32 	%p52, %r328, 1;
	bar.sync 	0;
	@%p52 bra 	$L__BB2_78;
	and.b32  	%r71, %r328, 15;
	setp.lt.u32 	%p53, %r10, 15;
	mov.b32 	%r1314, 0;
	@%p53 bra 	$L__BB2_69;
	and.b32  	%r1314, %r328, 2147483632;
	mov.b32 	%r1312, 0;
$L__BB2_68:
	.pragma "nounroll";
	mul.wide.u32 	%rd370, %r1312, 4;
	add.s64 	%rd371, %rd221, %rd370;
	ld.u32 	%r537, [%rd371];
	ld.shared.u64 	%rd372, [islandPopulationChromosome];
	add.s64 	%rd374, %rd372, %rd107;
	ld.u64 	%rd375, [%rd374];
	add.s64 	%rd376, %rd375, %rd370;
	st.u32 	[%rd376], %r537;
	ld.u32 	%r538, [%rd371+4];
	ld.shared.u64 	%rd377, [islandPopulationChromosome];
	add.s64 	%rd378, %rd377, %rd107;
	ld.u64 	%rd379, [%rd378];
	add.s64 	%rd380, %rd379, %rd370;
	st.u32 	[%rd380+4], %r538;
	ld.u32 	%r539, [%rd371+8];
	ld.shared.u64 	%rd381, [islandPopulationChromosome];
	add.s64 	%rd382, %rd381, %rd107;
	ld.u64 	%rd383, [%rd382];
	add.s64 	%rd384, %rd383, %rd370;
	st.u32 	[%rd384+8], %r539;
	ld.u32 	%r540, [%rd371+12];
	ld.shared.u64 	%rd385, [islandPopulationChromosome];
	add.s64 	%rd386, %rd385, %rd107;
	ld.u64 	%rd387, [%rd386];
	add.s64 	%rd388, %rd387, %rd370;
	st.u32 	[%rd388+12], %r540;
	ld.u32 	%r541, [%rd371+16];
	ld.shared.u64 	%rd389, [islandPopulationChromosome];
	add.s64 	%rd390, %rd389, %rd107;
	ld.u64 	%rd391, [%rd390];
	add.s64 	%rd392, %rd391, %rd370;
	st.u32 	[%rd392+16], %r541;
	ld.u32 	%r542, [%rd371+20];
	ld.shared.u64 	%rd393, [islandPopulationChromosome];
	add.s64 	%rd394, %rd393, %rd107;
	ld.u64 	%rd395, [%rd394];
	add.s64 	%rd396, %rd395, %rd370;
	st.u32 	[%rd396+20], %r542;
	ld.u32 	%r543, [%rd371+24];
	ld.shared.u64 	%rd397, [islandPopulationChromosome];
	add.s64 	%rd398, %rd397, %rd107;
	ld.u64 	%rd399, [%rd398];
	add.s64 	%rd400, %rd399, %rd370;
	st.u32 	[%rd400+24], %r543;
	ld.u32 	%r544, [%rd371+28];
	ld.shared.u64 	%rd401, [islandPopulationChromosome];
	add.s64 	%rd402, %rd401, %rd107;
	ld.u64 	%rd403, [%rd402];
	add.s64 	%rd404, %rd403, %rd370;
	st.u32 	[%rd404+28], %r544;
	ld.u32 	%r545, [%rd371+32];
	ld.shared.u64 	%rd405, [islandPopulationChromosome];
	add.s64 	%rd406, %rd405, %rd107;
	ld.u64 	%rd407, [%rd406];
	add.s64 	%rd408, %rd407, %rd370;
	st.u32 	[%rd408+32], %r545;
	ld.u32 	%r546, [%rd371+36];
	ld.shared.u64 	%rd409, [islandPopulationChromosome];
	add.s64 	%rd410, %rd409, %rd107;
	ld.u64 	%rd411, [%rd410];
	add.s64 	%rd412, %rd411, %rd370;
	st.u32 	[%rd412+36], %r546;
	ld.u32 	%r547, [%rd371+40];
	ld.shared.u64 	%rd413, [islandPopulationChromosome];
	add.s64 	%rd414, %rd413, %rd107;
	ld.u64 	%rd415, [%rd414];
	add.s64 	%rd416, %rd415, %rd370;
	st.u32 	[%rd416+40], %r547;
	ld.u32 	%r548, [%rd371+44];
	ld.shared.u64 	%rd417, [islandPopulationChromosome];
	add.s64 	%rd418, %rd417, %rd107;
	ld.u64 	%rd419, [%rd418];
	add.s64 	%rd420, %rd419, %rd370;
	st.u32 	[%rd420+44], %r548;
	ld.u32 	%r549, [%rd371+48];
	ld.shared.u64 	%rd421, [islandPopulationChromosome];
	add.s64 	%rd422, %rd421, %rd107;
	ld.u64 	%rd423, [%rd422];
	add.s64 	%rd424, %rd423, %rd370;
	st.u32 	[%rd424+48], %r549;
	ld.u32 	%r550, [%rd371+52];
	ld.shared.u64 	%rd425, [islandPopulationChromosome];
	add.s64 	%rd426, %rd425, %rd107;
	ld.u64 	%rd427, [%rd426];
	add.s64 	%rd428, %rd427, %rd370;
	st.u32 	[%rd428+52], %r550;
	ld.u32 	%r551, [%rd371+56];
	ld.shared.u64 	%rd429, [islandPopulationChromosome];
	add.s64 	%rd430, %rd429, %rd107;
	ld.u64 	%rd431, [%rd430];
	add.s64 	%rd432, %rd431, %rd370;
	st.u32 	[%rd432+56], %r551;
	ld.u32 	%r552, [%rd371+60];
	ld.shared.u64 	%rd433, [islandPopulationChromosome];
	add.s64 	%rd434, %rd433, %rd107;
	ld.u64 	%rd435, [%rd434];
	add.s64 	%rd436, %rd435, %rd370;
	st.u32 	[%rd436+60], %r552;
	add.s32 	%r1312, %r1312, 16;
	setp.ne.s32 	%p54, %r1312, %r1314;
	@%p54 bra 	$L__BB2_68;
$L__BB2_69:
	setp.eq.s32 	%p55, %r71, 0;
	@%p55 bra 	$L__BB2_78;
	and.b32  	%r76, %r328, 7;
	setp.lt.u32 	%p56, %r71, 8;
	@%p56 bra 	$L__BB2_72;
	mul.wide.u32 	%rd437, %r1314, 4;
	add.s64 	%rd438, %rd221, %rd437;
	ld.u32 	%r553, [%rd438];
	ld.shared.u64 	%rd439, [islandPopulationChromosome];
	add.s64 	%rd441, %rd439, %rd107;
	ld.u64 	%rd442, [%rd441];
	add.s64 	%rd443, %rd442, %rd437;
	st.u32 	[%rd443], %r553;
	ld.u32 	%r554, [%rd438+4];
	ld.shared.u64 	%rd444, [islandPopulationChromosome];
	add.s64 	%rd445, %rd444, %rd107;
	ld.u64 	%rd446, [%rd445];
	add.s64 	%rd447, %rd446, %rd437;
	st.u32 	[%rd447+4], %r554;
	ld.u32 	%r555, [%rd438+8];
	ld.shared.u64 	%rd448, [islandPopulationChromosome];
	add.s64 	%rd449, %rd448, %rd107;
	ld.u64 	%rd450, [%rd449];
	add.s64 	%rd451, %rd450, %rd437;
	st.u32 	[%rd451+8], %r555;
	ld.u32 	%r556, [%rd438+12];
	ld.shared.u64 	%rd452, [islandPopulationChromosome];
	add.s64 	%rd453, %rd452, %rd107;
	ld.u64 	%rd454, [%rd453];
	add.s64 	%rd455, %rd454, %rd437;
	st.u32 	[%rd455+12], %r556;
	ld.u32 	%r557, [%rd438+16];
	ld.shared.u64 	%rd456, [islandPopulationChromosome];
	add.s64 	%rd457, %rd456, %rd107;
	ld.u64 	%rd458, [%rd457];
	add.s64 	%rd459, %rd458, %rd437;
	st.u32 	[%rd459+16], %r557;
	ld.u32 	%r558, [%rd438+20];
	ld.shared.u64 	%rd460, [islandPopulationChromosome];
	add.s64 	%rd461, %rd460, %rd107;
	ld.u64 	%rd462, [%rd461];
	add.s64 	%rd463, %rd462, %rd437;
	st.u32 	[%rd463+20], %r558;
	ld.u32 	%r559, [%rd438+24];
	ld.shared.u64 	%rd464, [islandPopulationChromosome];
	add.s64 	%rd465, %rd464, %rd107;
	ld.u64 	%rd466, [%rd465];
	add.s64 	%rd467, %rd466, %rd437;
	st.u32 	[%rd467+24], %r559;
	ld.u32 	%r560, [%rd438+28];
	ld.shared.u64 	%rd468, [islandPopulationChromosome];
	add.s64 	%rd469, %rd468, %rd107;
	ld.u64 	%rd470, [%rd469];
	add.s64 	%rd471, %rd470, %rd437;
	st.u32 	[%rd471+28], %r560;
	add.s32 	%r1314, %r1314, 8;
$L__BB2_72:
	setp.eq.s32 	%p57, %r76, 0;
	@%p57 bra 	$L__BB2_78;
	and.b32  	%r79, %r328, 3;
	setp.lt.u32 	%p58, %r76, 4;
	@%p58 bra 	$L__BB2_75;
	mul.wide.u32 	%rd472, %r1314, 4;
	add.s64 	%rd473, %rd221, %rd472;
	ld.u32 	%r561, [%rd473];
	ld.shared.u64 	%rd474, [islandPopulationChromosome];
	add.s64 	%rd476, %rd474, %rd107;
	ld.u64 	%rd477, [%rd476];
	add.s64 	%rd478, %rd477, %rd472;
	st.u32 	[%rd478], %r561;
	ld.u32 	%r562, [%rd473+4];
	ld.shared.u64 	%rd479, [islandPopulationChromosome];
	add.s64 	%rd480, %rd479, %rd107;
	ld.u64 	%rd481, [%rd480];
	add.s64 	%rd482, %rd481, %rd472;
	st.u32 	[%rd482+4], %r562;
	ld.u32 	%r563, [%rd473+8];
	ld.shared.u64 	%rd483, [islandPopulationChromosome];
	add.s64 	%rd484, %rd483, %rd107;
	ld.u64 	%rd485, [%rd484];
	add.s64 	%rd486, %rd485, %rd472;
	st.u32 	[%rd486+8], %r563;
	ld.u32 	%r564, [%rd473+12];
	ld.shared.u64 	%rd487, [islandPopulationChromosome];
	add.s64 	%rd488, %rd487, %rd107;
	ld.u64 	%rd489, [%rd488];
	add.s64 	%rd490, %rd489, %rd472;
	st.u32 	[%rd490+12], %r564;
	add.s32 	%r1314, %r1314, 4;
$L__BB2_75:
	setp.eq.s32 	%p59, %r79, 0;
	@%p59 bra 	$L__BB2_78;
	mov.b32 	%r1317, 0;
$L__BB2_77:
	.pragma "nounroll";
	mul.wide.u32 	%rd491, %r1314, 4;
	add.s64 	%rd492, %rd221, %rd491;
	ld.u32 	%r566, [%rd492];
	ld.shared.u64 	%rd493, [islandPopulationChromosome];
	add.s64 	%rd495, %rd493, %rd107;
	ld.u64 	%rd496, [%rd495];
	add.s64 	%rd497, %rd496, %rd491;
	st.u32 	[%rd497], %r566;
	add.s32 	%r1314, %r1314, 1;
	add.s32 	%r1317, %r1317, 1;
	setp.ne.s32 	%p60, %r1317, %r79;
	@%p60 bra 	$L__BB2_77;
$L__BB2_78:
	setp.lt.s32 	%p61, %r328, 2;
	{ // callseq 3, 0
	.param .b64 param0;
	st.param.b64 	[param0], %rd221;
	call.uni 
	free, 
	(
	param0
	);
	} // callseq 3
	bar.sync 	0;
	ld.shared.u64 	%rd498, [islandPopulationChromosome];
	add.s64 	%rd500, %rd498, %rd107;
	ld.u64 	%rd14, [%rd500];
	mul.wide.s32 	%rd501, %r328, 4;
	add.s64 	%rd502, %rd14, %rd501;
	ld.u32 	%r567, [%rd502+-4];
	ld.u32 	%r568, [%rd14];
	mad.lo.s32 	%r569, %r567, %r328, %r568;
	mul.wide.s32 	%rd503, %r569, 8;
	add.s64 	%rd504, %rd2, %rd503;
	ld.global.f64 	%fd432, [%rd504];
	@%p61 bra 	$L__BB2_90;
	add.s32 	%r571, %r328, -2;
	and.b32  	%r86, %r10, 7;
	setp.lt.u32 	%p62, %r571, 7;
	mov.b32 	%r1320, 1;
	@%p62 bra 	$L__BB2_82;
	and.b32  	%r87, %r10, -8;
	mov.b32 	%r1318, 1;
$L__BB2_81:
	.pragma "nounroll";
	mul.wide.u32 	%rd505, %r1318, 4;
	add.s64 	%rd506, %rd14, %rd505;
	ld.u32 	%r573, [%rd506];
	ld.u32 	%r574, [%rd506+-4];
	mad.lo.s32 	%r575, %r573, %r328, %r574;
	mul.wide.s32 	%rd507, %r575, 8;
	add.s64 	%rd508, %rd2, %rd507;
	ld.global.f64 	%fd157, [%rd508];
	add.f64 	%fd158, %fd432, %fd157;
	ld.u32 	%r576, [%rd506+4];
	mad.lo.s32 	%r577, %r576, %r328, %r573;
	mul.wide.s32 	%rd509, %r577, 8;
	add.s64 	%rd510, %rd2, %rd509;
	ld.global.f64 	%fd159, [%rd510];
	add.f64 	%fd160, %fd158, %fd159;
	ld.u32 	%r578, [%rd506+8];
	mad.lo.s32 	%r579, %r578, %r328, %r576;
	mul.wide.s32 	%rd511, %r579, 8;
	add.s64 	%rd512, %rd2, %rd511;
	ld.global.f64 	%fd161, [%rd512];
	add.f64 	%fd162, %fd160, %fd161;
	ld.u32 	%r580, [%rd506+12];
	mad.lo.s32 	%r581, %r580, %r328, %r578;
	mul.wide.s32 	%rd513, %r581, 8;
	add.s64 	%rd514, %rd2, %rd513;
	ld.global.f64 	%fd163, [%rd514];
	add.f64 	%fd164, %fd162, %fd163;
	ld.u32 	%r582, [%rd506+16];
	mad.lo.s32 	%r583, %r582, %r328, %r580;
	mul.wide.s32 	%rd515, %r583, 8;
	add.s64 	%rd516, %rd2, %rd515;
	ld.global.f64 	%fd165, [%rd516];
	add.f64 	%fd166, %fd164, %fd165;
	ld.u32 	%r584, [%rd506+20];
	mad.lo.s32 	%r585, %r584, %r328, %r582;
	mul.wide.s32 	%rd517, %r585, 8;
	add.s64 	%rd518, %rd2, %rd517;
	ld.global.f64 	%fd167, [%rd518];
	add.f64 	%fd168, %fd166, %fd167;
	ld.u32 	%r586, [%rd506+24];
	mad.lo.s32 	%r587, %r586, %r328, %r584;
	mul.wide.s32 	%rd519, %r587, 8;
	add.s64 	%rd520, %rd2, %rd519;
	ld.global.f64 	%fd169, [%rd520];
	add.f64 	%fd170, %fd168, %fd169;
	ld.u32 	%r588, [%rd506+28];
	mad.lo.s32 	%r589, %r588, %r328, %r586;
	mul.wide.s32 	%rd521, %r589, 8;
	add.s64 	%rd522, %rd2, %rd521;
	ld.global.f64 	%fd171, [%rd522];
	add.f64 	%fd432, %fd170, %fd171;
	add.s32 	%r1320, %r1318, 8;
	add.s32 	%r590, %r1318, 7;
	setp.ne.s32 	%p63, %r590, %r87;
	mov.u32 	%r1318, %r1320;
	@%p63 bra 	$L__BB2_81;
$L__BB2_82:
	setp.eq.s32 	%p64, %r86, 0;
	@%p64 bra 	$L__BB2_90;
	and.b32  	%r91, %r10, 3;
	setp.lt.u32 	%p65, %r86, 4;
	@%p65 bra 	$L__BB2_85;
	mul.wide.u32 	%rd523, %r1320, 4;
	add.s64 	%rd524, %rd14, %rd523;
	ld.u32 	%r591, [%rd524];
	mul.wide.s32 	%rd525, %r1320, 4;
	add.s64 	%rd526, %rd14, %rd525;
	ld.u32 	%r592, [%rd526+-4];
	mad.lo.s32 	%r593, %r591, %r328, %r592;
	mul.wide.s32 	%rd527, %r593, 8;
	add.s64 	%rd528, %rd2, %rd527;
	ld.global.f64 	%fd173, [%rd528];
	add.f64 	%fd174, %fd432, %fd173;
	add.s32 	%r594, %r1320, 1;
	mul.wide.u32 	%rd529, %r594, 4;
	add.s64 	%rd530, %rd14, %rd529;
	ld.u32 	%r595, [%rd530];
	mad.lo.s32 	%r596, %r595, %r328, %r591;
	mul.wide.s32 	%rd531, %r596, 8;
	add.s64 	%rd532, %rd2, %rd531;
	ld.global.f64 	%fd175, [%rd532];
	add.f64 	%fd176, %fd174, %fd175;
	add.s32 	%r597, %r1320, 2;
	mul.wide.u32 	%rd533, %r597, 4;
	add.s64 	%rd534, %rd14, %rd533;
	ld.u32 	%r598, [%rd534];
	ld.u32 	%r599, [%rd526+4];
	mad.lo.s32 	%r600, %r598, %r328, %r599;
	mul.wide.s32 	%rd535, %r600, 8;
	add.s64 	%rd536, %rd2, %rd535;
	ld.global.f64 	%fd177, [%rd536];
	add.f64 	%fd178, %fd176, %fd177;
	ld.u32 	%r601, [%rd524+12];
	ld.u32 	%r602, [%rd526+8];
	mad.lo.s32 	%r603, %r601, %r328, %r602;
	mul.wide.s32 	%rd537, %r603, 8;
	add.s64 	%rd538, %rd2, %rd537;
	ld.global.f64 	%fd179, [%rd538];
	add.f64 	%fd432, %fd178, %fd179;
	add.s32 	%r1320, %r1320, 4;
$L__BB2_85:
	setp.eq.s32 	%p66, %r91, 0;
	@%p66 bra 	$L__BB2_90;
	setp.eq.s32 	%p67, %r91, 1;
	@%p67 bra 	$L__BB2_88;
	mul.wide.u32 	%rd539, %r1320, 4;
	add.s64 	%rd540, %rd14, %rd539;
	ld.u32 	%r604, [%rd540];
	mul.wide.s32 	%rd541, %r1320, 4;
	add.s64 	%rd542, %rd14, %rd541;
	ld.u32 	%r605, [%rd542+-4];
	mad.lo.s32 	%r606, %r604, %r328, %r605;
	mul.wide.s32 	%rd543, %r606, 8;
	add.s64 	%rd544, %rd2, %rd543;
	ld.global.f64 	%fd181, [%rd544];
	add.f64 	%fd182, %fd432, %fd181;
	ld.u32 	%r607, [%rd540+4];
	mad.lo.s32 	%r608, %r607, %r328, %r604;
	mul.wide.s32 	%rd545, %r608, 8;
	add.s64 	%rd546, %rd2, %rd545;
	ld.global.f64 	%fd183, [%rd546];
	add.f64 	%fd432, %fd182, %fd183;
	add.s32 	%r1320, %r1320, 2;
$L__BB2_88:
	and.b32  	%r609, %r10, 1;
	setp.eq.b32 	%p68, %r609, 1;
	not.pred 	%p69, %p68;
	@%p69 bra 	$L__BB2_90;
	mul.wide.u32 	%rd547, %r1320, 4;
	add.s64 	%rd548, %rd14, %rd547;
	ld.u32 	%r610, [%rd548];
	mul.wide.s32 	%rd549, %r1320, 4;
	add.s64 	%rd550, %rd14, %rd549;
	ld.u32 	%r611, [%rd550+-4];
	mad.lo.s32 	%r612, %r610, %r328, %r611;
	mul.wide.s32 	%rd551, %r612, 8;
	add.s64 	%rd552, %rd2, %rd551;
	ld.global.f64 	%fd184, [%rd552];
	add.f64 	%fd432, %fd432, %fd184;
$L__BB2_90:
	ld.shared.u64 	%rd553, [islandPopulationDistance];
	add.s64 	%rd555, %rd553, %rd107;
	st.f64 	[%rd555], %fd432;
	bar.sync 	0;
	bar.sync 	0;
	shr.u32 	%r96, %r6, 5;
	shl.b32 	%r613, %r96, 2;
	mov.u32 	%r614, memoryPool;
	add.s32 	%r615, %r614, %r613;
	ld.shared.u32 	%r616, [%r615];
	setp.ge.s32 	%p70, %r616, %r331;
	@%p70 bra 	$L__BB2_173;
	setp.lt.s32 	%p71, %r328, 1;
	ld.global.u32 	%r617, [%rd12];
	mul.hi.u32 	%r618, %r617, 3;
	sub.s32 	%r619, %r617, %r618;
	shr.u32 	%r620, %r619, 1;
	add.s32 	%r621, %r620, %r618;
	shr.u32 	%r622, %r621, 30;
	mul.lo.s32 	%r623, %r622, 2147483647;
	sub.s32 	%r624, %r617, %r623;
	max.u32 	%r625, %r624, 1;
	ld.shared.u64 	%rd556, [islandPopulationChromosome];
	add.s64 	%rd558, %rd556, %rd107;
	ld.u64 	%rd15, [%rd558];
	cvt.rn.f64.s32 	%fd185, %r330;
	mul.hi.u32 	%r626, %r625, 1581746633;
	shr.u32 	%r627, %r626, 14;
	mul.lo.s32 	%r628, %r627, 44488;
	sub.s32 	%r629, %r625, %r628;
	mul.lo.s32 	%r630, %r629, 48271;
	mul.lo.s32 	%r631, %r627, 3399;
	setp.lt.u32 	%p72, %r630, %r631;
	xor.b32  	%r632, %r631, 2147483647;
	neg.s32 	%r633, %r631;
	selp.b32 	%r634, %r632, %r633, %p72;
	add.s32 	%r635, %r630, %r634;
	add.s32 	%r636, %r635, -1;
	cvt.rn.f64.u32 	%fd186, %r636;
	div.rn.f64 	%fd187, %fd186, 0d41DFFFFFFF800000;
	fma.rn.f64 	%fd188, %fd187, %fd185, 0d0000000000000000;
	cvt.rzi.s32.f64 	%r637, %fd188;
	mul.wide.s32 	%rd559, %r637, 8;
	add.s64 	%rd560, %rd556, %rd559;
	ld.u64 	%rd16, [%rd560];
	{ // callseq 4, 0
	.param .b64 param0;
	st.param.b64 	[param0], %rd111;
	.param .b64 retval0;
	call.uni (retval0), 
	malloc, 
	(
	param0
	);
	ld.param.b64 	%rd561, [retval0];
	} // callseq 4
	ld.global.u32 	%r638, [%rd12];
	mul.hi.u32 	%r639, %r638, 3;
	sub.s32 	%r640, %r638, %r639;
	shr.u32 	%r641, %r640, 1;
	add.s32 	%r642, %r641, %r639;
	shr.u32 	%r643, %r642, 30;
	mul.lo.s32 	%r644, %r643, 2147483647;
	sub.s32 	%r645, %r638, %r644;
	max.u32 	%r646, %r645, 1;
	cvt.rn.f64.s32 	%fd189, %r328;
	mul.hi.u32 	%r647, %r646, -2092037281;
	shr.u32 	%r648, %r647, 16;
	mul.lo.s32 	%r649, %r648, 127773;
	sub.s32 	%r650, %r646, %r649;
	mul.lo.s32 	%r651, %r650, 16807;
	mul.lo.s32 	%r652, %r648, 2836;
	setp.lt.u32 	%p73, %r651, %r652;
	xor.b32  	%r653, %r652, 2147483647;
	neg.s32 	%r654, %r652;
	selp.b32 	%r655, %r653, %r654, %p73;
	add.s32 	%r656, %r655, %r651;
	add.s32 	%r657, %r656, -1;
	cvt.rn.f64.u32 	%fd190, %r657;
	div.rn.f64 	%fd191, %fd190, 0d41DFFFFFFF800000;
	fma.rn.f64 	%fd192, %fd191, %fd189, 0d0000000000000000;
	cvt.rzi.s32.f64 	%r1328, %fd192;
	cvt.rn.f64.s32 	%fd193, %r1328;
	mul.hi.u32 	%r658, %r656, 110892733;
	sub.s32 	%r659, %r656, %r658;
	shr.u32 	%r660, %r659, 1;
	add.s32 	%r661, %r660, %r658;
	shr.u32 	%r662, %r661, 16;
	mul.lo.s32 	%r663, %r662, 127773;
	sub.s32 	%r664, %r656, %r663;
	mul.lo.s32 	%r665, %r664, 16807;
	mul.lo.s32 	%r666, %r662, 2836;
	setp.lt.u32 	%p74, %r665, %r666;
	xor.b32  	%r667, %r666, 2147483647;
	neg.s32 	%r668, %r666;
	selp.b32 	%r669, %r667, %r668, %p74;
	add.s32 	%r670, %r665, %r669;
	add.s32 	%r671, %r670, -1;
	cvt.rn.f64.u32 	%fd194, %r671;
	div.rn.f64 	%fd195, %fd194, 0d41DFFFFFFF800000;
	sub.f64 	%fd196, %fd189, %fd193;
	fma.rn.f64 	%fd197, %fd195, %fd196, %fd193;
	cvt.rzi.s32.f64 	%r98, %fd197;
	@%p71 bra 	$L__BB2_104;
	and.b32  	%r99, %r328, 15;
	setp.lt.u32 	%p75, %r10, 15;
	mov.b32 	%r1324, 0;
	@%p75 bra 	$L__BB2_95;
	and.b32  	%r1324, %r328, 2147483632;
	mov.b32 	%r1322, 0;
$L__BB2_94:
	.pragma "nounroll";
	mul.wide.u32 	%rd562, %r1322, 4;
	add.s64 	%rd563, %rd16, %rd562;
	ld.u32 	%r674, [%rd563];
	add.s64 	%rd564, %rd561, %rd562;
	st.u32 	[%rd564], %r674;
	ld.u32 	%r675, [%rd563+4];
	st.u32 	[%rd564+4], %r675;
	ld.u32 	%r676, [%rd563+8];
	st.u32 	[%rd564+8], %r676;
	ld.u32 	%r677, [%rd563+12];
	st.u32 	[%rd564+12], %r677;
	ld.u32 	%r678, [%rd563+16];
	st.u32 	[%rd564+16], %r678;
	ld.u32 	%r679, [%rd563+20];
	st.u32 	[%rd564+20], %r679;
	ld.u32 	%r680, [%rd563+24];
	st.u32 	[%rd564+24], %r680;
	ld.u32 	%r681, [%rd563+28];
	st.u32 	[%rd564+28], %r681;
	ld.u32 	%r682, [%rd563+32];
	st.u32 	[%rd564+32], %r682;
	ld.u32 	%r683, [%rd563+36];
	st.u32 	[%rd564+36], %r683;
	ld.u32 	%r684, [%rd563+40];
	st.u32 	[%rd564+40], %r684;
	ld.u32 	%r685, [%rd563+44];
	st.u32 	[%rd564+44], %r685;
	ld.u32 	%r686, [%rd563+48];
	st.u32 	[%rd564+48], %r686;
	ld.u32 	%r687, [%rd563+52];
	st.u32 	[%rd564+52], %r687;
	ld.u32 	%r688, [%rd563+56];
	st.u32 	[%rd564+56], %r688;
	ld.u32 	%r689, [%rd563+60];
	st.u32 	[%rd564+60], %r689;
	add.s32 	%r1322, %r1322, 16;
	setp.ne.s32 	%p76, %r1322, %r1324;
	@%p76 bra 	$L__BB2_94;
$L__BB2_95:
	setp.eq.s32 	%p77, %r99, 0;
	@%p77 bra 	$L__BB2_104;
	and.b32  	%r104, %r328, 7;
	setp.lt.u32 	%p78, %r99, 8;
	@%p78 bra 	$L__BB2_98;
	mul.wide.u32 	%rd565, %r1324, 4;
	add.s64 	%rd566, %rd16, %rd565;
	ld.u32 	%r690, [%rd566];
	add.s64 	%rd567, %rd561, %rd565;
	st.u32 	[%rd567], %r690;
	ld.u32 	%r691, [%rd566+4];
	st.u32 	[%rd567+4], %r691;
	ld.u32 	%r692, [%rd566+8];
	st.u32 	[%rd567+8], %r692;
	ld.u32 	%r693, [%rd566+12];
	st.u32 	[%rd567+12], %r693;
	ld.u32 	%r694, [%rd566+16];
	st.u32 	[%rd567+16], %r694;
	ld.u32 	%r695, [%rd566+20];
	st.u32 	[%rd567+20], %r695;
	ld.u32 	%r696, [%rd566+24];
	st.u32 	[%rd567+24], %r696;
	ld.u32 	%r697, [%rd566+28];
	st.u32 	[%rd567+28], %r697;
	add.s32 	%r1324, %r1324, 8;
$L__BB2_98:
	setp.eq.s32 	%p79, %r104, 0;
	@%p79 bra 	$L__BB2_104;
	and.b32  	%r107, %r328, 3;
	setp.lt.u32 	%p80, %r104, 4;
	@%p80 bra 	$L__BB2_101;
	mul.wide.u32 	%rd568, %r1324, 4;
	add.s64 	%rd569, %rd16, %rd568;
	ld.u32 	%r698, [%rd569];
	add.s64 	%rd570, %rd561, %rd568;
	st.u32 	[%rd570], %r698;
	ld.u32 	%r699, [%rd569+4];
	st.u32 	[%rd570+4], %r699;
	ld.u32 	%r700, [%rd569+8];
	st.u32 	[%rd570+8], %r700;
	ld.u32 	%r701, [%rd569+12];
	st.u32 	[%rd570+12], %r701;
	add.s32 	%r1324, %r1324, 4;
$L__BB2_101:
	setp.eq.s32 	%p81, %r107, 0;
	@%p81 bra 	$L__BB2_104;
	mov.b32 	%r1327, 0;
$L__BB2_103:
	.pragma "nounroll";
	mul.wide.u32 	%rd571, %r1324, 4;
	add.s64 	%rd572, %rd16, %rd571;
	ld.u32 	%r703, [%rd572];
	add.s64 	%rd573, %rd561, %rd571;
	st.u32 	[%rd573], %r703;
	add.s32 	%r1324, %r1324, 1;
	add.s32 	%r1327, %r1327, 1;
	setp.ne.s32 	%p82, %r1327, %r107;
	@%p82 bra 	$L__BB2_103;
$L__BB2_104:
	setp.lt.s32 	%p83, %r328, 1;
	bar.sync 	0;
	setp.gt.s32 	%p84, %r1328, %r98;
	or.pred  	%p85, %p84, %p83;
	@%p85 bra 	$L__BB2_147;
	and.b32  	%r114, %r328, 7;
	add.s32 	%r115, %r114, -1;
	and.b32  	%r116, %r328, 3;
	and.b32  	%r117, %r328, 2147483640;
	and.b32  	%r118, %r328, 1;
$L__BB2_106:
	mov.u32 	%r119, %r1328;
	setp.lt.u32 	%p86, %r328, 8;
	mul.wide.s32 	%rd574, %r119, 4;
	add.s64 	%rd18, %rd15, %rd574;
	add.s64 	%rd19, %rd561, %rd574;
	mov.b32 	%r1341, 0;
	@%p86 bra 	$L__BB2_125;
	mov.b32 	%r1329, 0;
$L__BB2_108:
	.pragma "nounroll";
	mul.wide.u32 	%rd575, %r1329, 4;
	add.s64 	%rd20, %rd561, %rd575;
	ld.u32 	%r121, [%rd20];
	ld.u32 	%r1331, [%rd18];
	setp.ne.s32 	%p87, %r121, %r1331;
	@%p87 bra 	$L__BB2_110;
	ld.u32 	%r706, [%rd19];
	st.u32 	[%rd19], %r121;
	st.u32 	[%rd20], %r706;
	ld.u32 	%r1331, [%rd18];
$L__BB2_110:
	ld.u32 	%r707, [%rd20+4];
	setp.ne.s32 	%p88, %r707, %r1331;
	@%p88 bra 	$L__BB2_112;
	ld.u32 	%r708, [%rd19];
	st.u32 	[%rd19], %r1331;
	st.u32 	[%rd20+4], %r708;
	ld.u32 	%r1331, [%rd18];
$L__BB2_112:
	ld.u32 	%r709, [%rd20+8];
	setp.ne.s32 	%p89, %r709, %r1331;
	@%p89 bra 	$L__BB2_114;
	ld.u32 	%r710, [%rd19];
	st.u32 	[%rd19], %r1331;
	st.u32 	[%rd20+8], %r710;
	ld.u32 	%r1331, [%rd18];
$L__BB2_114:
	ld.u32 	%r711, [%rd20+12];
	setp.ne.s32 	%p90, %r711, %r1331;
	@%p90 bra 	$L__BB2_116;
	ld.u32 	%r712, [%rd19];
	st.u32 	[%rd19], %r1331;
	st.u32 	[%rd20+12], %r712;
	ld.u32 	%r1331, [%rd18];
$L__BB2_116:
	ld.u32 	%r713, [%rd20+16];
	setp.ne.s32 	%p91, %r713, %r1331;
	@%p91 bra 	$L__BB2_118;
	ld.u32 	%r714, [%rd19];
	st.u32 	[%rd19], %r1331;
	st.u32 	[%rd20+16], %r714;
	ld.u32 	%r1331, [%rd18];
$L__BB2_118:
	ld.u32 	%r715, [%rd20+20];
	setp.ne.s32 	%p92, %r715, %r1331;
	@%p92 bra 	$L__BB2_120;
	ld.u32 	%r716, [%rd19];
	st.u32 	[%rd19], %r1331;
	st.u32 	[%rd20+20], %r716;
	ld.u32 	%r1331, [%rd18];
$L__BB2_120:
	ld.u32 	%r717, [%rd20+24];
	setp.ne.s32 	%p93, %r717, %r1331;
	@%p93 bra 	$L__BB2_122;
	ld.u32 	%r718, [%rd19];
	st.u32 	[%rd19], %r1331;
	st.u32 	[%rd20+24], %r718;
	ld.u32 	%r1331, [%rd18];
$L__BB2_122:
	ld.u32 	%r719, [%rd20+28];
	setp.ne.s32 	%p94, %r719, %r1331;
	@%p94 bra 	$L__BB2_124;
	ld.u32 	%r720, [%rd19];
	st.u32 	[%rd19], %r1331;
	st.u32 	[%rd20+28], %r720;
$L__BB2_124:
	add.s32 	%r1329, %r1329, 8;
	setp.ne.s32 	%p95, %r1329, %r117;
	mov.u32 	%r1341, %r117;
	@%p95 bra 	$L__BB2_108;
$L__BB2_125:
	setp.eq.s32 	%p96, %r114, 0;
	@%p96 bra 	$L__BB2_146;
	setp.lt.u32 	%p97, %r115, 3;
	@%p97 bra 	$L__BB2_136;
	mul.wide.u32 	%rd576, %r1341, 4;
	add.s64 	%rd21, %rd561, %rd576;
	ld.u32 	%r139, [%rd21];
	ld.u32 	%r1339, [%rd18];
	setp.ne.s32 	%p98, %r139, %r1339;
	@%p98 bra 	$L__BB2_129;
	ld.u32 	%r721, [%rd19];
	st.u32 	[%rd19], %r139;
	st.u32 	[%rd21], %r721;
	ld.u32 	%r1339, [%rd18];
$L__BB2_129:
	ld.u32 	%r722, [%rd21+4];
	setp.ne.s32 	%p99, %r722, %r1339;
	@%p99 bra 	$L__BB2_131;
	ld.u32 	%r723, [%rd19];
	st.u32 	[%rd19], %r1339;
	st.u32 	[%rd21+4], %r723;
	ld.u32 	%r1339, [%rd18];
$L__BB2_131:
	ld.u32 	%r724, [%rd21+8];
	setp.ne.s32 	%p100, %r724, %r1339;
	@%p100 bra 	$L__BB2_133;
	ld.u32 	%r725, [%rd19];
	st.u32 	[%rd19], %r1339;
	st.u32 	[%rd21+8], %r725;
	ld.u32 	%r1339, [%rd18];
$L__BB2_133:
	ld.u32 	%r726, [%rd21+12];
	setp.ne.s32 	%p101, %r726, %r1339;
	@%p101 bra 	$L__BB2_135;
	ld.u32 	%r727, [%rd19];
	st.u32 	[%rd19], %r1339;
	st.u32 	[%rd21+12], %r727;
$L__BB2_135:
	add.s32 	%r1341, %r1341, 4;
$L__BB2_136:
	setp.eq.s32 	%p102, %r116, 0;
	@%p102 bra 	$L__BB2_146;
	setp.eq.s32 	%p103, %r116, 1;
	@%p103 bra 	$L__BB2_143;
	mul.wide.u32 	%rd577, %r1341, 4;
	add.s64 	%rd22, %rd561, %rd577;
	ld.u32 	%r149, [%rd22];
	ld.u32 	%r1342, [%rd18];
	setp.ne.s32 	%p104, %r149, %r1342;
	@%p104 bra 	$L__BB2_140;
	ld.u32 	%r728, [%rd19];
	st.u32 	[%rd19], %r149;
	st.u32 	[%rd22], %r728;
	ld.u32 	%r1342, [%rd18];
$L__BB2_140:
	ld.u32 	%r729, [%rd22+4];
	setp.ne.s32 	%p105, %r729, %r1342;
	@%p105 bra 	$L__BB2_142;
	ld.u32 	%r730, [%rd19];
	st.u32 	[%rd19], %r1342;
	st.u32 	[%rd22+4], %r730;
$L__BB2_142:
	add.s32 	%r1341, %r1341, 2;
$L__BB2_143:
	setp.eq.s32 	%p106, %r118, 0;
	@%p106 bra 	$L__BB2_146;
	mul.wide.u32 	%rd578, %r1341, 4;
	add.s64 	%rd23, %rd561, %rd578;
	ld.u32 	%r155, [%rd23];
	ld.u32 	%r731, [%rd18];
	setp.ne.s32 	%p107, %r155, %r731;
	@%p107 bra 	$L__BB2_146;
	ld.u32 	%r732, [%rd19];
	st.u32 	[%rd19], %r155;
	st.u32 	[%rd23], %r732;
$L__BB2_146:
	add.s32 	%r1328, %r119, 1;
	setp.ne.s32 	%p108, %r119, %r98;
	@%p108 bra 	$L__BB2_106;
$L__BB2_147:
	setp.lt.s32 	%p109, %r328, 1;
	bar.sync 	0;
	@%p109 bra 	$L__BB2_160;
	and.b32  	%r157, %r328, 15;
	setp.lt.u32 	%p110, %r10, 15;
	mov.b32 	%r1346, 0;
	@%p110 bra 	$L__BB2_151;
	and.b32  	%r1346, %r328, 2147483632;
	mov.b32 	%r1344, 0;
$L__BB2_150:
	.pragma "nounroll";
	mul.wide.u32 	%rd579, %r1344, 4;
	add.s64 	%rd580, %rd561, %rd579;
	ld.u32 	%r735, [%rd580];
	add.s64 	%rd581, %rd15, %rd579;
	st.u32 	[%rd581], %r735;
	ld.u32 	%r736, [%rd580+4];
	st.u32 	[%rd581+4], %r736;
	ld.u32 	%r737, [%rd580+8];
	st.u32 	[%rd581+8], %r737;
	ld.u32 	%r738, [%rd580+12];
	st.u32 	[%rd581+12], %r738;
	ld.u32 	%r739, [%rd580+16];
	st.u32 	[%rd581+16], %r739;
	ld.u32 	%r740, [%rd580+20];
	st.u32 	[%rd581+20], %r740;
	ld.u32 	%r741, [%rd580+24];
	st.u32 	[%rd581+24], %r741;
	ld.u32 	%r742, [%rd580+28];
	st.u32 	[%rd581+28], %r742;
	ld.u32 	%r743, [%rd580+32];
	st.u32 	[%rd581+32], %r743;
	ld.u32 	%r744, [%rd580+36];
	st.u32 	[%rd581+36], %r744;
	ld.u32 	%r745, [%rd580+40];
	st.u32 	[%rd581+40], %r745;
	ld.u32 	%r746, [%rd580+44];
	st.u32 	[%rd581+44], %r746;
	ld.u32 	%r747, [%rd580+48];
	st.u32 	[%rd581+48], %r747;
	ld.u32 	%r748, [%rd580+52];
	st.u32 	[%rd581+52], %r748;
	ld.u32 	%r749, [%rd580+56];
	st.u32 	[%rd581+56], %r749;
	ld.u32 	%r750, [%rd580+60];
	st.u32 	[%rd581+60], %r750;
	add.s32 	%r1344, %r1344, 16;
	setp.ne.s32 	%p111, %r1344, %r1346;
	@%p111 bra 	$L__BB2_150;
$L__BB2_151:
	setp.eq.s32 	%p112, %r157, 0;
	@%p112 bra 	$L__BB2_160;
	and.b32  	%r162, %r328, 7;
	setp.lt.u32 	%p113, %r157, 8;
	@%p113 bra 	$L__BB2_154;
	mul.wide.u32 	%rd582, %r1346, 4;
	add.s64 	%rd583, %rd561, %rd582;
	ld.u32 	%r751, [%rd583];
	add.s64 	%rd584, %rd15, %rd582;
	st.u32 	[%rd584], %r751;
	ld.u32 	%r752, [%rd583+4];
	st.u32 	[%rd584+4], %r752;
	ld.u32 	%r753, [%rd583+8];
	st.u32 	[%rd584+8], %r753;
	ld.u32 	%r754, [%rd583+12];
	st.u32 	[%rd584+12], %r754;
	ld.u32 	%r755, [%rd583+16];
	st.u32 	[%rd584+16], %r755;
	ld.u32 	%r756, [%rd583+20];
	st.u32 	[%rd584+20], %r756;
	ld.u32 	%r757, [%rd583+24];
	st.u32 	[%rd584+24], %r757;
	ld.u32 	%r758, [%rd583+28];
	st.u32 	[%rd584+28], %r758;
	add.s32 	%r1346, %r1346, 8;
$L__BB2_154:
	setp.eq.s32 	%p114, %r162, 0;
	@%p114 bra 	$L__BB2_160;
	and.b32  	%r165, %r328, 3;
	setp.lt.u32 	%p115, %r162, 4;
	@%p115 bra 	$L__BB2_157;
	mul.wide.u32 	%rd585, %r1346, 4;
	add.s64 	%rd586, %rd561, %rd585;
	ld.u32 	%r759, [%rd586];
	add.s64 	%rd587, %rd15, %rd585;
	st.u32 	[%rd587], %r759;
	ld.u32 	%r760, [%rd586+4];
	st.u32 	[%rd587+4], %r760;
	ld.u32 	%r761, [%rd586+8];
	st.u32 	[%rd587+8], %r761;
	ld.u32 	%r762, [%rd586+12];
	st.u32 	[%rd587+12], %r762;
	add.s32 	%r1346, %r1346, 4;
$L__BB2_157:
	setp.eq.s32 	%p116, %r165, 0;
	@%p116 bra 	$L__BB2_160;
	mov.b32 	%r1349, 0;
$L__BB2_159:
	.pragma "nounroll";
	mul.wide.u32 	%rd588, %r1346, 4;
	add.s64 	%rd589, %rd561, %rd588;
	ld.u32 	%r764, [%rd589];
	add.s64 	%rd590, %rd15, %rd588;
	st.u32 	[%rd590], %r764;
	add.s32 	%r1346, %r1346, 1;
	add.s32 	%r1349, %r1349, 1;
	setp.ne.s32 	%p117, %r1349, %r165;
	@%p117 bra 	$L__BB2_159;
$L__BB2_160:
	setp.lt.s32 	%p118, %r328, 2;
	ld.shared.u64 	%rd591, [islandPopulationChromosome];
	add.s64 	%rd593, %rd591, %rd107;
	ld.u64 	%rd24, [%rd593];
	mul.wide.s32 	%rd594, %r328, 4;
	add.s64 	%rd595, %rd24, %rd594;
	ld.u32 	%r765, [%rd595+-4];
	ld.u32 	%r766, [%rd24];
	mad.lo.s32 	%r767, %r765, %r328, %r766;
	mul.wide.s32 	%rd596, %r767, 8;
	add.s64 	%rd597, %rd2, %rd596;
	ld.global.f64 	%fd440, [%rd597];
	@%p118 bra 	$L__BB2_172;
	add.s32 	%r769, %r328, -2;
	and.b32  	%r172, %r10, 7;
	setp.lt.u32 	%p119, %r769, 7;
	mov.b32 	%r1352, 1;
	@%p119 bra 	$L__BB2_164;
	and.b32  	%r173, %r10, -8;
	mov.b32 	%r1350, 1;
$L__BB2_163:
	.pragma "nounroll";
	mul.wide.u32 	%rd598, %r1350, 4;
	add.s64 	%rd599, %rd24, %rd598;
	ld.u32 	%r771, [%rd599];
	ld.u32 	%r772, [%rd599+-4];
	mad.lo.s32 	%r773, %r771, %r328, %r772;
	mul.wide.s32 	%rd600, %r773, 8;
	add.s64 	%rd601, %rd2, %rd600;
	ld.global.f64 	%fd199, [%rd601];
	add.f64 	%fd200, %fd440, %fd199;
	ld.u32 	%r774, [%rd599+4];
	mad.lo.s32 	%r775, %r774, %r328, %r771;
	mul.wide.s32 	%rd602, %r775, 8;
	add.s64 	%rd603, %rd2, %rd602;
	ld.global.f64 	%fd201, [%rd603];
	add.f64 	%fd202, %fd200, %fd201;
	ld.u32 	%r776, [%rd599+8];
	mad.lo.s32 	%r777, %r776, %r328, %r774;
	mul.wide.s32 	%rd604, %r777, 8;
	add.s64 	%rd605, %rd2, %rd604;
	ld.global.f64 	%fd203, [%rd605];
	add.f64 	%fd204, %fd202, %fd203;
	ld.u32 	%r778, [%rd599+12];
	mad.lo.s32 	%r779, %r778, %r328, %r776;
	mul.wide.s32 	%rd606, %r779, 8;
	add.s64 	%rd607, %rd2, %rd606;
	ld.global.f64 	%fd205, [%rd607];
	add.f64 	%fd206, %fd204, %fd205;
	ld.u32 	%r780, [%rd599+16];
	mad.lo.s32 	%r781, %r780, %r328, %r778;
	mul.wide.s32 	%rd608, %r781, 8;
	add.s64 	%rd609, %rd2, %rd608;
	ld.global.f64 	%fd207, [%rd609];
	add.f64 	%fd208, %fd206, %fd207;
	ld.u32 	%r782, [%rd599+20];
	mad.lo.s32 	%r783, %r782, %r328, %r780;
	mul.wide.s32 	%rd610, %r783, 8;
	add.s64 	%rd611, %rd2, %rd610;
	ld.global.f64 	%fd209, [%rd611];
	add.f64 	%fd210, %fd208, %fd209;
	ld.u32 	%r784, [%rd599+24];
	mad.lo.s32 	%r785, %r784, %r328, %r782;
	mul.wide.s32 	%rd612, %r785, 8;
	add.s64 	%rd613, %rd2, %rd612;
	ld.global.f64 	%fd211, [%rd613];
	add.f64 	%fd212, %fd210, %fd211;
	ld.u32 	%r786, [%rd599+28];
	mad.lo.s32 	%r787, %r786, %r328, %r784;
	mul.wide.s32 	%rd614, %r787, 8;
	add.s64 	%rd615, %rd2, %rd614;
	ld.global.f64 	%fd213, [%rd615];
	add.f64 	%fd440, %fd212, %fd213;
	add.s32 	%r1352, %r1350, 8;
	add.s32 	%r788, %r1350, 7;
	setp.ne.s32 	%p120, %r788, %r173;
	mov.u32 	%r1350, %r1352;
	@%p120 bra 	$L__BB2_163;
$L__BB2_164:
	setp.eq.s32 	%p121, %r172, 0;
	@%p121 bra 	$L__BB2_172;
	and.b32  	%r177, %r10, 3;
	setp.lt.u32 	%p122, %r172, 4;
	@%p122 bra 	$L__BB2_167;
	mul.wide.u32 	%rd616, %r1352, 4;
	add.s64 	%rd617, %rd24, %rd616;
	ld.u32 	%r789, [%rd617];
	mul.wide.s32 	%rd618, %r1352, 4;
	add.s64 	%rd619, %rd24, %rd618;
	ld.u32 	%r790, [%rd619+-4];
	mad.lo.s32 	%r791, %r789, %r328, %r790;
	mul.wide.s32 	%rd620, %r791, 8;
	add.s64 	%rd621, %rd2, %rd620;
	ld.global.f64 	%fd215, [%rd621];
	add.f64 	%fd216, %fd440, %fd215;
	add.s32 	%r792, %r1352, 1;
	mul.wide.u32 	%rd622, %r792, 4;
	add.s64 	%rd623, %rd24, %rd622;
	ld.u32 	%r793, [%rd623];
	mad.lo.s32 	%r794, %r793, %r328, %r789;
	mul.wide.s32 	%rd624, %r794, 8;
	add.s64 	%rd625, %rd2, %rd624;
	ld.global.f64 	%fd217, [%rd625];
	add.f64 	%fd218, %fd216, %fd217;
	add.s32 	%r795, %r1352, 2;
	mul.wide.u32 	%rd626, %r795, 4;
	add.s64 	%rd627, %rd24, %rd626;
	ld.u32 	%r796, [%rd627];
	ld.u32 	%r797, [%rd619+4];
	mad.lo.s32 	%r798, %r796, %r328, %r797;
	mul.wide.s32 	%rd628, %r798, 8;
	add.s64 	%rd629, %rd2, %rd628;
	ld.global.f64 	%fd219, [%rd629];
	add.f64 	%fd220, %fd218, %fd219;
	ld.u32 	%r799, [%rd617+12];
	ld.u32 	%r800, [%rd619+8];
	mad.lo.s32 	%r801, %r799, %r328, %r800;
	mul.wide.s32 	%rd630, %r801, 8;
	add.s64 	%rd631, %rd2, %rd630;
	ld.global.f64 	%fd221, [%rd631];
	add.f64 	%fd440, %fd220, %fd221;
	add.s32 	%r1352, %r1352, 4;
$L__BB2_167:
	setp.eq.s32 	%p123, %r177, 0;
	@%p123 bra 	$L__BB2_172;
	setp.eq.s32 	%p124, %r177, 1;
	@%p124 bra 	$L__BB2_170;
	mul.wide.u32 	%rd632, %r1352, 4;
	add.s64 	%rd633, %rd24, %rd632;
	ld.u32 	%r802, [%rd633];
	mul.wide.s32 	%rd634, %r1352, 4;
	add.s64 	%rd635, %rd24, %rd634;
	ld.u32 	%r803, [%rd635+-4];
	mad.lo.s32 	%r804, %r802, %r328, %r803;
	mul.wide.s32 	%rd636, %r804, 8;
	add.s64 	%rd637, %rd2, %rd636;
	ld.global.f64 	%fd223, [%rd637];
	add.f64 	%fd224, %fd440, %fd223;
	ld.u32 	%r805, [%rd633+4];
	mad.lo.s32 	%r806, %r805, %r328, %r802;
	mul.wide.s32 	%rd638, %r806, 8;
	add.s64 	%rd639, %rd2, %rd638;
	ld.global.f64 	%fd225, [%rd639];
	add.f64 	%fd440, %fd224, %fd225;
	add.s32 	%r1352, %r1352, 2;
$L__BB2_170:
	and.b32  	%r807, %r10, 1;
	setp.eq.b32 	%p125, %r807, 1;
	not.pred 	%p126, %p125;
	@%p126 bra 	$L__BB2_172;
	mul.wide.u32 	%rd640, %r1352, 4;
	add.s64 	%rd641, %rd24, %rd640;
	ld.u32 	%r808, [%rd641];
	mul.wide.s32 	%rd642, %r1352, 4;
	add.s64 	%rd643, %rd24, %rd642;
	ld.u32 	%r809, [%rd643+-4];
	mad.lo.s32 	%r810, %r808, %r328, %r809;
	mul.wide.s32 	%rd644, %r810, 8;
	add.s64 	%rd645, %rd2, %rd644;
	ld.global.f64 	%fd226, [%rd645];
	add.f64 	%fd440, %fd440, %fd226;
$L__BB2_172:
	ld.shared.u64 	%rd646, [islandPopulationDistance];
	add.s64 	%rd648, %rd646, %rd107;
	st.f64 	[%rd648], %fd440;
	{ // callseq 5, 0
	.param .b64 param0;
	st.param.b64 	[param0], %rd561;
	call.uni 
	free, 
	(
	param0
	);
	} // callseq 5
$L__BB2_173:
	bar.sync 	0;
	ld.shared.u64 	%rd649, [warpMutationChance];
	mul.wide.u32 	%rd650, %r96, 4;
	add.s64 	%rd651, %rd649, %rd650;
	ld.u32 	%r811, [%rd651];
	setp.ge.s32 	%p127, %r811, %r332;
	@%p127 bra 	$L__BB2_263;
	setp.lt.s32 	%p128, %r328, 1;
	{ // callseq 6, 0
	.param .b64 param0;
	st.param.b64 	[param0], %rd111;
	.param .b64 retval0;
	call.uni (retval0), 
	malloc, 
	(
	param0
	);
	ld.param.b64 	%rd652, [retval0];
	} // callseq 6
	ld.global.u32 	%r812, [%rd12];
	mul.hi.u32 	%r813, %r812, 3;
	sub.s32 	%r814, %r812, %r813;
	shr.u32 	%r815, %r814, 1;
	add.s32 	%r816, %r815, %r813;
	shr.u32 	%r817, %r816, 30;
	mul.lo.s32 	%r818, %r817, 2147483647;
	sub.s32 	%r182, %r812, %r818;
	@%p128 bra 	$L__BB2_187;
	and.b32  	%r183, %r328, 15;
	setp.lt.u32 	%p129, %r10, 15;
	mov.b32 	%r1356, 0;
	@%p129 bra 	$L__BB2_178;
	and.b32  	%r1356, %r328, 2147483632;
	mov.b32 	%r1354, 0;
$L__BB2_177:
	.pragma "nounroll";
	ld.shared.u64 	%rd653, [islandPopulationChromosome];
	add.s64 	%rd655, %rd653, %rd107;
	ld.u64 	%rd656, [%rd655];
	mul.wide.u32 	%rd657, %r1354, 4;
	add.s64 	%rd658, %rd656, %rd657;
	ld.u32 	%r821, [%rd658];
	add.s64 	%rd659, %rd652, %rd657;
	st.u32 	[%rd659], %r821;
	ld.shared.u64 	%rd660, [islandPopulationChromosome];
	add.s64 	%rd661, %rd660, %rd107;
	ld.u64 	%rd662, [%rd661];
	add.s64 	%rd663, %rd662, %rd657;
	ld.u32 	%r822, [%rd663+4];
	st.u32 	[%rd659+4], %r822;
	ld.shared.u64 	%rd664, [islandPopulationChromosome];
	add.s64 	%rd665, %rd664, %rd107;
	ld.u64 	%rd666, [%rd665];
	add.s64 	%rd667, %rd666, %rd657;
	ld.u32 	%r823, [%rd667+8];
	st.u32 	[%rd659+8], %r823;
	ld.shared.u64 	%rd668, [islandPopulationChromosome];
	add.s64 	%rd669, %rd668, %rd107;
	ld.u64 	%rd670, [%rd669];
	add.s64 	%rd671, %rd670, %rd657;
	ld.u32 	%r824, [%rd671+12];
	st.u32 	[%rd659+12], %r824;
	ld.shared.u64 	%rd672, [islandPopulationChromosome];
	add.s64 	%rd673, %rd672, %rd107;
	ld.u64 	%rd674, [%rd673];
	add.s64 	%rd675, %rd674, %rd657;
	ld.u32 	%r825, [%rd675+16];
	st.u32 	[%rd659+16], %r825;
	ld.shared.u64 	%rd676, [islandPopulationChromosome];
	add.s64 	%rd677, %rd676, %rd107;
	ld.u64 	%rd678, [%rd677];
	add.s64 	%rd679, %rd678, %rd657;
	ld.u32 	%r826, [%rd679+20];
	st.u32 	[%rd659+20], %r826;
	ld.shared.u64 	%rd680, [islandPopulationChromosome];
	add.s64 	%rd681, %rd680, %rd107;
	ld.u64 	%rd682, [%rd681];
	add.s64 	%rd683, %rd682, %rd657;
	ld.u32 	%r827, [%rd683+24];
	st.u32 	[%rd659+24], %r827;
	ld.shared.u64 	%rd684, [islandPopulationChromosome];
	add.s64 	%rd685, %rd684, %rd107;
	ld.u64 	%rd686, [%rd685];
	add.s64 	%rd687, %rd686, %rd657;
	ld.u32 	%r828, [%rd687+28];
	st.u32 	[%rd659+28], %r828;
	ld.shared.u64 	%rd688, [islandPopulationChromosome];
	add.s64 	%rd689, %rd688, %rd107;
	ld.u64 	%rd690, [%rd689];
	add.s64 	%rd691, %rd690, %rd657;
	ld.u32 	%r829, [%rd691+32];
	st.u32 	[%rd659+32], %r829;
	ld.shared.u64 	%rd692, [islandPopulationChromosome];
	add.s64 	%rd693, %rd692, %rd107;
	ld.u64 	%rd694, [%rd693];
	add.s64 	%rd695, %rd694, %rd657;
	ld.u32 	%r830, [%rd695+36];
	st.u32 	[%rd659+36], %r830;
	ld.shared.u64 	%rd696, [islandPopulationChromosome];
	add.s64 	%rd697, %rd696, %rd107;
	ld.u64 	%rd698, [%rd697];
	add.s64 	%rd699, %rd698, %rd657;
	ld.u32 	%r831, [%rd699+40];
	st.u32 	[%rd659+40], %r831;
	ld.shared.u64 	%rd700, [islandPopulationChromosome];
	add.s64 	%rd701, %rd700, %rd107;
	ld.u64 	%rd702, [%rd701];
	add.s64 	%rd703, %rd702, %rd657;
	ld.u32 	%r832, [%rd703+44];
	st.u32 	[%rd659+44], %r832;
	ld.shared.u64 	%rd704, [islandPopulationChromosome];
	add.s64 	%rd705, %rd704, %rd107;
	ld.u64 	%rd706, [%rd705];
	add.s64 	%rd707, %rd706, %rd657;
	ld.u32 	%r833, [%rd707+48];
	st.u32 	[%rd659+48], %r833;
	ld.shared.u64 	%rd708, [islandPopulationChromosome];
	add.s64 	%rd709, %rd708, %rd107;
	ld.u64 	%rd710, [%rd709];
	add.s64 	%rd711, %rd710, %rd657;
	ld.u32 	%r834, [%rd711+52];
	st.u32 	[%rd659+52], %r834;
	ld.shared.u64 	%rd712, [islandPopulationChromosome];
	add.s64 	%rd713, %rd712, %rd107;
	ld.u64 	%rd714, [%rd713];
	add.s64 	%rd715, %rd714, %rd657;
	ld.u32 	%r835, [%rd715+56];
	st.u32 	[%rd659+56], %r835;
	ld.shared.u64 	%rd716, [islandPopulationChromosome];
	add.s64 	%rd717, %rd716, %rd107;
	ld.u64 	%rd718, [%rd717];
	add.s64 	%rd719, %rd718, %rd657;
	ld.u32 	%r836, [%rd719+60];
	st.u32 	[%rd659+60], %r836;
	add.s32 	%r1354, %r1354, 16;
	setp.ne.s32 	%p130, %r1354, %r1356;
	@%p130 bra 	$L__BB2_177;
$L__BB2_178:
	setp.eq.s32 	%p131, %r183, 0;
	@%p131 bra 	$L__BB2_187;
	and.b32  	%r188, %r328, 7;
	setp.lt.u32 	%p132, %r183, 8;
	@%p132 bra 	$L__BB2_181;
	ld.shared.u64 	%rd720, [islandPopulationChromosome];
	add.s64 	%rd722, %rd720, %rd107;
	ld.u64 	%rd723, [%rd722];
	mul.wide.u32 	%rd724, %r1356, 4;
	add.s64 	%rd725, %rd723, %rd724;
	ld.u32 	%r837, [%rd725];
	add.s64 	%rd726, %rd652, %rd724;
	st.u32 	[%rd726], %r837;
	ld.shared.u64 	%rd727, [islandPopulationChromosome];
	add.s64 	%rd728, %rd727, %rd107;
	ld.u64 	%rd729, [%rd728];
	add.s64 	%rd730, %rd729, %rd724;
	ld.u32 	%r838, [%rd730+4];
	st.u32 	[%rd726+4], %r838;
	ld.shared.u64 	%rd731, [islandPopulationChromosome];
	add.s64 	%rd732, %rd731, %rd107;
	ld.u64 	%rd733, [%rd732];
	add.s64 	%rd734, %rd733, %rd724;
	ld.u32 	%r839, [%rd734+8];
	st.u32 	[%rd726+8], %r839;
	ld.shared.u64 	%rd735, [islandPopulationChromosome];
	add.s64 	%rd736, %rd735, %rd107;
	ld.u64 	%rd737, [%rd736];
	add.s64 	%rd738, %rd737, %rd724;
	ld.u32 	%r840, [%rd738+12];
	st.u32 	[%rd726+12], %r840;
	ld.shared.u64 	%rd739, [islandPopulationChromosome];
	add.s64 	%rd740, %rd739, %rd107;
	ld.u64 	%rd741, [%rd740];
	add.s64 	%rd742, %rd741, %rd724;
	ld.u32 	%r841, [%rd742+16];
	st.u32 	[%rd726+16], %r841;
	ld.shared.u64 	%rd743, [islandPopulationChromosome];
	add.s64 	%rd744, %rd743, %rd107;
	ld.u64 	%rd745, [%rd744];
	add.s64 	%rd746, %rd745, %rd724;
	ld.u32 	%r842, [%rd746+20];
	st.u32 	[%rd726+20], %r842;
	ld.shared.u64 	%rd747, [islandPopulationChromosome];
	add.s64 	%rd748, %rd747, %rd107;
	ld.u64 	%rd749, [%rd748];
	add.s64 	%rd750, %rd749, %rd724;
	ld.u32 	%r843, [%rd750+24];
	st.u32 	[%rd726+24], %r843;
	ld.shared.u64 	%rd751, [islandPopulationChromosome];
	add.s64 	%rd752, %rd751, %rd107;
	ld.u64 	%rd753, [%rd752];
	add.s64 	%rd754, %rd753, %rd724;
	ld.u32 	%r844, [%rd754+28];
	st.u32 	[%rd726+28], %r844;
	add.s32 	%r1356, %r1356, 8;
$L__BB2_181:
	setp.eq.s32 	%p133, %r188, 0;
	@%p133 bra 	$L__BB2_187;
	and.b32  	%r191, %r328, 3;
	setp.lt.u32 	%p134, %r188, 4;
	@%p134 bra 	$L__BB2_184;
	ld.shared.u64 	%rd755, [islandPopulationChromosome];
	add.s64 	%rd757, %rd755, %rd107;
	ld.u64 	%rd758, [%rd757];
	mul.wide.u32 	%rd759, %r1356, 4;
	add.s64 	%rd760, %rd758, %rd759;
	ld.u32 	%r845, [%rd760];
	add.s64 	%rd761, %rd652, %rd759;
	st.u32 	[%rd761], %r845;
	ld.shared.u64 	%rd762, [islandPopulationChromosome];
	add.s64 	%rd763, %rd762, %rd107;
	ld.u64 	%rd764, [%rd763];
	add.s64 	%rd765, %rd764, %rd759;
	ld.u32 	%r846, [%rd765+4];
	st.u32 	[%rd761+4], %r846;
	ld.shared.u64 	%rd766, [islandPopulationChromosome];
	add.s64 	%rd767, %rd766, %rd107;
	ld.u64 	%rd768, [%rd767];
	add.s64 	%rd769, %rd768, %rd759;
	ld.u32 	%r847, [%rd769+8];
	st.u32 	[%rd761+8], %r847;
	ld.shared.u64 	%rd770, [islandPopulationChromosome];
	add.s64 	%rd771, %rd770, %rd107;
	ld.u64 	%rd772, [%rd771];
	add.s64 	%rd773, %rd772, %rd759;
	ld.u32 	%r848, [%rd773+12];
	st.u32 	[%rd761+12], %r848;
	add.s32 	%r1356, %r1356, 4;
$L__BB2_184:
	setp.eq.s32 	%p135, %r191, 0;
	@%p135 bra 	$L__BB2_187;
	mov.b32 	%r1359, 0;
$L__BB2_186:
	.pragma "nounroll";
	ld.shared.u64 	%rd774, [islandPopulationChromosome];
	add.s64 	%rd776, %rd774, %rd107;
	ld.u64 	%rd777, [%rd776];
	mul.wide.u32 	%rd778, %r1356, 4;
	add.s64 	%rd779, %rd777, %rd778;
	ld.u32 	%r850, [%rd779];
	add.s64 	%rd780, %rd652, %rd778;
	st.u32 	[%rd780], %r850;
	add.s32 	%r1356, %r1356, 1;
	add.s32 	%r1359, %r1359, 1;
	setp.ne.s32 	%p136, %r1359, %r191;
	@%p136 bra 	$L__BB2_186;
$L__BB2_187:
	max.u32 	%r851, %r182, 1;
	cvt.rn.f64.s32 	%fd227, %r328;
	mul.hi.u32 	%r852, %r851, 110892733;
	sub.s32 	%r853, %r851, %r852;
	shr.u32 	%r854, %r853, 1;
	add.s32 	%r855, %r854, %r852;
	shr.u32 	%r856, %r855, 16;
	mul.lo.s32 	%r857, %r856, 127773;
	sub.s32 	%r858, %r851, %r857;
	mul.lo.s32 	%r859, %r858, 16807;
	mul.lo.s32 	%r860, %r856, 2836;
	setp.lt.u32 	%p137, %r859, %r860;
	xor.b32  	%r861, %r860, 2147483647;
	neg.s32 	%r862, %r860;
	selp.b32 	%r863, %r861, %r862, %p137;
	add.s32 	%r864, %r863, %r859;
	add.s32 	%r865, %r864, -1;
	cvt.rn.f64.u32 	%fd228, %r865;
	div.rn.f64 	%fd229, %fd228, 0d41DFFFFFFF800000;
	fma.rn.f64 	%fd230, %fd229, %fd227, 0d0000000000000000;
	cvt.rzi.s32.f64 	%r198, %fd230;
	cvt.rn.f64.s32 	%fd231, %r198;
	mul.hi.u32 	%r866, %r864, 110892733;
	sub.s32 	%r867, %r864, %r866;
	shr.u32 	%r868, %r867, 1;
	add.s32 	%r869, %r868, %r866;
	shr.u32 	%r870, %r869, 16;
	mul.lo.s32 	%r871, %r870, 127773;
	sub.s32 	%r872, %r864, %r871;
	mul.lo.s32 	%r873, %r872, 16807;
	mul.lo.s32 	%r874, %r870, 2836;
	setp.lt.u32 	%p138, %r873, %r874;
	xor.b32  	%r875, %r874, 2147483647;
	neg.s32 	%r876, %r874;
	selp.b32 	%r877, %r875, %r876, %p138;
	add.s32 	%r878, %r873, %r877;
	add.s32 	%r879, %r878, -1;
	cvt.rn.f64.u32 	%fd232, %r879;
	div.rn.f64 	%fd233, %fd232, 0d41DFFFFFFF800000;
	sub.f64 	%fd234, %fd227, %fd231;
	fma.rn.f64 	%fd235, %fd233, %fd234, %fd231;
	cvt.rzi.s32.f64 	%r199, %fd235;
	setp.ge.s32 	%p139, %r198, %r199;
	@%p139 bra 	$L__BB2_210;
	mov.b32 	%r1360, 0;
	mov.b16 	%rs19, 0;
	cvt.u16.u32 	%rs8, %r198;
	mov.u16 	%rs20, %rs19;
	mov.u32 	%r1361, %r198;
$L__BB2_189:
	mov.u32 	%r1363, %r1361;
	add.s32 	%r202, %r198, %r1360;
	sub.s32 	%r881, %r199, %r202;
	add.s32 	%r203, %r881, -2;
	mul.wide.s32 	%rd781, %r1363, 4;
	add.s64 	%rd26, %rd652, %rd781;
	add.s32 	%r1361, %r1363, 1;
	add.s64 	%rd1330, %rd26, 4;
	add.s32 	%r1366, %r1363, 2;
	setp.ge.s32 	%p140, %r1366, %r199;
	ld.u32 	%r206, [%rd26];
	@%p140 bra 	$L__BB2_209;
	mul.lo.s32 	%r207, %r206, %r328;
	add.s32 	%r883, %r881, -3;
	setp.lt.u32 	%p141, %r883, 7;
	@%p141 bra 	$L__BB2_196;
	and.b32  	%r884, %r203, -8;
	neg.s32 	%r1362, %r884;
$L__BB2_192:
	.pragma "nounroll";
	mul.wide.s32 	%rd783, %r1366, 4;
	add.s64 	%rd784, %rd652, %rd783;
	add.s64 	%rd785, %rd784, 16;
	ld.u32 	%r885, [%rd784];
	add.s32 	%r886, %r207, %r885;
	mul.wide.s32 	%rd786, %r886, 8;
	add.s64 	%rd787, %rd2, %rd786;
	ld.global.f64 	%fd236, [%rd787];
	ld.u32 	%r887, [%rd1330];
	add.s32 	%r888, %r887, %r207;
	mul.wide.s32 	%rd788, %r888, 8;
	add.s64 	%rd789, %rd2, %rd788;
	ld.global.f64 	%fd237, [%rd789];
	setp.gt.f64 	%p142, %fd236, %fd237;
	selp.b32 	%r889, %r885, %r887, %p142;
	selp.b64 	%rd790, %rd784, %rd1330, %p142;
	add.s64 	%rd791, %rd784, 4;
	ld.u32 	%r890, [%rd784+4];
	add.s32 	%r891, %r207, %r890;
	mul.wide.s32 	%rd792, %r891, 8;
	add.s64 	%rd793, %rd2, %rd792;
	ld.global.f64 	%fd238, [%rd793];
	add.s32 	%r892, %r889, %r207;
	mul.wide.s32 	%rd794, %r892, 8;
	add.s64 	%rd795, %rd2, %rd794;
	ld.global.f64 	%fd239, [%rd795];
	setp.gt.f64 	%p143, %fd238, %fd239;
	selp.b32 	%r893, %r890, %r889, %p143;
	selp.b64 	%rd796, %rd791, %rd790, %p143;
	add.s64 	%rd797, %rd784, 8;
	ld.u32 	%r894, [%rd784+8];
	add.s32 	%r895, %r207, %r894;
	mul.wide.s32 	%rd798, %r895, 8;
	add.s64 	%rd799, %rd2, %rd798;
	ld.global.f64 	%fd240, [%rd799];
	add.s32 	%r896, %r893, %r207;
	mul.wide.s32 	%rd800, %r896, 8;
	add.s64 	%rd801, %rd2, %rd800;
	ld.global.f64 	%fd241, [%rd801];
	setp.gt.f64 	%p144, %fd240, %fd241;
	selp.b32 	%r897, %r894, %r893, %p144;
	selp.b64 	%rd802, %rd797, %rd796, %p144;
	add.s64 	%rd803, %rd784, 12;
	ld.u32 	%r898, [%rd784+12];
	add.s32 	%r899, %r207, %r898;
	mul.wide.s32 	%rd804, %r899, 8;
	add.s64 	%rd805, %rd2, %rd804;
	ld.global.f64 	%fd242, [%rd805];
	add.s32 	%r900, %r897, %r207;
	mul.wide.s32 	%rd806, %r900, 8;
	add.s64 	%rd807, %rd2, %rd806;
	ld.global.f64 	%fd243, [%rd807];
	setp.gt.f64 	%p145, %fd242, %fd243;
	selp.b32 	%r901, %r898, %r897, %p145;
	selp.b64 	%rd808, %rd803, %rd802, %p145;
	ld.u32 	%r902, [%rd784+16];
	add.s32 	%r903, %r207, %r902;
	mul.wide.s32 	%rd809, %r903, 8;
	add.s64 	%rd810, %rd2, %rd809;
	ld.global.f64 	%fd244, [%rd810];
	add.s32 	%r904, %r901, %r207;
	mul.wide.s32 	%rd811, %r904, 8;
	add.s64 	%rd812, %rd2, %rd811;
	ld.global.f64 	%fd245, [%rd812];
	setp.gt.f64 	%p146, %fd244, %fd245;
	selp.b32 	%r905, %r902, %r901, %p146;
	selp.b64 	%rd813, %rd785, %rd808, %p146;
	add.s64 	%rd814, %rd784, 20;
	ld.u32 	%r906, [%rd784+20];
	add.s32 	%r907, %r207, %r906;
	mul.wide.s32 	%rd815, %r907, 8;
	add.s64 	%rd816, %rd2, %rd815;
	ld.global.f64 	%fd246, [%rd816];
	add.s32 	%r908, %r905, %r207;
	mul.wide.s32 	%rd817, %r908, 8;
	add.s64 	%rd818, %rd2, %rd817;
	ld.global.f64 	%fd247, [%rd818];
	setp.gt.f64 	%p147, %fd246, %fd247;
	selp.b32 	%r909, %r906, %r905, %p147;
	selp.b64 	%rd819, %rd814, %rd813, %p147;
	add.s64 	%rd820, %rd784, 24;
	ld.u32 	%r910, [%rd784+24];
	add.s32 	%r911, %r207, %r910;
	mul.wide.s32 	%rd821, %r911, 8;
	add.s64 	%rd822, %rd2, %rd821;
	ld.global.f64 	%fd248, [%rd822];
	add.s32 	%r912, %r909, %r207;
	mul.wide.s32 	%rd823, %r912, 8;
	add.s64 	%rd824, %rd2, %rd823;
	ld.global.f64 	%fd249, [%rd824];
	setp.gt.f64 	%p148, %fd248, %fd249;
	selp.b32 	%r913, %r910, %r909, %p148;
	selp.b64 	%rd1330, %rd820, %rd819, %p148;
	add.s64 	%rd30, %rd784, 28;
	ld.u32 	%r914, [%rd784+28];
	add.s32 	%r915, %r207, %r914;
	mul.wide.s32 	%rd825, %r915, 8;
	add.s64 	%rd826, %rd2, %rd825;
	ld.global.f64 	%fd250, [%rd826];
	add.s32 	%r916, %r913, %r207;
	mul.wide.s32 	%rd827, %r916, 8;
	add.s64 	%rd828, %rd2, %rd827;
	ld.global.f64 	%fd251, [%rd828];
	setp.leu.f64 	%p149, %fd250, %fd251;
	@%p149 bra 	$L__BB2_194;
	mov.u64 	%rd1330, %rd30;
$L__BB2_194:
	add.s32 	%r1366, %r1366, 8;
	add.s32 	%r1363, %r1363, 8;
	add.s32 	%r1362, %r1362, 8;
	setp.ne.s32 	%p150, %r1362, 0;
	@%p150 bra 	$L__BB2_192;
	add.s32 	%r1366, %r1363, 2;
$L__BB2_196:
	add.s32 	%r917, %r198, %r1360;
	sub.s32 	%r918, %r199, %r917;
	add.s32 	%r919, %r918, -2;
	and.b32  	%r920, %r919, 7;
	setp.eq.s32 	%p151, %r920, 0;
	@%p151 bra 	$L__BB2_209;
	add.s16 	%rs9, %rs20, %rs8;
	cvt.u16.u32 	%rs10, %r199;
	sub.s16 	%rs11, %rs10, %rs9;
	add.s16 	%rs12, %rs11, 6;
	cvt.u32.u16 	%r921, %rs12;
	and.b32  	%r217, %r921, 7;
	add.s32 	%r922, %r217, -1;
	setp.lt.u32 	%p152, %r922, 3;
	@%p152 bra 	$L__BB2_201;
	mul.wide.s32 	%rd830, %r1366, 4;
	add.s64 	%rd831, %rd652, %rd830;
	ld.u32 	%r923, [%rd831];
	add.s32 	%r924, %r207, %r923;
	mul.wide.s32 	%rd832, %r924, 8;
	add.s64 	%rd833, %rd2, %rd832;
	ld.global.f64 	%fd252, [%rd833];
	ld.u32 	%r925, [%rd1330];
	add.s32 	%r926, %r925, %r207;
	mul.wide.s32 	%rd834, %r926, 8;
	add.s64 	%rd835, %rd2, %rd834;
	ld.global.f64 	%fd253, [%rd835];
	setp.gt.f64 	%p153, %fd252, %fd253;
	selp.b32 	%r927, %r923, %r925, %p153;
	selp.b64 	%rd836, %rd831, %rd1330, %p153;
	add.s64 	%rd837, %rd831, 4;
	ld.u32 	%r928, [%rd831+4];
	add.s32 	%r929, %r207, %r928;
	mul.wide.s32 	%rd838, %r929, 8;
	add.s64 	%rd839, %rd2, %rd838;
	ld.global.f64 	%fd254, [%rd839];
	add.s32 	%r930, %r927, %r207;
	mul.wide.s32 	%rd840, %r930, 8;
	add.s64 	%rd841, %rd2, %rd840;
	ld.global.f64 	%fd255, [%rd841];
	setp.gt.f64 	%p154, %fd254, %fd255;
	selp.b32 	%r931, %r928, %r927, %p154;
	selp.b64 	%rd842, %rd837, %rd836, %p154;
	add.s64 	%rd843, %rd831, 8;
	ld.u32 	%r932, [%rd831+8];
	add.s32 	%r933, %r207, %r932;
	mul.wide.s32 	%rd844, %r933, 8;
	add.s64 	%rd845, %rd2, %rd844;
	ld.global.f64 	%fd256, [%rd845];
	add.s32 	%r934, %r931, %r207;
	mul.wide.s32 	%rd846, %r934, 8;
	add.s64 	%rd847, %rd2, %rd846;
	ld.global.f64 	%fd257, [%rd847];
	setp.gt.f64 	%p155, %fd256, %fd257;
	selp.b32 	%r935, %r932, %r931, %p155;
	selp.b64 	%rd1330, %rd843, %rd842, %p155;
	add.s64 	%rd35, %rd831, 12;
	ld.u32 	%r936, [%rd831+12];
	add.s32 	%r937, %r207, %r936;
	mul.wide.s32 	%rd848, %r937, 8;
	add.s64 	%rd849, %rd2, %rd848;
	ld.global.f64 	%fd258, [%rd849];
	add.s32 	%r938, %r935, %r207;
	mul.wide.s32 	%rd850, %r938, 8;
	add.s64 	%rd851, %rd2, %rd850;
	ld.global.f64 	%fd259, [%rd851];
	setp.leu.f64 	%p156, %fd258, %fd259;
	@%p156 bra 	$L__BB2_200;
	mov.u64 	%rd1330, %rd35;
$L__BB2_200:
	add.s32 	%r1366, %r1366, 4;
$L__BB2_201:
	and.b32  	%r939, %r217, 3;
	setp.eq.s32 	%p157, %r939, 0;
	@%p157 bra 	$L__BB2_209;
	cvt.u16.u32 	%rs13, %r198;
	add.s16 	%rs14, %rs19, %rs13;
	cvt.u16.u32 	%rs15, %r199;
	xor.b16  	%rs16, %rs15, 2;
	sub.s16 	%rs3, %rs16, %rs14;
	and.b16  	%rs17, %rs3, 3;
	setp.eq.s16 	%p158, %rs17, 1;
	@%p158 bra 	$L__BB2_206;
	mul.wide.s32 	%rd853, %r1366, 4;
	add.s64 	%rd854, %rd652, %rd853;
	ld.u32 	%r940, [%rd854];
	add.s32 	%r941, %r207, %r940;
	mul.wide.s32 	%rd855, %r941, 8;
	add.s64 	%rd856, %rd2, %rd855;
	ld.global.f64 	%fd260, [%rd856];
	ld.u32 	%r942, [%rd1330];
	add.s32 	%r943, %r942, %r207;
	mul.wide.s32 	%rd857, %r943, 8;
	add.s64 	%rd858, %rd2, %rd857;
	ld.global.f64 	%fd261, [%rd858];
	setp.gt.f64 	%p159, %fd260, %fd261;
	selp.b32 	%r944, %r940, %r942, %p159;
	selp.b64 	%rd1330, %rd854, %rd1330, %p159;
	add.s64 	%rd40, %rd854, 4;
	ld.u32 	%r945, [%rd854+4];
	add.s32 	%r946, %r207, %r945;
	mul.wide.s32 	%rd859, %r946, 8;
	add.s64 	%rd860, %rd2, %rd859;
	ld.global.f64 	%fd262, [%rd860];
	add.s32 	%r947, %r944, %r207;
	mul.wide.s32 	%rd861, %r947, 8;
	add.s64 	%rd862, %rd2, %rd861;
	ld.global.f64 	%fd263, [%rd862];
	setp.leu.f64 	%p160, %fd262, %fd263;
	@%p160 bra 	$L__BB2_205;
	mov.u64 	%rd1330, %rd40;
$L__BB2_205:
	add.s32 	%r1366, %r1366, 2;
$L__BB2_206:
	and.b16  	%rs18, %rs3, 1;
	setp.eq.b16 	%p161, %rs18, 1;
	not.pred 	%p162, %p161;
	@%p162 bra 	$L__BB2_209;
	mul.wide.s32 	%rd863, %r1366, 4;
	add.s64 	%rd44, %rd652, %rd863;
	ld.u32 	%r948, [%rd44];
	add.s32 	%r949, %r207, %r948;
	mul.wide.s32 	%rd864, %r949, 8;
	add.s64 	%rd865, %rd2, %rd864;
	ld.global.f64 	%fd264, [%rd865];
	ld.u32 	%r950, [%rd1330];
	add.s32 	%r951, %r950, %r207;
	mul.wide.s32 	%rd866, %r951, 8;
	add.s64 	%rd867, %rd2, %rd866;
	ld.global.f64 	%fd265, [%rd867];
	setp.leu.f64 	%p163, %fd264, %fd265;
	@%p163 bra 	$L__BB2_209;
	mov.u64 	%rd1330, %rd44;
$L__BB2_209:
	ld.u32 	%r952, [%rd1330];
	st.u32 	[%rd26], %r952;
	st.u32 	[%rd1330], %r206;
	setp.ne.s32 	%p164, %r1361, %r199;
	add.s32 	%r1360, %r1360, 1;
	add.s16 	%rs20, %rs20, 1;
	add.s16 	%rs19, %rs19, 1;
	@%p164 bra 	$L__BB2_189;
$L__BB2_210:
	setp.lt.s32 	%p165, %r328, 2;
	bar.sync 	0;
	mul.wide.s32 	%rd868, %r328, 4;
	add.s64 	%rd869, %rd652, %rd868;
	ld.u32 	%r953, [%rd869+-4];
	ld.u32 	%r954, [%rd652];
	mad.lo.s32 	%r955, %r953, %r328, %r954;
	mul.wide.s32 	%rd870, %r955, 8;
	add.s64 	%rd871, %rd2, %rd870;
	ld.global.f64 	%fd448, [%rd871];
	@%p165 bra 	$L__BB2_223;
	add.s32 	%r957, %r328, -2;
	and.b32  	%r223, %r10, 7;
	setp.lt.u32 	%p166, %r957, 7;
	mov.b32 	%r1371, 1;
	@%p166 bra 	$L__BB2_215;
	and.b32  	%r959, %r10, -8;
	neg.s32 	%r1369, %r959;
	add.s64 	%rd1331, %rd652, 16;
	mov.b32 	%r1368, 0;
$L__BB2_213:
	.pragma "nounroll";
	ld.u32 	%r960, [%rd1331+-12];
	ld.u32 	%r961, [%rd1331+-16];
	mad.lo.s32 	%r962, %r960, %r328, %r961;
	mul.wide.s32 	%rd872, %r962, 8;
	add.s64 	%rd873, %rd2, %rd872;
	ld.global.f64 	%fd267, [%rd873];
	add.f64 	%fd268, %fd448, %fd267;
	ld.u32 	%r963, [%rd1331+-8];
	mad.lo.s32 	%r964, %r963, %r328, %r960;
	mul.wide.s32 	%rd874, %r964, 8;
	add.s64 	%rd875, %rd2, %rd874;
	ld.global.f64 	%fd269, [%rd875];
	add.f64 	%fd270, %fd268, %fd269;
	ld.u32 	%r965, [%rd1331+-4];
	mad.lo.s32 	%r966, %r965, %r328, %r963;
	mul.wide.s32 	%rd876, %r966, 8;
	add.s64 	%rd877, %rd2, %rd876;
	ld.global.f64 	%fd271, [%rd877];
	add.f64 	%fd272, %fd270, %fd271;
	ld.u32 	%r967, [%rd1331];
	mad.lo.s32 	%r968, %r967, %r328, %r965;
	mul.wide.s32 	%rd878, %r968, 8;
	add.s64 	%rd879, %rd2, %rd878;
	ld.global.f64 	%fd273, [%rd879];
	add.f64 	%fd274, %fd272, %fd273;
	ld.u32 	%r969, [%rd1331+4];
	mad.lo.s32 	%r970, %r969, %r328, %r967;
	mul.wide.s32 	%rd880, %r970, 8;
	add.s64 	%rd881, %rd2, %rd880;
	ld.global.f64 	%fd275, [%rd881];
	add.f64 	%fd276, %fd274, %fd275;
	ld.u32 	%r971, [%rd1331+8];
	mad.lo.s32 	%r972, %r971, %r328, %r969;
	mul.wide.s32 	%rd882, %r972, 8;
	add.s64 	%rd883, %rd2, %rd882;
	ld.global.f64 	%fd277, [%rd883];
	add.f64 	%fd278, %fd276, %fd277;
	ld.u32 	%r973, [%rd1331+12];
	mad.lo.s32 	%r974, %r973, %r328, %r971;
	mul.wide.s32 	%rd884, %r974, 8;
	add.s64 	%rd885, %rd2, %rd884;
	ld.global.f64 	%fd279, [%rd885];
	add.f64 	%fd280, %fd278, %fd279;
	ld.u32 	%r975, [%rd1331+16];
	mad.lo.s32 	%r976, %r975, %r328, %r973;
	mul.wide.s32 	%rd886, %r976, 8;
	add.s64 	%rd887, %rd2, %rd886;
	ld.global.f64 	%fd281, [%rd887];
	add.f64 	%fd448, %fd280, %fd281;
	add.s32 	%r1369, %r1369, 8;
	add.s32 	%r1368, %r1368, 8;
	add.s64 	%rd1331, %rd1331, 32;
	setp.ne.s32 	%p167, %r1369, 0;
	@%p167 bra 	$L__BB2_213;
	add.s32 	%r1371, %r1368, 1;
$L__BB2_215:
	setp.eq.s32 	%p168, %r223, 0;
	@%p168 bra 	$L__BB2_223;
	and.b32  	%r231, %r10, 3;
	setp.lt.u32 	%p169, %r223, 4;
	@%p169 bra 	$L__BB2_218;
	mul.wide.u32 	%rd888, %r1371, 4;
	add.s64 	%rd889, %rd652, %rd888;
	ld.u32 	%r977, [%rd889];
	mul.wide.s32 	%rd890, %r1371, 4;
	add.s64 	%rd891, %rd652, %rd890;
	ld.u32 	%r978, [%rd891+-4];
	mad.lo.s32 	%r979, %r977, %r328, %r978;
	mul.wide.s32 	%rd892, %r979, 8;
	add.s64 	%rd893, %rd2, %rd892;
	ld.global.f64 	%fd283, [%rd893];
	add.f64 	%fd284, %fd448, %fd283;
	add.s32 	%r980, %r1371, 1;
	mul.wide.u32 	%rd894, %r980, 4;
	add.s64 	%rd895, %rd652, %rd894;
	ld.u32 	%r981, [%rd895];
	mad.lo.s32 	%r982, %r981, %r328, %r977;
	mul.wide.s32 	%rd896, %r982, 8;
	add.s64 	%rd897, %rd2, %rd896;
	ld.global.f64 	%fd285, [%rd897];
	add.f64 	%fd286, %fd284, %fd285;
	add.s32 	%r983, %r1371, 2;
	mul.wide.u32 	%rd898, %r983, 4;
	add.s64 	%rd899, %rd652, %rd898;
	ld.u32 	%r984, [%rd899];
	ld.u32 	%r985, [%rd891+4];
	mad.lo.s32 	%r986, %r984, %r328, %r985;
	mul.wide.s32 	%rd900, %r986, 8;
	add.s64 	%rd901, %rd2, %rd900;
	ld.global.f64 	%fd287, [%rd901];
	add.f64 	%fd288, %fd286, %fd287;
	ld.u32 	%r987, [%rd889+12];
	ld.u32 	%r988, [%rd891+8];
	mad.lo.s32 	%r989, %r987, %r328, %r988;
	mul.wide.s32 	%rd902, %r989, 8;
	add.s64 	%rd903, %rd2, %rd902;
	ld.global.f64 	%fd289, [%rd903];
	add.f64 	%fd448, %fd288, %fd289;
	add.s32 	%r1371, %r1371, 4;
$L__BB2_218:
	setp.eq.s32 	%p170, %r231, 0;
	@%p170 bra 	$L__BB2_223;
	setp.eq.s32 	%p171, %r231, 1;
	@%p171 bra 	$L__BB2_221;
	mul.wide.u32 	%rd904, %r1371, 4;
	add.s64 	%rd905, %rd652, %rd904;
	ld.u32 	%r990, [%rd905];
	mul.wide.s32 	%rd906, %r1371, 4;
	add.s64 	%rd907, %rd652, %rd906;
	ld.u32 	%r991, [%rd907+-4];
	mad.lo.s32 	%r992, %r990, %r328, %r991;
	mul.wide.s32 	%rd908, %r992, 8;
	add.s64 	%rd909, %rd2, %rd908;
	ld.global.f64 	%fd291, [%rd909];
	add.f64 	%fd292, %fd448, %fd291;
	ld.u32 	%r993, [%rd905+4];
	mad.lo.s32 	%r994, %r993, %r328, %r990;
	mul.wide.s32 	%rd910, %r994, 8;
	add.s64 	%rd911, %rd2, %rd910;
	ld.global.f64 	%fd293, [%rd911];
	add.f64 	%fd448, %fd292, %fd293;
	add.s32 	%r1371, %r1371, 2;
$L__BB2_221:
	and.b32  	%r995, %r10, 1;
	setp.eq.b32 	%p172, %r995, 1;
	not.pred 	%p173, %p172;
	@%p173 bra 	$L__BB2_223;
	mul.wide.u32 	%rd912, %r1371, 4;
	add.s64 	%rd913, %rd652, %rd912;
	ld.u32 	%r996, [%rd913];
	mul.wide.s32 	%rd914, %r1371, 4;
	add.s64 	%rd915, %rd652, %rd914;
	ld.u32 	%r997, [%rd915+-4];
	mad.lo.s32 	%r998, %r996, %r328, %r997;
	mul.wide.s32 	%rd916, %r998, 8;
	add.s64 	%rd917, %rd2, %rd916;
	ld.global.f64 	%fd294, [%rd917];
	add.f64 	%fd448, %fd448, %fd294;
$L__BB2_223:
	setp.lt.s32 	%p174, %r328, 2;
	ld.shared.u64 	%rd918, [islandPopulationChromosome];
	mul.wide.u32 	%rd919, %r6, 8;
	add.s64 	%rd920, %rd918, %rd919;
	ld.u64 	%rd49, [%rd920];
	add.s64 	%rd922, %rd49, %rd868;
	ld.u32 	%r999, [%rd922+-4];
	ld.u32 	%r1000, [%rd49];
	mad.lo.s32 	%r1001, %r999, %r328, %r1000;
	mul.wide.s32 	%rd923, %r1001, 8;
	add.s64 	%rd924, %rd2, %rd923;
	ld.global.f64 	%fd456, [%rd924];
	@%p174 bra 	$L__BB2_236;
	add.s32 	%r1003, %r328, -2;
	and.b32  	%r236, %r10, 7;
	setp.lt.u32 	%p175, %r1003, 7;
	mov.b32 	%r1376, 1;
	@%p175 bra 	$L__BB2_228;
	and.b32  	%r1005, %r10, -8;
	neg.s32 	%r1374, %r1005;
	add.s64 	%rd1332, %rd49, 16;
	mov.b32 	%r1373, 0;
$L__BB2_226:
	.pragma "nounroll";
	ld.u32 	%r1006, [%rd1332+-12];
	ld.u32 	%r1007, [%rd1332+-16];
	mad.lo.s32 	%r1008, %r1006, %r328, %r1007;
	mul.wide.s32 	%rd925, %r1008, 8;
	add.s64 	%rd926, %rd2, %rd925;
	ld.global.f64 	%fd296, [%rd926];
	add.f64 	%fd297, %fd456, %fd296;
	ld.u32 	%r1009, [%rd1332+-8];
	mad.lo.s32 	%r1010, %r1009, %r328, %r1006;
	mul.wide.s32 	%rd927, %r1010, 8;
	add.s64 	%rd928, %rd2, %rd927;
	ld.global.f64 	%fd298, [%rd928];
	add.f64 	%fd299, %fd297, %fd298;
	ld.u32 	%r1011, [%rd1332+-4];
	mad.lo.s32 	%r1012, %r1011, %r328, %r1009;
	mul.wide.s32 	%rd929, %r1012, 8;
	add.s64 	%rd930, %rd2, %rd929;
	ld.global.f64 	%fd300, [%rd930];
	add.f64 	%fd301, %fd299, %fd300;
	ld.u32 	%r1013, [%rd1332];
	mad.lo.s32 	%r1014, %r1013, %r328, %r1011;
	mul.wide.s32 	%rd931, %r1014, 8;
	add.s64 	%rd932, %rd2, %rd931;
	ld.global.f64 	%fd302, [%rd932];
	add.f64 	%fd303, %fd301, %fd302;
	ld.u32 	%r1015, [%rd1332+4];
	mad.lo.s32 	%r1016, %r1015, %r328, %r1013;
	mul.wide.s32 	%rd933, %r1016, 8;
	add.s64 	%rd934, %rd2, %rd933;
	ld.global.f64 	%fd304, [%rd934];
	add.f64 	%fd305, %fd303, %fd304;
	ld.u32 	%r1017, [%rd1332+8];
	mad.lo.s32 	%r1018, %r1017, %r328, %r1015;
	mul.wide.s32 	%rd935, %r1018, 8;
	add.s64 	%rd936, %rd2, %rd935;
	ld.global.f64 	%fd306, [%rd936];
	add.f64 	%fd307, %fd305, %fd306;
	ld.u32 	%r1019, [%rd1332+12];
	mad.lo.s32 	%r1020, %r1019, %r328, %r1017;
	mul.wide.s32 	%rd937, %r1020, 8;
	add.s64 	%rd938, %rd2, %rd937;
	ld.global.f64 	%fd308, [%rd938];
	add.f64 	%fd309, %fd307, %fd308;
	ld.u32 	%r1021, [%rd1332+16];
	mad.lo.s32 	%r1022, %r1021, %r328, %r1019;
	mul.wide.s32 	%rd939, %r1022, 8;
	add.s64 	%rd940, %rd2, %rd939;
	ld.global.f64 	%fd310, [%rd940];
	add.f64 	%fd456, %fd309, %fd310;
	add.s32 	%r1374, %r1374, 8;
	add.s32 	%r1373, %r1373, 8;
	add.s64 	%rd1332, %rd1332, 32;
	setp.ne.s32 	%p176, %r1374, 0;
	@%p176 bra 	$L__BB2_226;
	add.s32 	%r1376, %r1373, 1;
$L__BB2_228:
	setp.eq.s32 	%p177, %r236, 0;
	@%p177 bra 	$L__BB2_236;
	and.b32  	%r244, %r10, 3;
	setp.lt.u32 	%p178, %r236, 4;
	@%p178 bra 	$L__BB2_231;
	mul.wide.u32 	%rd941, %r1376, 4;
	add.s64 	%rd942, %rd49, %rd941;
	ld.u32 	%r1023, [%rd942];
	mul.wide.s32 	%rd943, %r1376, 4;
	add.s64 	%rd944, %rd49, %rd943;
	ld.u32 	%r1024, [%rd944+-4];
	mad.lo.s32 	%r1025, %r1023, %r328, %r1024;
	mul.wide.s32 	%rd945, %r1025, 8;
	add.s64 	%rd946, %rd2, %rd945;
	ld.global.f64 	%fd312, [%rd946];
	add.f64 	%fd313, %fd456, %fd312;
	add.s32 	%r1026, %r1376, 1;
	mul.wide.u32 	%rd947, %r1026, 4;
	add.s64 	%rd948, %rd49, %rd947;
	ld.u32 	%r1027, [%rd948];
	mad.lo.s32 	%r1028, %r1027, %r328, %r1023;
	mul.wide.s32 	%rd949, %r1028, 8;
	add.s64 	%rd950, %rd2, %rd949;
	ld.global.f64 	%fd314, [%rd950];
	add.f64 	%fd315, %fd313, %fd314;
	add.s32 	%r1029, %r1376, 2;
	mul.wide.u32 	%rd951, %r1029, 4;
	add.s64 	%rd952, %rd49, %rd951;
	ld.u32 	%r1030, [%rd952];
	ld.u32 	%r1031, [%rd944+4];
	mad.lo.s32 	%r1032, %r1030, %r328, %r1031;
	mul.wide.s32 	%rd953, %r1032, 8;
	add.s64 	%rd954, %rd2, %rd953;
	ld.global.f64 	%fd316, [%rd954];
	add.f64 	%fd317, %fd315, %fd316;
	ld.u32 	%r1033, [%rd942+12];
	ld.u32 	%r1034, [%rd944+8];
	mad.lo.s32 	%r1035, %r1033, %r328, %r1034;
	mul.wide.s32 	%rd955, %r1035, 8;
	add.s64 	%rd956, %rd2, %rd955;
	ld.global.f64 	%fd318, [%rd956];
	add.f64 	%fd456, %fd317, %fd318;
	add.s32 	%r1376, %r1376, 4;
$L__BB2_231:
	setp.eq.s32 	%p179, %r244, 0;
	@%p179 bra 	$L__BB2_236;
	setp.eq.s32 	%p180, %r244, 1;
	@%p180 bra 	$L__BB2_234;
	mul.wide.u32 	%rd957, %r1376, 4;
	add.s64 	%rd958, %rd49, %rd957;
	ld.u32 	%r1036, [%rd958];
	mul.wide.s32 	%rd959, %r1376, 4;
	add.s64 	%rd960, %rd49, %rd959;
	ld.u32 	%r1037, [%rd960+-4];
	mad.lo.s32 	%r1038, %r1036, %r328, %r1037;
	mul.wide.s32 	%rd961, %r1038, 8;
	add.s64 	%rd962, %rd2, %rd961;
	ld.global.f64 	%fd320, [%rd962];
	add.f64 	%fd321, %fd456, %fd320;
	ld.u32 	%r1039, [%rd958+4];
	mad.lo.s32 	%r1040, %r1039, %r328, %r1036;
	mul.wide.s32 	%rd963, %r1040, 8;
	add.s64 	%rd964, %rd2, %rd963;
	ld.global.f64 	%fd322, [%rd964];
	add.f64 	%fd456, %fd321, %fd322;
	add.s32 	%r1376, %r1376, 2;
$L__BB2_234:
	and.b32  	%r1041, %r10, 1;
	setp.eq.b32 	%p181, %r1041, 1;
	not.pred 	%p182, %p181;
	@%p182 bra 	$L__BB2_236;
	mul.wide.u32 	%rd965, %r1376, 4;
	add.s64 	%rd966, %rd49, %rd965;
	ld.u32 	%r1042, [%rd966];
	mul.wide.s32 	%rd967, %r1376, 4;
	add.s64 	%rd968, %rd49, %rd967;
	ld.u32 	%r1043, [%rd968+-4];
	mad.lo.s32 	%r1044, %r1042, %r328, %r1043;
	mul.wide.s32 	%rd969, %r1044, 8;
	add.s64 	%rd970, %rd2, %rd969;
	ld.global.f64 	%fd323, [%rd970];
	add.f64 	%fd456, %fd456, %fd323;
$L__BB2_236:
	setp.lt.s32 	%p183, %r328, 1;
	setp.geu.f64 	%p184, %fd448, %fd456;
	or.pred  	%p185, %p184, %p183;
	@%p185 bra 	$L__BB2_249;
	and.b32  	%r249, %r328, 15;
	setp.lt.u32 	%p186, %r10, 15;
	mov.b32 	%r1380, 0;
	@%p186 bra 	$L__BB2_240;
	and.b32  	%r1380, %r328, 2147483632;
	neg.s32 	%r1378, %r1380;
	mov.b64 	%rd1334, 0;
	mov.u64 	%rd1333, %rd652;
$L__BB2_239:
	.pragma "nounroll";
	ld.u32 	%r1046, [%rd1333];
	ld.shared.u64 	%rd972, [islandPopulationChromosome];
	add.s64 	%rd974, %rd972, %rd919;
	ld.u64 	%rd975, [%rd974];
	add.s64 	%rd976, %rd975, %rd1334;
	st.u32 	[%rd976], %r1046;
	ld.u32 	%r1047, [%rd1333+4];
	ld.shared.u64 	%rd977, [islandPopulationChromosome];
	add.s64 	%rd978, %rd977, %rd919;
	ld.u64 	%rd979, [%rd978];
	add.s64 	%rd980, %rd979, %rd1334;
	st.u32 	[%rd980+4], %r1047;
	ld.u32 	%r1048, [%rd1333+8];
	ld.shared.u64 	%rd981, [islandPopulationChromosome];
	add.s64 	%rd982, %rd981, %rd919;
	ld.u64 	%rd983, [%rd982];
	add.s64 	%rd984, %rd983, %rd1334;
	st.u32 	[%rd984+8], %r1048;
	ld.u32 	%r1049, [%rd1333+12];
	ld.shared.u64 	%rd985, [islandPopulationChromosome];
	add.s64 	%rd986, %rd985, %rd919;
	ld.u64 	%rd987, [%rd986];
	add.s64 	%rd988, %rd987, %rd1334;
	st.u32 	[%rd988+12], %r1049;
	ld.u32 	%r1050, [%rd1333+16];
	ld.shared.u64 	%rd989, [islandPopulationChromosome];
	add.s64 	%rd990, %rd989, %rd919;
	ld.u64 	%rd991, [%rd990];
	add.s64 	%rd992, %rd991, %rd1334;
	st.u32 	[%rd992+16], %r1050;
	ld.u32 	%r1051, [%rd1333+20];
	ld.shared.u64 	%rd993, [islandPopulationChromosome];
	add.s64 	%rd994, %rd993, %rd919;
	ld.u64 	%rd995, [%rd994];
	add.s64 	%rd996, %rd995, %rd1334;
	st.u32 	[%rd996+20], %r1051;
	ld.u32 	%r1052, [%rd1333+24];
	ld.shared.u64 	%rd997, [islandPopulationChromosome];
	add.s64 	%rd998, %rd997, %rd919;
	ld.u64 	%rd999, [%rd998];
	add.s64 	%rd1000, %rd999, %rd1334;
	st.u32 	[%rd1000+24], %r1052;
	ld.u32 	%r1053, [%rd1333+28];
	ld.shared.u64 	%rd1001, [islandPopulationChromosome];
	add.s64 	%rd1002, %rd1001, %rd919;
	ld.u64 	%rd1003, [%rd1002];
	add.s64 	%rd1004, %rd1003, %rd1334;
	st.u32 	[%rd1004+28], %r1053;
	ld.u32 	%r1054, [%rd1333+32];
	ld.shared.u64 	%rd1005, [islandPopulationChromosome];
	add.s64 	%rd1006, %rd1005, %rd919;
	ld.u64 	%rd1007, [%rd1006];
	add.s64 	%rd1008, %rd1007, %rd1334;
	st.u32 	[%rd1008+32], %r1054;
	ld.u32 	%r1055, [%rd1333+36];
	ld.shared.u64 	%rd1009, [islandPopulationChromosome];
	add.s64 	%rd1010, %rd1009, %rd919;
	ld.u64 	%rd1011, [%rd1010];
	add.s64 	%rd1012, %rd1011, %rd1334;
	st.u32 	[%rd1012+36], %r1055;
	ld.u32 	%r1056, [%rd1333+40];
	ld.shared.u64 	%rd1013, [islandPopulationChromosome];
	add.s64 	%rd1014, %rd1013, %rd919;
	ld.u64 	%rd1015, [%rd1014];
	add.s64 	%rd1016, %rd1015, %rd1334;
	st.u32 	[%rd1016+40], %r1056;
	ld.u32 	%r1057, [%rd1333+44];
	ld.shared.u64 	%rd1017, [islandPopulationChromosome];
	add.s64 	%rd1018, %rd1017, %rd919;
	ld.u64 	%rd1019, [%rd1018];
	add.s64 	%rd1020, %rd1019, %rd1334;
	st.u32 	[%rd1020+44], %r1057;
	ld.u32 	%r1058, [%rd1333+48];
	ld.shared.u64 	%rd1021, [islandPopulationChromosome];
	add.s64 	%rd1022, %rd1021, %rd919;
	ld.u64 	%rd1023, [%rd1022];
	add.s64 	%rd1024, %rd1023, %rd1334;
	st.u32 	[%rd1024+48], %r1058;
	ld.u32 	%r1059, [%rd1333+52];
	ld.shared.u64 	%rd1025, [islandPopulationChromosome];
	add.s64 	%rd1026, %rd1025, %rd919;
	ld.u64 	%rd1027, [%rd1026];
	add.s64 	%rd1028, %rd1027, %rd1334;
	st.u32 	[%rd1028+52], %r1059;
	ld.u32 	%r1060, [%rd1333+56];
	ld.shared.u64 	%rd1029, [islandPopulationChromosome];
	add.s64 	%rd1030, %rd1029, %rd919;
	ld.u64 	%rd1031, [%rd1030];
	add.s64 	%rd1032, %rd1031, %rd1334;
	st.u32 	[%rd1032+56], %r1060;
	ld.u32 	%r1061, [%rd1333+60];
	ld.shared.u64 	%rd1033, [islandPopulationChromosome];
	add.s64 	%rd1034, %rd1033, %rd919;
	ld.u64 	%rd1035, [%rd1034];
	add.s64 	%rd1036, %rd1035, %rd1334;
	st.u32 	[%rd1036+60], %r1061;
	add.s32 	%r1378, %r1378, 16;
	add.s64 	%rd1334, %rd1334, 64;
	add.s64 	%rd1333, %rd1333, 64;
	setp.ne.s32 	%p187, %r1378, 0;
	@%p187 bra 	$L__BB2_239;
$L__BB2_240:
	setp.eq.s32 	%p188, %r249, 0;
	@%p188 bra 	$L__BB2_249;
	and.b32  	%r255, %r328, 7;
	setp.lt.u32 	%p189, %r249, 8;
	@%p189 bra 	$L__BB2_243;
	mul.wide.u32 	%rd1037, %r1380, 4;
	add.s64 	%rd1038, %rd652, %rd1037;
	ld.u32 	%r1062, [%rd1038];
	ld.shared.u64 	%rd1039, [islandPopulationChromosome];
	add.s64 	%rd1041, %rd1039, %rd919;
	ld.u64 	%rd1042, [%rd1041];
	add.s64 	%rd1043, %rd1042, %rd1037;
	st.u32 	[%rd1043], %r1062;
	ld.u32 	%r1063, [%rd1038+4];
	ld.shared.u64 	%rd1044, [islandPopulationChromosome];
	add.s64 	%rd1045, %rd1044, %rd919;
	ld.u64 	%rd1046, [%rd1045];
	add.s64 	%rd1047, %rd1046, %rd1037;
	st.u32 	[%rd1047+4], %r1063;
	ld.u32 	%r1064, [%rd1038+8];
	ld.shared.u64 	%rd1048, [islandPopulationChromosome];
	add.s64 	%rd1049, %rd1048, %rd919;
	ld.u64 	%rd1050, [%rd1049];
	add.s64 	%rd1051, %rd1050, %rd1037;
	st.u32 	[%rd1051+8], %r1064;
	ld.u32 	%r1065, [%rd1038+12];
	ld.shared.u64 	%rd1052, [islandPopulationChromosome];
	add.s64 	%rd1053, %rd1052, %rd919;
	ld.u64 	%rd1054, [%rd1053];
	add.s64 	%rd1055, %rd1054, %rd1037;
	st.u32 	[%rd1055+12], %r1065;
	ld.u32 	%r1066, [%rd1038+16];
	ld.shared.u64 	%rd1056, [islandPopulationChromosome];
	add.s64 	%rd1057, %rd1056, %rd919;
	ld.u64 	%rd1058, [%rd1057];
	add.s64 	%rd1059, %rd1058, %rd1037;
	st.u32 	[%rd1059+16], %r1066;
	ld.u32 	%r1067, [%rd1038+20];
	ld.shared.u64 	%rd1060, [islandPopulationChromosome];
	add.s64 	%rd1061, %rd1060, %rd919;
	ld.u64 	%rd1062, [%rd1061];
	add.s64 	%rd1063, %rd1062, %rd1037;
	st.u32 	[%rd1063+20], %r1067;
	ld.u32 	%r1068, [%rd1038+24];
	ld.shared.u64 	%rd1064, [islandPopulationChromosome];
	add.s64 	%rd1065, %rd1064, %rd919;
	ld.u64 	%rd1066, [%rd1065];
	add.s64 	%rd1067, %rd1066, %rd1037;
	st.u32 	[%rd1067+24], %r1068;
	ld.u32 	%r1069, [%rd1038+28];
	ld.shared.u64 	%rd1068, [islandPopulationChromosome];
	add.s64 	%rd1069, %rd1068, %rd919;
	ld.u64 	%rd1070, [%rd1069];
	add.s64 	%rd1071, %rd1070, %rd1037;
	st.u32 	[%rd1071+28], %r1069;
	add.s32 	%r1380, %r1380, 8;
$L__BB2_243:
	setp.eq.s32 	%p190, %r255, 0;
	@%p190 bra 	$L__BB2_249;
	and.b32  	%r258, %r328, 3;
	setp.lt.u32 	%p191, %r255, 4;
	@%p191 bra 	$L__BB2_246;
	mul.wide.u32 	%rd1072, %r1380, 4;
	add.s64 	%rd1073, %rd652, %rd1072;
	ld.u32 	%r1070, [%rd1073];
	ld.shared.u64 	%rd1074, [islandPopulationChromosome];
	add.s64 	%rd1076, %rd1074, %rd919;
	ld.u64 	%rd1077, [%rd1076];
	add.s64 	%rd1078, %rd1077, %rd1072;
	st.u32 	[%rd1078], %r1070;
	ld.u32 	%r1071, [%rd1073+4];
	ld.shared.u64 	%rd1079, [islandPopulationChromosome];
	add.s64 	%rd1080, %rd1079, %rd919;
	ld.u64 	%rd1081, [%rd1080];
	add.s64 	%rd1082, %rd1081, %rd1072;
	st.u32 	[%rd1082+4], %r1071;
	ld.u32 	%r1072, [%rd1073+8];
	ld.shared.u64 	%rd1083, [islandPopulationChromosome];
	add.s64 	%rd1084, %rd1083, %rd919;
	ld.u64 	%rd1085, [%rd1084];
	add.s64 	%rd1086, %rd1085, %rd1072;
	st.u32 	[%rd1086+8], %r1072;
	ld.u32 	%r1073, [%rd1073+12];
	ld.shared.u64 	%rd1087, [islandPopulationChromosome];
	add.s64 	%rd1088, %rd1087, %rd919;
	ld.u64 	%rd1089, [%rd1088];
	add.s64 	%rd1090, %rd1089, %rd1072;
	st.u32 	[%rd1090+12], %r1073;
	add.s32 	%r1380, %r1380, 4;
$L__BB2_246:
	setp.eq.s32 	%p192, %r258, 0;
	@%p192 bra 	$L__BB2_249;
	mul.wide.u32 	%rd1335, %r1380, 4;
	neg.s32 	%r1382, %r258;
$L__BB2_248:
	.pragma "nounroll";
	add.s64 	%rd1091, %rd652, %rd1335;
	ld.u32 	%r1074, [%rd1091];
	ld.shared.u64 	%rd1092, [islandPopulationChromosome];
	add.s64 	%rd1094, %rd1092, %rd919;
	ld.u64 	%rd1095, [%rd1094];
	add.s64 	%rd1096, %rd1095, %rd1335;
	st.u32 	[%rd1096], %r1074;
	add.s64 	%rd1335, %rd1335, 4;
	add.s32 	%r1382, %r1382, 1;
	setp.ne.s32 	%p193, %r1382, 0;
	@%p193 bra 	$L__BB2_248;
$L__BB2_249:
	setp.lt.s32 	%p194, %r328, 2;
	ld.shared.u64 	%rd1097, [islandPopulationChromosome];
	add.s64 	%rd1099, %rd1097, %rd919;
	ld.u64 	%rd60, [%rd1099];
	add.s64 	%rd1101, %rd60, %rd868;
	ld.u32 	%r1075, [%rd1101+-4];
	ld.u32 	%r1076, [%rd60];
	mad.lo.s32 	%r1077, %r1075, %r328, %r1076;
	mul.wide.s32 	%rd1102, %r1077, 8;
	add.s64 	%rd1103, %rd2, %rd1102;
	ld.global.f64 	%fd464, [%rd1103];
	@%p194 bra 	$L__BB2_262;
	add.s32 	%r1079, %r328, -2;
	and.b32  	%r264, %r10, 7;
	setp.lt.u32 	%p195, %r1079, 7;
	mov.b32 	%r1386, 1;
	@%p195 bra 	$L__BB2_254;
	and.b32  	%r1081, %r10, -8;
	neg.s32 	%r1384, %r1081;
	add.s64 	%rd1336, %rd60, 16;
	mov.b32 	%r1383, 0;
$L__BB2_252:
	.pragma "nounroll";
	ld.u32 	%r1082, [%rd1336+-12];
	ld.u32 	%r1083, [%rd1336+-16];
	mad.lo.s32 	%r1084, %r1082, %r328, %r1083;
	mul.wide.s32 	%rd1104, %r1084, 8;
	add.s64 	%rd1105, %rd2, %rd1104;
	ld.global.f64 	%fd325, [%rd1105];
	add.f64 	%fd326, %fd464, %fd325;
	ld.u32 	%r1085, [%rd1336+-8];
	mad.lo.s32 	%r1086, %r1085, %r328, %r1082;
	mul.wide.s32 	%rd1106, %r1086, 8;
	add.s64 	%rd1107, %rd2, %rd1106;
	ld.global.f64 	%fd327, [%rd1107];
	add.f64 	%fd328, %fd326, %fd327;
	ld.u32 	%r1087, [%rd1336+-4];
	mad.lo.s32 	%r1088, %r1087, %r328, %r1085;
	mul.wide.s32 	%rd1108, %r1088, 8;
	add.s64 	%rd1109, %rd2, %rd1108;
	ld.global.f64 	%fd329, [%rd1109];
	add.f64 	%fd330, %fd328, %fd329;
	ld.u32 	%r1089, [%rd1336];
	mad.lo.s32 	%r1090, %r1089, %r328, %r1087;
	mul.wide.s32 	%rd1110, %r1090, 8;
	add.s64 	%rd1111, %rd2, %rd1110;
	ld.global.f64 	%fd331, [%rd1111];
	add.f64 	%fd332, %fd330, %fd331;
	ld.u32 	%r1091, [%rd1336+4];
	mad.lo.s32 	%r1092, %r1091, %r328, %r1089;
	mul.wide.s32 	%rd1112, %r1092, 8;
	add.s64 	%rd1113, %rd2, %rd1112;
	ld.global.f64 	%fd333, [%rd1113];
	add.f64 	%fd334, %fd332, %fd333;
	ld.u32 	%r1093, [%rd1336+8];
	mad.lo.s32 	%r1094, %r1093, %r328, %r1091;
	mul.wide.s32 	%rd1114, %r1094, 8;
	add.s64 	%rd1115, %rd2, %rd1114;
	ld.global.f64 	%fd335, [%rd1115];
	add.f64 	%fd336, %fd334, %fd335;
	ld.u32 	%r1095, [%rd1336+12];
	mad.lo.s32 	%r1096, %r1095, %r328, %r1093;
	mul.wide.s32 	%rd1116, %r1096, 8;
	add.s64 	%rd1117, %rd2, %rd1116;
	ld.global.f64 	%fd337, [%rd1117];
	add.f64 	%fd338, %fd336, %fd337;
	ld.u32 	%r1097, [%rd1336+16];
	mad.lo.s32 	%r1098, %r1097, %r328, %r1095;
	mul.wide.s32 	%rd1118, %r1098, 8;
	add.s64 	%rd1119, %rd2, %rd1118;
	ld.global.f64 	%fd339, [%rd1119];
	add.f64 	%fd464, %fd338, %fd339;
	add.s32 	%r1384, %r1384, 8;
	add.s32 	%r1383, %r1383, 8;
	add.s64 	%rd1336, %rd1336, 32;
	setp.ne.s32 	%p196, %r1384, 0;
	@%p196 bra 	$L__BB2_252;
	add.s32 	%r1386, %r1383, 1;
$L__BB2_254:
	setp.eq.s32 	%p197, %r264, 0;
	@%p197 bra 	$L__BB2_262;
	and.b32  	%r272, %r10, 3;
	setp.lt.u32 	%p198, %r264, 4;
	@%p198 bra 	$L__BB2_257;
	mul.wide.u32 	%rd1120, %r1386, 4;
	add.s64 	%rd1121, %rd60, %rd1120;
	ld.u32 	%r1099, [%rd1121];
	mul.wide.s32 	%rd1122, %r1386, 4;
	add.s64 	%rd1123, %rd60, %rd1122;
	ld.u32 	%r1100, [%rd1123+-4];
	mad.lo.s32 	%r1101, %r1099, %r328, %r1100;
	mul.wide.s32 	%rd1124, %r1101, 8;
	add.s64 	%rd1125, %rd2, %rd1124;
	ld.global.f64 	%fd341, [%rd1125];
	add.f64 	%fd342, %fd464, %fd341;
	add.s32 	%r1102, %r1386, 1;
	mul.wide.u32 	%rd1126, %r1102, 4;
	add.s64 	%rd1127, %rd60, %rd1126;
	ld.u32 	%r1103, [%rd1127];
	mad.lo.s32 	%r1104, %r1103, %r328, %r1099;
	mul.wide.s32 	%rd1128, %r1104, 8;
	add.s64 	%rd1129, %rd2, %rd1128;
	ld.global.f64 	%fd343, [%rd1129];
	add.f64 	%fd344, %fd342, %fd343;
	add.s32 	%r1105, %r1386, 2;
	mul.wide.u32 	%rd1130, %r1105, 4;
	add.s64 	%rd1131, %rd60, %rd1130;
	ld.u32 	%r1106, [%rd1131];
	ld.u32 	%r1107, [%rd1123+4];
	mad.lo.s32 	%r1108, %r1106, %r328, %r1107;
	mul.wide.s32 	%rd1132, %r1108, 8;
	add.s64 	%rd1133, %rd2, %rd1132;
	ld.global.f64 	%fd345, [%rd1133];
	add.f64 	%fd346, %fd344, %fd345;
	ld.u32 	%r1109, [%rd1121+12];
	ld.u32 	%r1110, [%rd1123+8];
	mad.lo.s32 	%r1111, %r1109, %r328, %r1110;
	mul.wide.s32 	%rd1134, %r1111, 8;
	add.s64 	%rd1135, %rd2, %rd1134;
	ld.global.f64 	%fd347, [%rd1135];
	add.f64 	%fd464, %fd346, %fd347;
	add.s32 	%r1386, %r1386, 4;
$L__BB2_257:
	setp.eq.s32 	%p199, %r272, 0;
	@%p199 bra 	$L__BB2_262;
	setp.eq.s32 	%p200, %r272, 1;
	@%p200 bra 	$L__BB2_260;
	mul.wide.u32 	%rd1136, %r1386, 4;
	add.s64 	%rd1137, %rd60, %rd1136;
	ld.u32 	%r1112, [%rd1137];
	mul.wide.s32 	%rd1138, %r1386, 4;
	add.s64 	%rd1139, %rd60, %rd1138;
	ld.u32 	%r1113, [%rd1139+-4];
	mad.lo.s32 	%r1114, %r1112, %r328, %r1113;
	mul.wide.s32 	%rd1140, %r1114, 8;
	add.s64 	%rd1141, %rd2, %rd1140;
	ld.global.f64 	%fd349, [%rd1141];
	add.f64 	%fd350, %fd464, %fd349;
	ld.u32 	%r1115, [%rd1137+4];
	mad.lo.s32 	%r1116, %r1115, %r328, %r1112;
	mul.wide.s32 	%rd1142, %r1116, 8;
	add.s64 	%rd1143, %rd2, %rd1142;
	ld.global.f64 	%fd351, [%rd1143];
	add.f64 	%fd464, %fd350, %fd351;
	add.s32 	%r1386, %r1386, 2;
$L__BB2_260:
	and.b32  	%r1117, %r10, 1;
	setp.eq.b32 	%p201, %r1117, 1;
	not.pred 	%p202, %p201;
	@%p202 bra 	$L__BB2_262;
	mul.wide.u32 	%rd1144, %r1386, 4;
	add.s64 	%rd1145, %rd60, %rd1144;
	ld.u32 	%r1118, [%rd1145];
	mul.wide.s32 	%rd1146, %r1386, 4;
	add.s64 	%rd1147, %rd60, %rd1146;
	ld.u32 	%r1119, [%rd1147+-4];
	mad.lo.s32 	%r1120, %r1118, %r328, %r1119;
	mul.wide.s32 	%rd1148, %r1120, 8;
	add.s64 	%rd1149, %rd2, %rd1148;
	ld.global.f64 	%fd352, [%rd1149];
	add.f64 	%fd464, %fd464, %fd352;
$L__BB2_262:
	ld.shared.u64 	%rd1150, [islandPopulationDistance];
	add.s64 	%rd1152, %rd1150, %rd919;
	st.f64 	[%rd1152], %fd464;
	{ // callseq 7, 0
	.param .b64 param0;
	st.param.b64 	[param0], %rd652;
	call.uni 
	free, 
	(
	param0
	);
	} // callseq 7
$L__BB2_263:
	setp.lt.s32 	%p203, %r328, 2;
	bar.sync 	0;
	ld.shared.u64 	%rd1153, [islandPopulationChromosome];
	mul.wide.u32 	%rd1154, %r6, 8;
	add.s64 	%rd1155, %rd1153, %rd1154;
	ld.u64 	%rd64, [%rd1155];
	mul.wide.s32 	%rd1156, %r328, 4;
	add.s64 	%rd1157, %rd64, %rd1156;
	ld.u32 	%r1121, [%rd1157+-4];
	ld.u32 	%r1122, [%rd64];
	mad.lo.s32 	%r1123, %r1121, %r328, %r1122;
	mul.wide.s32 	%rd1158, %r1123, 8;
	add.s64 	%rd1159, %rd2, %rd1158;
	ld.global.f64 	%fd472, [%rd1159];
	@%p203 bra 	$L__BB2_276;
	add.s32 	%r1125, %r328, -2;
	and.b32  	%r277, %r10, 7;
	setp.lt.u32 	%p204, %r1125, 7;
	mov.b32 	%r1391, 1;
	@%p204 bra 	$L__BB2_268;
	and.b32  	%r1127, %r10, -8;
	neg.s32 	%r1389, %r1127;
	add.s64 	%rd1337, %rd64, 16;
	mov.b32 	%r1388, 0;
$L__BB2_266:
	.pragma "nounroll";
	ld.u32 	%r1128, [%rd1337+-12];
	ld.u32 	%r1129, [%rd1337+-16];
	mad.lo.s32 	%r1130, %r1128, %r328, %r1129;
	mul.wide.s32 	%rd1160, %r1130, 8;
	add.s64 	%rd1161, %rd2, %rd1160;
	ld.global.f64 	%fd354, [%rd1161];
	add.f64 	%fd355, %fd472, %fd354;
	ld.u32 	%r1131, [%rd1337+-8];
	mad.lo.s32 	%r1132, %r1131, %r328, %r1128;
	mul.wide.s32 	%rd1162, %r1132, 8;
	add.s64 	%rd1163, %rd2, %rd1162;
	ld.global.f64 	%fd356, [%rd1163];
	add.f64 	%fd357, %fd355, %fd356;
	ld.u32 	%r1133, [%rd1337+-4];
	mad.lo.s32 	%r1134, %r1133, %r328, %r1131;
	mul.wide.s32 	%rd1164, %r1134, 8;
	add.s64 	%rd1165, %rd2, %rd1164;
	ld.global.f64 	%fd358, [%rd1165];
	add.f64 	%fd359, %fd357, %fd358;
	ld.u32 	%r1135, [%rd1337];
	mad.lo.s32 	%r1136, %r1135, %r328, %r1133;
	mul.wide.s32 	%rd1166, %r1136, 8;
	add.s64 	%rd1167, %rd2, %rd1166;
	ld.global.f64 	%fd360, [%rd1167];
	add.f64 	%fd361, %fd359, %fd360;
	ld.u32 	%r1137, [%rd1337+4];
	mad.lo.s32 	%r1138, %r1137, %r328, %r1135;
	mul.wide.s32 	%rd1168, %r1138, 8;
	add.s64 	%rd1169, %rd2, %rd1168;
	ld.global.f64 	%fd362, [%rd1169];
	add.f64 	%fd363, %fd361, %fd362;
	ld.u32 	%r1139, [%rd1337+8];
	mad.lo.s32 	%r1140, %r1139, %r328, %r1137;
	mul.wide.s32 	%rd1170, %r1140, 8;
	add.s64 	%rd1171, %rd2, %rd1170;
	ld.global.f64 	%fd364, [%rd1171];
	add.f64 	%fd365, %fd363, %fd364;
	ld.u32 	%r1141, [%rd1337+12];
	mad.lo.s32 	%r1142, %r1141, %r328, %r1139;
	mul.wide.s32 	%rd1172, %r1142, 8;
	add.s64 	%rd1173, %rd2, %rd1172;
	ld.global.f64 	%fd366, [%rd1173];
	add.f64 	%fd367, %fd365, %fd366;
	ld.u32 	%r1143, [%rd1337+16];
	mad.lo.s32 	%r1144, %r1143, %r328, %r1141;
	mul.wide.s32 	%rd1174, %r1144, 8;
	add.s64 	%rd1175, %rd2, %rd1174;
	ld.global.f64 	%fd368, [%rd1175];
	add.f64 	%fd472, %fd367, %fd368;
	add.s32 	%r1389, %r1389, 8;
	add.s32 	%r1388, %r1388, 8;
	add.s64 	%rd1337, %rd1337, 32;
	setp.ne.s32 	%p205, %r1389, 0;
	@%p205 bra 	$L__BB2_266;
	add.s32 	%r1391, %r1388, 1;
$L__BB2_268:
	setp.eq.s32 	%p206, %r277, 0;
	@%p206 bra 	$L__BB2_276;
	and.b32  	%r285, %r10, 3;
	setp.lt.u32 	%p207, %r277, 4;
	@%p207 bra 	$L__BB2_271;
	mul.wide.u32 	%rd1176, %r1391, 4;
	add.s64 	%rd1177, %rd64, %rd1176;
	ld.u32 	%r1145, [%rd1177];
	mul.wide.s32 	%rd1178, %r1391, 4;
	add.s64 	%rd1179, %rd64, %rd1178;
	ld.u32 	%r1146, [%rd1179+-4];
	mad.lo.s32 	%r1147, %r1145, %r328, %r1146;
	mul.wide.s32 	%rd1180, %r1147, 8;
	add.s64 	%rd1181, %rd2, %rd1180;
	ld.global.f64 	%fd370, [%rd1181];
	add.f64 	%fd371, %fd472, %fd370;
	add.s32 	%r1148, %r1391, 1;
	mul.wide.u32 	%rd1182, %r1148, 4;
	add.s64 	%rd1183, %rd64, %rd1182;
	ld.u32 	%r1149, [%rd1183];
	mad.lo.s32 	%r1150, %r1149, %r328, %r1145;
	mul.wide.s32 	%rd1184, %r1150, 8;
	add.s64 	%rd1185, %rd2, %rd1184;
	ld.global.f64 	%fd372, [%rd1185];
	add.f64 	%fd373, %fd371, %fd372;
	add.s32 	%r1151, %r1391, 2;
	mul.wide.u32 	%rd1186, %r1151, 4;
	add.s64 	%rd1187, %rd64, %rd1186;
	ld.u32 	%r1152, [%rd1187];
	ld.u32 	%r1153, [%rd1179+4];
	mad.lo.s32 	%r1154, %r1152, %r328, %r1153;
	mul.wide.s32 	%rd1188, %r1154, 8;
	add.s64 	%rd1189, %rd2, %rd1188;
	ld.global.f64 	%fd374, [%rd1189];
	add.f64 	%fd375, %fd373, %fd374;
	ld.u32 	%r1155, [%rd1177+12];
	ld.u32 	%r1156, [%rd1179+8];
	mad.lo.s32 	%r1157, %r1155, %r328, %r1156;
	mul.wide.s32 	%rd1190, %r1157, 8;
	add.s64 	%rd1191, %rd2, %rd1190;
	ld.global.f64 	%fd376, [%rd1191];
	add.f64 	%fd472, %fd375, %fd376;
	add.s32 	%r1391, %r1391, 4;
$L__BB2_271:
	setp.eq.s32 	%p208, %r285, 0;
	@%p208 bra 	$L__BB2_276;
	setp.eq.s32 	%p209, %r285, 1;
	@%p209 bra 	$L__BB2_274;
	mul.wide.u32 	%rd1192, %r1391, 4;
	add.s64 	%rd1193, %rd64, %rd1192;
	ld.u32 	%r1158, [%rd1193];
	mul.wide.s32 	%rd1194, %r1391, 4;
	add.s64 	%rd1195, %rd64, %rd1194;
	ld.u32 	%r1159, [%rd1195+-4];
	mad.lo.s32 	%r1160, %r1158, %r328, %r1159;
	mul.wide.s32 	%rd1196, %r1160, 8;
	add.s64 	%rd1197, %rd2, %rd1196;
	ld.global.f64 	%fd378, [%rd1197];
	add.f64 	%fd379, %fd472, %fd378;
	ld.u32 	%r1161, [%rd1193+4];
	mad.lo.s32 	%r1162, %r1161, %r328, %r1158;
	mul.wide.s32 	%rd1198, %r1162, 8;
	add.s64 	%rd1199, %rd2, %rd1198;
	ld.global.f64 	%fd380, [%rd1199];
	add.f64 	%fd472, %fd379, %fd380;
	add.s32 	%r1391, %r1391, 2;
$L__BB2_274:
	and.b32  	%r1163, %r10, 1;
	setp.eq.b32 	%p210, %r1163, 1;
	not.pred 	%p211, %p210;
	@%p211 bra 	$L__BB2_276;
	mul.wide.u32 	%rd1200, %r1391, 4;
	add.s64 	%rd1201, %rd64, %rd1200;
	ld.u32 	%r1164, [%rd1201];
	mul.wide.s32 	%rd1202, %r1391, 4;
	add.s64 	%rd1203, %rd64, %rd1202;
	ld.u32 	%r1165, [%rd1203+-4];
	mad.lo.s32 	%r1166, %r1164, %r328, %r1165;
	mul.wide.s32 	%rd1204, %r1166, 8;
	add.s64 	%rd1205, %rd2, %rd1204;
	ld.global.f64 	%fd381, [%rd1205];
	add.f64 	%fd472, %fd472, %fd381;
$L__BB2_276:
	setp.lt.s32 	%p212, %r330, 2;
	ld.shared.u64 	%rd1206, [islandPopulationDistance];
	add.s64 	%rd1208, %rd1206, %rd1154;
	st.f64 	[%rd1208], %fd472;
	ld.global.u32 	%r1167, [%rd4];
	shl.b32 	%r1168, %r1167, 12;
	add.s32 	%r1169, %r1167, %r1168;
	add.s32 	%r1170, %r1169, 2127912214;
	shr.u32 	%r1171, %r1170, 19;
	xor.b32  	%r1172, %r1170, %r1171;
	xor.b32  	%r1173, %r1172, -949894596;
	shl.b32 	%r1174, %r1172, 5;
	xor.b32  	%r1175, %r1174, -331856000;
	add.s32 	%r1176, %r1173, %r1175;
	shl.b32 	%r1177, %r1176, 9;
	add.s32 	%r1178, %r1176, -369570787;
	add.s32 	%r1179, %r1177, -1395695104;
	xor.b32  	%r1180, %r1178, %r1179;
	shl.b32 	%r1181, %r1180, 3;
	add.s32 	%r1182, %r1180, %r1181;
	add.s32 	%r1183, %r1182, -42973499;
	shr.u32 	%r1184, %r1183, 16;
	xor.b32  	%r1185, %r1183, %r1184;
	xor.b32  	%r1186, %r1185, -1252372727;
	mul.hi.u32 	%r1187, %r1186, 3;
	sub.s32 	%r1188, %r1186, %r1187;
	shr.u32 	%r1189, %r1188, 1;
	add.s32 	%r1190, %r1189, %r1187;
	shr.u32 	%r1191, %r1190, 30;
	mul.lo.s32 	%r1192, %r1191, 2147483647;
	sub.s32 	%r1193, %r1186, %r1192;
	max.u32 	%r1194, %r1193, 1;
	mul.hi.u32 	%r1195, %r1194, 1581746633;
	shr.u32 	%r1196, %r1195, 14;
	mul.lo.s32 	%r1197, %r1196, 44488;
	sub.s32 	%r1198, %r1194, %r1197;
	mul.lo.s32 	%r1199, %r1198, 48271;
	mul.lo.s32 	%r1200, %r1196, 3399;
	setp.lt.u32 	%p213, %r1199, %r1200;
	xor.b32  	%r1201, %r1200, 2147483647;
	neg.s32 	%r1202, %r1200;
	selp.b32 	%r1203, %r1201, %r1202, %p213;
	add.s32 	%r1204, %r1199, %r1203;
	add.s32 	%r1205, %r1204, -1;
	cvt.rn.f64.u32 	%fd382, %r1205;
	div.rn.f64 	%fd383, %fd382, 0d41DFFFFFFF800000;
	fma.rn.f64 	%fd384, %fd383, 0d41E0000000000000, 0d0000000000000000;
	cvt.rzi.s32.f64 	%r1206, %fd384;
	st.global.u32 	[%rd12], %r1206;
	bar.sync 	0;
	ld.shared.u64 	%rd1209, [rank];
	mul.wide.u32 	%rd1210, %r6, 4;
	add.s64 	%rd1211, %rd1209, %rd1210;
	st.u32 	[%rd1211], %r6;
	@%p212 bra 	$L__BB2_288;
	mov.b32 	%r1393, 2;
$L__BB2_278:
	bar.sync 	0;
	shr.s32 	%r1394, %r1393, 1;
	setp.lt.s32 	%p214, %r1394, 1;
	@%p214 bra 	$L__BB2_287;
	and.b32  	%r292, %r1393, %r6;
$L__BB2_280:
	mov.u32 	%r293, %r1394;
	bar.sync 	0;
	xor.b32  	%r294, %r293, %r6;
	setp.le.u32 	%p215, %r294, %r6;
	@%p215 bra 	$L__BB2_286;
	setp.ne.s32 	%p216, %r292, 0;
	@%p216 bra 	$L__BB2_284;
	ld.shared.u64 	%rd1228, [islandPopulationDistance];
	add.s64 	%rd68, %rd1228, %rd1154;
	ld.f64 	%fd96, [%rd68];
	mul.wide.u32 	%rd1230, %r294, 8;
	add.s64 	%rd1231, %rd1228, %rd1230;
	ld.f64 	%fd97, [%rd1231];
	setp.leu.f64 	%p218, %fd96, %fd97;
	@%p218 bra 	$L__BB2_286;
	ld.shared.u64 	%rd1232, [rank];
	add.s64 	%rd1234, %rd1232, %rd1210;
	ld.u32 	%r1211, [%rd1234];
	cvt.rn.f64.s32 	%fd386, %r1211;
	st.f64 	[%rd68], %fd97;
	ld.shared.u64 	%rd1235, [rank];
	mul.wide.u32 	%rd1236, %r294, 4;
	add.s64 	%rd1237, %rd1235, %rd1236;
	ld.u32 	%r1212, [%rd1237];
	add.s64 	%rd1238, %rd1235, %rd1210;
	st.u32 	[%rd1238], %r1212;
	ld.shared.u64 	%rd1239, [islandPopulationDistance];
	add.s64 	%rd1241, %rd1239, %rd1230;
	st.f64 	[%rd1241], %fd96;
	cvt.rzi.s32.f64 	%r1213, %fd386;
	ld.shared.u64 	%rd1242, [rank];
	add.s64 	%rd1243, %rd1242, %rd1236;
	st.u32 	[%rd1243], %r1213;
	bra.uni 	$L__BB2_286;
$L__BB2_284:
	ld.shared.u64 	%rd1212, [islandPopulationDistance];
	add.s64 	%rd69, %rd1212, %rd1154;
	ld.f64 	%fd98, [%rd69];
	mul.wide.u32 	%rd1214, %r294, 8;
	add.s64 	%rd1215, %rd1212, %rd1214;
	ld.f64 	%fd99, [%rd1215];
	setp.geu.f64 	%p217, %fd98, %fd99;
	@%p217 bra 	$L__BB2_286;
	ld.shared.u64 	%rd1216, [rank];
	add.s64 	%rd1218, %rd1216, %rd1210;
	ld.u32 	%r1208, [%rd1218];
	cvt.rn.f64.s32 	%fd385, %r1208;
	st.f64 	[%rd69], %fd99;
	ld.shared.u64 	%rd1219, [rank];
	mul.wide.u32 	%rd1220, %r294, 4;
	add.s64 	%rd1221, %rd1219, %rd1220;
	ld.u32 	%r1209, [%rd1221];
	add.s64 	%rd1222, %rd1219, %rd1210;
	st.u32 	[%rd1222], %r1209;
	ld.shared.u64 	%rd1223, [islandPopulationDistance];
	add.s64 	%rd1225, %rd1223, %rd1214;
	st.f64 	[%rd1225], %fd98;
	cvt.rzi.s32.f64 	%r1210, %fd385;
	ld.shared.u64 	%rd1226, [rank];
	add.s64 	%rd1227, %rd1226, %rd1220;
	st.u32 	[%rd1227], %r1210;
$L__BB2_286:
	bar.sync 	0;
	shr.u32 	%r1394, %r293, 1;
	setp.gt.u32 	%p219, %r293, 1;
	@%p219 bra 	$L__BB2_280;
$L__BB2_287:
	shl.b32 	%r1393, %r1393, 1;
	setp.le.s32 	%p220, %r1393, %r330;
	@%p220 bra 	$L__BB2_278;
$L__BB2_288:
	setp.lt.s32 	%p221, %r328, 1;
	bar.sync 	0;
	ld.shared.u64 	%rd1244, [islandPopulationChromosome];
	add.s64 	%rd1246, %rd1244, %rd1154;
	ld.u64 	%rd70, [%rd1246];
	ld.shared.u64 	%rd1247, [rank];
	add.s64 	%rd1249, %rd1247, %rd1210;
	ld.u32 	%r1214, [%rd1249];
	mul.wide.s32 	%rd1250, %r1214, 8;
	add.s64 	%rd1251, %rd1244, %rd1250;
	ld.u64 	%rd71, [%rd1251];
	@%p221 bra 	$L__BB2_301;
	and.b32  	%r297, %r328, 15;
	setp.lt.u32 	%p222, %r10, 15;
	mov.b32 	%r1397, 0;
	@%p222 bra 	$L__BB2_292;
	and.b32  	%r1397, %r328, 2147483632;
	neg.s32 	%r1395, %r1397;
	add.s64 	%rd1339, %rd71, 32;
	add.s64 	%rd1338, %rd70, 32;
$L__BB2_291:
	.pragma "nounroll";
	ld.u32 	%r1216, [%rd1339+-32];
	bar.sync 	0;
	st.u32 	[%rd1338+-32], %r1216;
	ld.u32 	%r1217, [%rd1339+-28];
	bar.sync 	0;
	st.u32 	[%rd1338+-28], %r1217;
	ld.u32 	%r1218, [%rd1339+-24];
	bar.sync 	0;
	st.u32 	[%rd1338+-24], %r1218;
	ld.u32 	%r1219, [%rd1339+-20];
	bar.sync 	0;
	st.u32 	[%rd1338+-20], %r1219;
	ld.u32 	%r1220, [%rd1339+-16];
	bar.sync 	0;
	st.u32 	[%rd1338+-16], %r1220;
	ld.u32 	%r1221, [%rd1339+-12];
	bar.sync 	0;
	st.u32 	[%rd1338+-12], %r1221;
	ld.u32 	%r1222, [%rd1339+-8];
	bar.sync 	0;
	st.u32 	[%rd1338+-8], %r1222;
	ld.u32 	%r1223, [%rd1339+-4];
	bar.sync 	0;
	st.u32 	[%rd1338+-4], %r1223;
	ld.u32 	%r1224, [%rd1339];
	bar.sync 	0;
	st.u32 	[%rd1338], %r1224;
	ld.u32 	%r1225, [%rd1339+4];
	bar.sync 	0;
	st.u32 	[%rd1338+4], %r1225;
	ld.u32 	%r1226, [%rd1339+8];
	bar.sync 	0;
	st.u32 	[%rd1338+8], %r1226;
	ld.u32 	%r1227, [%rd1339+12];
	bar.sync 	0;
	st.u32 	[%rd1338+12], %r1227;
	ld.u32 	%r1228, [%rd1339+16];
	bar.sync 	0;
	st.u32 	[%rd1338+16], %r1228;
	ld.u32 	%r1229, [%rd1339+20];
	bar.sync 	0;
	st.u32 	[%rd1338+20], %r1229;
	ld.u32 	%r1230, [%rd1339+24];
	bar.sync 	0;
	st.u32 	[%rd1338+24], %r1230;
	ld.u32 	%r1231, [%rd1339+28];
	bar.sync 	0;
	st.u32 	[%rd1338+28], %r1231;
	add.s32 	%r1395, %r1395, 16;
	add.s64 	%rd1339, %rd1339, 64;
	add.s64 	%rd1338, %rd1338, 64;
	setp.ne.s32 	%p223, %r1395, 0;
	@%p223 bra 	$L__BB2_291;
$L__BB2_292:
	setp.eq.s32 	%p224, %r297, 0;
	@%p224 bra 	$L__BB2_301;
	and.b32  	%r303, %r328, 7;
	setp.lt.u32 	%p225, %r297, 8;
	@%p225 bra 	$L__BB2_295;
	mul.wide.u32 	%rd1252, %r1397, 4;
	add.s64 	%rd1253, %rd71, %rd1252;
	ld.u32 	%r1232, [%rd1253];
	bar.sync 	0;
	add.s64 	%rd1254, %rd70, %rd1252;
	st.u32 	[%rd1254], %r1232;
	ld.u32 	%r1233, [%rd1253+4];
	bar.sync 	0;
	st.u32 	[%rd1254+4], %r1233;
	ld.u32 	%r1234, [%rd1253+8];
	bar.sync 	0;
	st.u32 	[%rd1254+8], %r1234;
	ld.u32 	%r1235, [%rd1253+12];
	bar.sync 	0;
	st.u32 	[%rd1254+12], %r1235;
	ld.u32 	%r1236, [%rd1253+16];
	bar.sync 	0;
	st.u32 	[%rd1254+16], %r1236;
	ld.u32 	%r1237, [%rd1253+20];
	bar.sync 	0;
	st.u32 	[%rd1254+20], %r1237;
	ld.u32 	%r1238, [%rd1253+24];
	bar.sync 	0;
	st.u32 	[%rd1254+24], %r1238;
	ld.u32 	%r1239, [%rd1253+28];
	bar.sync 	0;
	st.u32 	[%rd1254+28], %r1239;
	add.s32 	%r1397, %r1397, 8;
$L__BB2_295:
	setp.eq.s32 	%p226, %r303, 0;
	@%p226 bra 	$L__BB2_301;
	and.b32  	%r306, %r328, 3;
	setp.lt.u32 	%p227, %r303, 4;
	@%p227 bra 	$L__BB2_298;
	mul.wide.u32 	%rd1255, %r1397, 4;
	add.s64 	%rd1256, %rd71, %rd1255;
	ld.u32 	%r1240, [%rd1256];
	bar.sync 	0;
	add.s64 	%rd1257, %rd70, %rd1255;
	st.u32 	[%rd1257], %r1240;
	ld.u32 	%r1241, [%rd1256+4];
	bar.sync 	0;
	st.u32 	[%rd1257+4], %r1241;
	ld.u32 	%r1242, [%rd1256+8];
	bar.sync 	0;
	st.u32 	[%rd1257+8], %r1242;
	ld.u32 	%r1243, [%rd1256+12];
	bar.sync 	0;
	st.u32 	[%rd1257+12], %r1243;
	add.s32 	%r1397, %r1397, 4;
$L__BB2_298:
	setp.eq.s32 	%p228, %r306, 0;
	@%p228 bra 	$L__BB2_301;
	mul.wide.u32 	%rd1258, %r1397, 4;
	add.s64 	%rd1341, %rd70, %rd1258;
	add.s64 	%rd1340, %rd71, %rd1258;
	neg.s32 	%r1399, %r306;
$L__BB2_300:
	.pragma "nounroll";
	ld.u32 	%r1244, [%rd1340];
	bar.sync 	0;
	st.u32 	[%rd1341], %r1244;
	add.s64 	%rd1341, %rd1341, 4;
	add.s64 	%rd1340, %rd1340, 4;
	add.s32 	%r1399, %r1399, 1;
	setp.ne.s32 	%p229, %r1399, 0;
	@%p229 bra 	$L__BB2_300;
$L__BB2_301:
	setp.lt.s32 	%p230, %r328, 2;
	bar.sync 	0;
	ld.shared.u64 	%rd1259, [islandPopulationChromosome];
	add.s64 	%rd1261, %rd1259, %rd1154;
	ld.u64 	%rd84, [%rd1261];
	add.s64 	%rd1263, %rd84, %rd1156;
	ld.u32 	%r1245, [%rd1263+-4];
	ld.u32 	%r1246, [%rd84];
	mad.lo.s32 	%r1247, %r1245, %r328, %r1246;
	mul.wide.s32 	%rd1264, %r1247, 8;
	add.s64 	%rd1265, %rd2, %rd1264;
	ld.global.f64 	%fd480, [%rd1265];
	@%p230 bra 	$L__BB2_314;
	add.s32 	%r1249, %r328, -2;
	and.b32  	%r312, %r10, 7;
	setp.lt.u32 	%p231, %r1249, 7;
	mov.b32 	%r1403, 1;
	@%p231 bra 	$L__BB2_306;
	and.b32  	%r1251, %r10, -8;
	neg.s32 	%r1401, %r1251;
	add.s64 	%rd1342, %rd84, 16;
	mov.b32 	%r1400, 0;
$L__BB2_304:
	.pragma "nounroll";
	ld.u32 	%r1252, [%rd1342+-12];
	ld.u32 	%r1253, [%rd1342+-16];
	mad.lo.s32 	%r1254, %r1252, %r328, %r1253;
	mul.wide.s32 	%rd1266, %r1254, 8;
	add.s64 	%rd1267, %rd2, %rd1266;
	ld.global.f64 	%fd388, [%rd1267];
	add.f64 	%fd389, %fd480, %fd388;
	ld.u32 	%r1255, [%rd1342+-8];
	mad.lo.s32 	%r1256, %r1255, %r328, %r1252;
	mul.wide.s32 	%rd1268, %r1256, 8;
	add.s64 	%rd1269, %rd2, %rd1268;
	ld.global.f64 	%fd390, [%rd1269];
	add.f64 	%fd391, %fd389, %fd390;
	ld.u32 	%r1257, [%rd1342+-4];
	mad.lo.s32 	%r1258, %r1257, %r328, %r1255;
	mul.wide.s32 	%rd1270, %r1258, 8;
	add.s64 	%rd1271, %rd2, %rd1270;
	ld.global.f64 	%fd392, [%rd1271];
	add.f64 	%fd393, %fd391, %fd392;
	ld.u32 	%r1259, [%rd1342];
	mad.lo.s32 	%r1260, %r1259, %r328, %r1257;
	mul.wide.s32 	%rd1272, %r1260, 8;
	add.s64 	%rd1273, %rd2, %rd1272;
	ld.global.f64 	%fd394, [%rd1273];
	add.f64 	%fd395, %fd393, %fd394;
	ld.u32 	%r1261, [%rd1342+4];
	mad.lo.s32 	%r1262, %r1261, %r328, %r1259;
	mul.wide.s32 	%rd1274, %r1262, 8;
	add.s64 	%rd1275, %rd2, %rd1274;
	ld.global.f64 	%fd396, [%rd1275];
	add.f64 	%fd397, %fd395, %fd396;
	ld.u32 	%r1263, [%rd1342+8];
	mad.lo.s32 	%r1264, %r1263, %r328, %r1261;
	mul.wide.s32 	%rd1276, %r1264, 8;
	add.s64 	%rd1277, %rd2, %rd1276;
	ld.global.f64 	%fd398, [%rd1277];
	add.f64 	%fd399, %fd397, %fd398;
	ld.u32 	%r1265, [%rd1342+12];
	mad.lo.s32 	%r1266, %r1265, %r328, %r1263;
	mul.wide.s32 	%rd1278, %r1266, 8;
	add.s64 	%rd1279, %rd2, %rd1278;
	ld.global.f64 	%fd400, [%rd1279];
	add.f64 	%fd401, %fd399, %fd400;
	ld.u32 	%r1267, [%rd1342+16];
	mad.lo.s32 	%r1268, %r1267, %r328, %r1265;
	mul.wide.s32 	%rd1280, %r1268, 8;
	add.s64 	%rd1281, %rd2, %rd1280;
	ld.global.f64 	%fd402, [%rd1281];
	add.f64 	%fd480, %fd401, %fd402;
	add.s32 	%r1401, %r1401, 8;
	add.s32 	%r1400, %r1400, 8;
	add.s64 	%rd1342, %rd1342, 32;
	setp.ne.s32 	%p232, %r1401, 0;
	@%p232 bra 	$L__BB2_304;
	add.s32 	%r1403, %r1400, 1;
$L__BB2_306:
	setp.eq.s32 	%p233, %r312, 0;
	@%p233 bra 	$L__BB2_314;
	and.b32  	%r320, %r10, 3;
	setp.lt.u32 	%p234, %r312, 4;
	@%p234 bra 	$L__BB2_309;
	mul.wide.u32 	%rd1282, %r1403, 4;
	add.s64 	%rd1283, %rd84, %rd1282;
	ld.u32 	%r1269, [%rd1283];
	mul.wide.s32 	%rd1284, %r1403, 4;
	add.s64 	%rd1285, %rd84, %rd1284;
	ld.u32 	%r1270, [%rd1285+-4];
	mad.lo.s32 	%r1271, %r1269, %r328, %r1270;
	mul.wide.s32 	%rd1286, %r1271, 8;
	add.s64 	%rd1287, %rd2, %rd1286;
	ld.global.f64 	%fd404, [%rd1287];
	add.f64 	%fd405, %fd480, %fd404;
	add.s32 	%r1272, %r1403, 1;
	mul.wide.u32 	%rd1288, %r1272, 4;
	add.s64 	%rd1289, %rd84, %rd1288;
	ld.u32 	%r1273, [%rd1289];
	mad.lo.s32 	%r1274, %r1273, %r328, %r1269;
	mul.wide.s32 	%rd1290, %r1274, 8;
	add.s64 	%rd1291, %rd2, %rd1290;
	ld.global.f64 	%fd406, [%rd1291];
	add.f64 	%fd407, %fd405, %fd406;
	add.s32 	%r1275, %r1403, 2;
	mul.wide.u32 	%rd1292, %r1275, 4;
	add.s64 	%rd1293, %rd84, %rd1292;
	ld.u32 	%r1276, [%rd1293];
	ld.u32 	%r1277, [%rd1285+4];
	mad.lo.s32 	%r1278, %r1276, %r328, %r1277;
	mul.wide.s32 	%rd1294, %r1278, 8;
	add.s64 	%rd1295, %rd2, %rd1294;
	ld.global.f64 	%fd408, [%rd1295];
	add.f64 	%fd409, %fd407, %fd408;
	ld.u32 	%r1279, [%rd1283+12];
	ld.u32 	%r1280, [%rd1285+8];
	mad.lo.s32 	%r1281, %r1279, %r328, %r1280;
	mul.wide.s32 	%rd1296, %r1281, 8;
	add.s64 	%rd1297, %rd2, %rd1296;
	ld.global.f64 	%fd410, [%rd1297];
	add.f64 	%fd480, %fd409, %fd410;
	add.s32 	%r1403, %r1403, 4;
$L__BB2_309:
	setp.eq.s32 	%p235, %r320, 0;
	@%p235 bra 	$L__BB2_314;
	setp.eq.s32 	%p236, %r320, 1;
	@%p236 bra 	$L__BB2_312;
	mul.wide.u32 	%rd1298, %r1403, 4;
	add.s64 	%rd1299, %rd84, %rd1298;
	ld.u32 	%r1282, [%rd1299];
	mul.wide.s32 	%rd1300, %r1403, 4;
	add.s64 	%rd1301, %rd84, %rd1300;
	ld.u32 	%r1283, [%rd1301+-4];
	mad.lo.s32 	%r1284, %r1282, %r328, %r1283;
	mul.wide.s32 	%rd1302, %r1284, 8;
	add.s64 	%rd1303, %rd2, %rd1302;
	ld.global.f64 	%fd412, [%rd1303];
	add.f64 	%fd413, %fd480, %fd412;
	ld.u32 	%r1285, [%rd1299+4];
	mad.lo.s32 	%r1286, %r1285, %r328, %r1282;
	mul.wide.s32 	%rd1304, %r1286, 8;
	add.s64 	%rd1305, %rd2, %rd1304;
	ld.global.f64 	%fd414, [%rd1305];
	add.f64 	%fd480, %fd413, %fd414;
	add.s32 	%r1403, %r1403, 2;
$L__BB2_312:
	and.b32  	%r1287, %r10, 1;
	setp.eq.b32 	%p237, %r1287, 1;
	not.pred 	%p238, %p237;
	@%p238 bra 	$L__BB2_314;
	mul.wide.u32 	%rd1306, %r1403, 4;
	add.s64 	%rd1307, %rd84, %rd1306;
	ld.u32 	%r1288, [%rd1307];
	mul.wide.s32 	%rd1308, %r1403, 4;
	add.s64 	%rd1309, %rd84, %rd1308;
	ld.u32 	%r1289, [%rd1309+-4];
	mad.lo.s32 	%r1290, %r1288, %r328, %r1289;
	mul.wide.s32 	%rd1310, %r1290, 8;
	add.s64 	%rd1311, %rd2, %rd1310;
	ld.global.f64 	%fd415, [%rd1311];
	add.f64 	%fd480, %fd480, %fd415;
$L__BB2_314:
	cvta.to.global.u64 	%rd1312, %rd92;
	ld.shared.u64 	%rd1313, [islandPopulationDistance];
	add.s64 	%rd1315, %rd1313, %rd1154;
	st.f64 	[%rd1315], %fd480;
	ld.shared.u64 	%rd1316, [islandPopulationDistance];
	add.s64 	%rd1317, %rd1316, %rd1154;
	ld.f64 	%fd416, [%rd1317];
	mul.wide.s32 	%rd1318, %r8, 8;
	add.s64 	%rd1319, %rd1312, %rd1318;
	st.global.f64 	[%rd1319], %fd416;
	bar.sync 	0;
	ret;
$L__BB2_315:
	setp.gt.u32 	%p51, %r1305, 1;
	mov.u32 	%r1305, %r55;
	@%p51 bra 	$L__BB2_50;
	bra.uni 	$L__BB2_65;

}
	// .globl	_Z15runOneMigration16geneticAlgorithm
.visible .entry _Z15runOneMigration16geneticAlgorithm(
	.param .align 8 .b8 _Z15runOneMigration16geneticAlgorithm_param_0[88]
)
{
	.reg .pred 	%p<14>;
	.reg .b16 	%rs<2>;
	.reg .b32 	%r<98>;
	.reg .b64 	%rd<34>;
	.reg .b64 	%fd<4>;

	ld.param.u64 	%rd11, [_Z15runOneMigration16geneticAlgorithm_param_0+80];
	ld.param.v2.u32 	{%r43, %r44}, [_Z15runOneMigration16geneticAlgorithm_param_0+32];
	ld.param.v2.u32 	{%r37, %r38}, [_Z15runOneMigration16geneticAlgorithm_param_0+8];
	ld.param.v2.u32 	{%r35, %r36}, [_Z15runOneMigration16geneticAlgorithm_param_0];
	ld.param.v2.u32 	{%r39, %r40}, [_Z15runOneMigration16geneticAlgorithm_param_0+16];
	ld.param.u64 	%rd10, [_Z15runOneMigration16geneticAlgorithm_param_0+72];
	ld.param.u64 	%rd9, [_Z15runOneMigration16geneticAlgorithm_param_0+64];
	cvta.to.global.u64 	%rd1, %rd9;
	cvta.to.global.u64 	%rd2, %rd10;
	mov.u32 	%r3, %tid.x;
	mov.u32 	%r4, %ctaid.x;
	mov.u32 	%r5, %ntid.x;
	mad.lo.s32 	%r6, %r4, %r5, %r3;
	shr.s32 	%r45, %r40, 31;
	shr.u32 	%r46, %r45, 30;
	add.s32 	%r47, %r40, %r46;
	shr.s32 	%r7, %r47, 2;
	mul.lo.s32 	%r48, %r7, 3;
	setp.lt.u32 	%p1, %r3, %r48;
	mul.wide.s32 	%rd12, %r6, 8;
	add.s64 	%rd4, %rd2, %rd12;
	@%p1 bra 	$L__BB3_14;
	add.s32 	%r49, %r4, 1;
	rem.u32 	%r50, %r49, %r36;
	rem.u32 	%r51, %r3, %r7;
	mad.lo.s32 	%r8, %r50, %r5, %r51;
	mul.wide.s32 	%rd13, %r8, 8;
	add.s64 	%rd14, %rd2, %rd13;
	ld.global.f64 	%fd1, [%rd14];
	st.global.f64 	[%rd4], %fd1;
	setp.lt.s32 	%p2, %r38, 1;
	@%p2 bra 	$L__BB3_14;
	mul.lo.s32 	%r9, %r8, %r38;
	mul.lo.s32 	%r10, %r38, %r6;
	and.b32  	%r11, %r38, 15;
	setp.lt.u32 	%p3, %r38, 16;
	mov.b32 	%r93, 0;
	@%p3 bra 	$L__BB3_5;
	and.b32  	%r93, %r38, 2147483632;
	neg.s32 	%r90, %r93;
	add.s64 	%rd5, %rd1, 32;
	mov.b32 	%r91, 0;
	mov.u32 	%r89, %r10;
$L__BB3_4:
	.pragma "nounroll";
	mul.wide.s32 	%rd15, %r89, 4;
	add.s64 	%rd16, %rd5, %rd15;
	add.s32 	%r54, %r91, %r9;
	mul.wide.s32 	%rd17, %r54, 4;
	add.s64 	%rd18, %rd1, %rd17;
	ld.global.u32 	%r55, [%rd18];
	st.global.u32 	[%rd16+-32], %r55;
	ld.global.u32 	%r56, [%rd18+4];
	st.global.u32 	[%rd16+-28], %r56;
	ld.global.u32 	%r57, [%rd18+8];
	st.global.u32 	[%rd16+-24], %r57;
	ld.global.u32 	%r58, [%rd18+12];
	st.global.u32 	[%rd16+-20], %r58;
	ld.global.u32 	%r59, [%rd18+16];
	st.global.u32 	[%rd16+-16], %r59;
	ld.global.u32 	%r60, [%rd18+20];
	st.global.u32 	[%rd16+-12], %r60;
	ld.global.u32 	%r61, [%rd18+24];
	st.global.u32 	[%rd16+-8], %r61;
	ld.global.u32 	%r62, [%rd18+28];
	st.global.u32 	[%rd16+-4], %r62;
	ld.global.u32 	%r63, [%rd18+32];
	st.global.u32 	[%rd16], %r63;
	ld.global.u32 	%r64, [%rd18+36];
	st.global.u32 	[%rd16+4], %r64;
	ld.global.u32 	%r65, [%rd18+40];
	st.global.u32 	[%rd16+8], %r65;
	ld.global.u32 	%r66, [%rd18+44];
	st.global.u32 	[%rd16+12], %r66;
	ld.global.u32 	%r67, [%rd18+48];
	st.global.u32 	[%rd16+16], %r67;
	ld.global.u32 	%r68, [%rd18+52];
	st.global.u32 	[%rd16+20], %r68;
	ld.global.u32 	%r69, [%rd18+56];
	st.global.u32 	[%rd16+24], %r69;
	ld.global.u32 	%r70, [%rd18+60];
	st.global.u32 	[%rd16+28], %r70;
	add.s32 	%r91, %r91, 16;
	add.s32 	%r90, %r90, 16;
	add.s32 	%r89, %r89, 16;
	setp.ne.s32 	%p4, %r90, 0;
	@%p4 bra 	$L__BB3_4;
$L__BB3_5:
	setp.eq.s32 	%p5, %r11, 0;
	@%p5 bra 	$L__BB3_14;
	and.b32  	%r21, %r38, 7;
	setp.lt.u32 	%p6, %r11, 8;
	@%p6 bra 	$L__BB3_8;
	add.s32 	%r71, %r93, %r9;
	mul.wide.s32 	%rd19, %r71, 4;
	add.s64 	%rd20, %rd1, %rd19;
	ld.global.u32 	%r72, [%rd20];
	add.s32 	%r73, %r93, %r10;
	mul.wide.s32 	%rd21, %r73, 4;
	add.s64 	%rd22, %rd1, %rd21;
	st.global.u32 	[%rd22], %r72;
	ld.global.u32 	%r74, [%rd20+4];
	st.global.u32 	[%rd22+4], %r74;
	ld.global.u32 	%r75, [%rd20+8];
	st.global.u32 	[%rd22+8], %r75;
	ld.global.u32 	%r76, [%rd20+12];
	st.global.u32 	[%rd22+12], %r76;
	ld.global.u32 	%r77, [%rd20+16];
	st.global.u32 	[%rd22+16], %r77;
	ld.global.u32 	%r78, [%rd20+20];
	st.global.u32 	[%rd22+20], %r78;
	ld.global.u32 	%r79, [%rd20+24];
	st.global.u32 	[%rd22+24], %r79;
	ld.global.u32 	%r80, [%rd20+28];
	st.global.u32 	[%rd22+28], %r80;
	add.s32 	%r93, %r93, 8;
$L__BB3_8:
	setp.eq.s32 	%p7, %r21, 0;
	@%p7 bra 	$L__BB3_14;
	and.b32  	%r24, %r38, 3;
	setp.lt.u32 	%p8, %r21, 4;
	@%p8 bra 	$L__BB3_11;
	add.s32 	%r81, %r93, %r9;
	mul.wide.s32 	%rd23, %r81, 4;
	add.s64 	%rd24, %rd1, %rd23;
	ld.global.u32 	%r82, [%rd24];
	add.s32 	%r83, %r93, %r10;
	mul.wide.s32 	%rd25, %r83, 4;
	add.s64 	%rd26, %rd1, %rd25;
	st.global.u32 	[%rd26], %r82;
	ld.global.u32 	%r84, [%rd24+4];
	st.global.u32 	[%rd26+4], %r84;
	ld.global.u32 	%r85, [%rd24+8];
	st.global.u32 	[%rd26+8], %r85;
	ld.global.u32 	%r86, [%rd24+12];
	st.global.u32 	[%rd26+12], %r86;
	add.s32 	%r93, %r93, 4;
$L__BB3_11:
	setp.eq.s32 	%p9, %r24, 0;
	@%p9 bra 	$L__BB3_14;
	add.s32 	%r96, %r93, %r10;
	neg.s32 	%r95, %r24;
$L__BB3_13:
	.pragma "nounroll";
	mul.wide.s32 	%rd27, %r96, 4;
	add.s64 	%rd28, %rd1, %rd27;
	add.s32 	%r87, %r93, %r9;
	mul.wide.s32 	%rd29, %r87, 4;
	add.s64 	%rd30, %rd1, %rd29;
	ld.global.u32 	%r88, [%rd30];
	st.global.u32 	[%rd28], %r88;
	add.s32 	%r93, %r93, 1;
	add.s32 	%r96, %r96, 1;
	add.s32 	%r95, %r95, 1;
	setp.ne.s32 	%p10, %r95, 0;
	@%p10 bra 	$L__BB3_13;
$L__BB3_14:
	bar.sync 	0;
	ld.global.f64 	%fd2, [%rd4];
	cvt.rn.f64.s32 	%fd3, %r43;
	setp.geu.f64 	%p11, %fd2, %fd3;
	setp.ne.s32 	%p12, %r3, 0;
	or.pred  	%p13, %p12, %p11;
	@%p13 bra 	$L__BB3_16;
	cvt.u64.u32 	%rd31, %r4;
	cvta.to.global.u64 	%rd32, %rd11;
	add.s64 	%rd33, %rd32, %rd31;
	mov.b16 	%rs1, 1;
	st.global.u8 	[%rd33], %rs1;
$L__BB3_16:
	ret;

}


// ===== COMPILED SASS (sm_100) =====

	.target	sm_100

	.elftype	@"ET_EXEC"


//--------------------- .note.nv.tkinfo           --------------------------
	.section	.note.nv.tkinfo,"",@"SHT_NOTE"
	.sectionflags	@"SHF_NOTE_NV_TKINFO"
	.tkinfo
        /*0018*/ 	.word	0x00000002
        /*0030*/ 	.string	""
        /*0030*/ 	.string	"ptxas"
        /*0030*/ 	.string	"Cuda compilation tools, release 13.0, V13.0.88"
        /*0030*/ 	.string	"Build cuda_13.0.r13.0/compiler.36424714_0"
        /*0030*/ 	.string	"-arch sm_100 -m 64 "



//--------------------- .note.nv.cuinfo           --------------------------
	.section	.note.nv.cuinfo,"",@"SHT_NOTE"
	.sectionflags	@"SHF_NOTE_NV_CUINFO"
        /*0018*/ 	.short	0x0002
        /*001a*/ 	.short	0x0064
        /*001c*/ 	.short	0x0082
	.zero		2


//--------------------- .nv.info                  --------------------------
	.section	.nv.info,"",@"SHT_CUDA_INFO"
	.align	4


	//----- nvinfo : EIATTR_REGCOUNT
	.align		4
        /*0000*/ 	.byte	0x04, 0x2f
        /*0002*/ 	.short	(.L_10 - .L_9)
	.align		4
.L_9:
        /*0004*/ 	.word	index@(_Z23createRandomPermutation16geneticAlgorithm)
        /*0008*/ 	.word	0x00000024


	//----- nvinfo : EIATTR_FRAME_SIZE
	.align		4
.L_10:
        /*000c*/ 	.byte	0x04, 0x11
        /*000e*/ 	.short	(.L_12 - .L_11)
	.align		4
.L_11:
        /*0010*/ 	.word	index@($__internal_2_$__cuda_sm20_div_rn_f64_full)
        /*0014*/ 	.word	0x00000000


	//----- nvinfo : EIATTR_FRAME_SIZE
	.align		4
.L_12:
        /*0018*/ 	.byte	0x04, 0x11
        /*001a*/ 	.short	(.L_14 - .L_13)
	.align		4
.L_13:
        /*001c*/ 	.word	index@(_Z23createRandomPermutation16geneticAlgorithm)
        /*0020*/ 	.word	0x00000000


	//----- nvinfo : EIATTR_REGCOUNT
	.align		4
.L_14:
        /*0024*/ 	.byte	0x04, 0x2f
        /*0026*/ 	.short	(.L_16 - .L_15)
	.align		4
.L_15:
        /*0028*/ 	.word	index@(_Z17createRandomSeeds16geneticAlgorithml)
        /*002c*/ 	.word	0x00000017


	//----- nvinfo : EIATTR_FRAME_SIZE
	.align		4
.L_16:
        /*0030*/ 	.byte	0x04, 0x11
        /*0032*/ 	.short	(.L_18 - .L_17)
	.align		4
.L_17:
        /*0034*/ 	.word	index@($__internal_1_$__cuda_sm20_div_rn_f64_full)
        /*0038*/ 	.word	0x00000000


	//----- nvinfo : EIATTR_FRAME_SIZE
	.align		4
.L_18:
        /*003c*/ 	.byte	0x04, 0x11
        /*003e*/ 	.short	(.L_20 - .L_19)
	.align		4
.L_19:
        /*0040*/ 	.word	index@(_Z17createRandomSeeds16geneticAlgorithml)
        /*0044*/ 	.word	0x00000000


	//----- nvinfo : EIATTR_REGCOUNT
	.align		4
.L_20:
        /*0048*/ 	.byte	0x04, 0x2f
        /*004a*/ 	.short	(.L_22 - .L_21)
	.align		4
.L_21:
        /*004c*/ 	.word	index@(_Z16runOneGeneration16geneticAlgorithm)
        /*0050*/ 	.word	0x00000032


	//----- nvinfo : EIATTR_FRAME_SIZE
	.align		4
.L_22:
        /*0054*/ 	.byte	0x04, 0x11
        /*0056*/ 	.short	(.L_24 - .L_23)
	.align		4
.L_23:
        /*0058*/ 	.word	index@($__internal_0_$__cuda_sm20_div_rn_f64_full)
        /*005c*/ 	.word	0x00000000


	//----- nvinfo : EIATTR_FRAME_SIZE
	.align		4
.L_24:
        /*0060*/ 	.byte	0x04, 0x11
        /*0062*/ 	.short	(.L_26 - .L_25)
	.align		4
.L_25:
        /*0064*/ 	.word	index@(_Z16runOneGeneration16geneticAlgorithm)
        /*0068*/ 	.word	0x00000000


	//----- nvinfo : EIATTR_REGCOUNT
	.align		4
.L_26:
        /*006c*/ 	.byte	0x04, 0x2f
        /*006e*/ 	.short	(.L_28 - .L_27)
	.align		4
.L_27:
        /*0070*/ 	.word	index@(_Z15runOneMigration16geneticAlgorithm)
        /*0074*/ 	.word	0x0000001c


	//----- nvinfo : EIATTR_FRAME_SIZE
	.align		4
.L_28:
        /*0078*/ 	.byte	0x04, 0x11
        /*007a*/ 	.short	(.L_30 - .L_29)
	.align		4
.L_29:
        /*007c*/ 	.word	index@(_Z15runOneMigration16geneticAlgorithm)
        /*0080*/ 	.word	0x00000000


	//----- nvinfo : EIATTR_MIN_STACK_SIZE
	.align		4
.L_30:
        /*0084*/ 	.byte	0x04, 0x12
        /*0086*/ 	.short	(.L_32 - .L_31)
	.align		4
.L_31:
        /*0088*/ 	.word	index@(_Z15runOneMigration16geneticAlgorithm)
        /*008c*/ 	.word	0x00000000


	//----- nvinfo : EIATTR_MIN_STACK_SIZE
	.align		4
.L_32:
        /*0090*/ 	.byte	0x04, 0x12
        /*0092*/ 	.short	(.L_34 - .L_33)
	.align		4
.L_33:
        /*0094*/ 	.word	index@(_Z16runOneGeneration16geneticAlgorithm)
        /*0098*/ 	.word	0x00000000


	//----- nvinfo : EIATTR_MIN_STACK_SIZE
	.align		4
.L_34:
        /*009c*/ 	.byte	0x04, 0x12
        /*009e*/ 	.short	(.L_36 - .L_35)
	.align		4
.L_35:
        /*00a0*/ 	.word	index@(_Z17createRandomSeeds16geneticAlgorithml)
        /*00a4*/ 	.word	0x00000000


	//----- nvinfo : EIATTR_MIN_STACK_SIZE
	.align		4
.L_36:
        /*00a8*/ 	.byte	0x04, 0x12
        /*00aa*/ 	.short	(.L_38 - .L_37)
	.align		4
.L_37:
        /*00ac*/ 	.word	index@(_Z23createRandomPermutation16geneticAlgorithm)
        /*00b0*/ 	.word	0x00000000
.L_38:


//--------------------- .nv.compat                --------------------------
	.section	.nv.compat,"",@"SHT_CUDA_COMPAT_INFO"
	.align	4
        /*0000*/ 	.byte	0x02, 0x09, 0x00, 0x00, 0x02, 0x02, 0x01, 0x00, 0x02, 0x05, 0x05, 0x00, 0x03, 0x07, 0x01, 0x01
        /*0010*/ 	.byte	0x02, 0x03, 0x00, 0x00, 0x02, 0x06, 0x01, 0x00, 0x04, 0x0b, 0x08, 0x00, 0x01, 0x00, 0x00, 0x00
        /*0020*/ 	.byte	0x00, 0x00, 0x00, 0x00


//--------------------- .nv.info._Z15runOneMigration16geneticAlgorithm --------------------------
	.section	.nv.info._Z15runOneMigration16geneticAlgorithm,"",@"SHT_CUDA_INFO"
	.sectionflags	@""
	.align	4


	//----- nvinfo : EIATTR_CUDA_API_VERSION
	.align		4
        /*0000*/ 	.byte	0x04, 0x37
        /*0002*/ 	.short	(.L_40 - .L_39)
.L_39:
        /*0004*/ 	.word	0x00000082


	//----- nvinfo : EIATTR_KPARAM_INFO
	.align		4
.L_40:
        /*0008*/ 	.byte	0x04, 0x17
        /*000a*/ 	.short	(.L_42 - .L_41)
.L_41:
        /*000c*/ 	.word	0x00000000
        /*0010*/ 	.short	0x0000
        /*0012*/ 	.short	0x0000
        /*0014*/ 	.byte	0x00, 0xf0, 0x61, 0x01


	//----- nvinfo : EIATTR_SPARSE_MMA_MASK
	.align		4
.L_42:
        /*0018*/ 	.byte	0x03, 0x50
        /*001a*/ 	.short	0x0000


	//----- nvinfo : EIATTR_MAXREG_COUNT
	.align		4
        /*001c*/ 	.byte	0x03, 0x1b
        /*001e*/ 	.short	0x00ff


	//----- nvinfo : EIATTR_NUM_BARRIERS
	.align		4
        /*0020*/ 	.byte	0x02, 0x4c
        /*0022*/ 	.byte	0x01
	.zero		1


	//----- nvinfo : EIATTR_MERCURY_ISA_VERSION
	.align		4
        /*0024*/ 	.byte	0x03, 0x5f
        /*0026*/ 	.short	0x0101


	//----- nvinfo : EIATTR_VRC_CTA_INIT_COUNT
	.align		4
        /*0028*/ 	.byte	0x02, 0x4a
	.zero		1
	.zero		1


	//----- nvinfo : EIATTR_EXIT_INSTR_OFFSETS
	.align		4
        /*002c*/ 	.byte	0x04, 0x1c
        /*002e*/ 	.short	(.L_44 - .L_43)


	//   ....[0]....
.L_43:
        /*0030*/ 	.word	0x00000b70


	//   ....[1]....
        /*0034*/ 	.word	0x00000bf0


	//----- nvinfo : EIATTR_CRS_STACK_SIZE
	.align		4
.L_44:
        /*0038*/ 	.byte	0x04, 0x1e
        /*003a*/ 	.short	(.L_46 - .L_45)
.L_45:
        /*003c*/ 	.word	0x00000000


	//----- nvinfo : EIATTR_CBANK_PARAM_SIZE
	.align		4
.L_46:
        /*0040*/ 	.byte	0x03, 0x19
        /*0042*/ 	.short	0x0058


	//----- nvinfo : EIATTR_PARAM_CBANK
	.align		4
        /*0044*/ 	.byte	0x04, 0x0a
        /*0046*/ 	.short	(.L_48 - .L_47)
	.align		4
.L_47:
        /*0048*/ 	.word	index@(.nv.constant0._Z15runOneMigration16geneticAlgorithm)
        /*004c*/ 	.short	0x0380
        /*004e*/ 	.short	0x0058


	//----- nvinfo : EIATTR_SW_WAR
	.align		4
.L_48:
        /*0050*/ 	.byte	0x04, 0x36
        /*0052*/ 	.short	(.L_50 - .L_49)
.L_49:
        /*0054*/ 	.word	0x00000008
.L_50:


//--------------------- .nv.info._Z16runOneGeneration16geneticAlgorithm --------------------------
	.section	.nv.info._Z16runOneGeneration16geneticAlgorithm,"",@"SHT_CUDA_INFO"
	.sectionflags	@""
	.align	4


	//----- nvinfo : EIATTR_CUDA_API_VERSION
	.align		4
        /*0000*/ 	.byte	0x04, 0x37
        /*0002*/ 	.short	(.L_52 - .L_51)
.L_51:
        /*0004*/ 	.word	0x00000082


	//----- nvinfo : EIATTR_KPARAM_INFO
	.align		4
.L_52:
        /*0008*/ 	.byte	0x04, 0x17
        /*000a*/ 	.short	(.L_54 - .L_53)
.L_53:
        /*000c*/ 	.word	0x00000000
        /*0010*/ 	.short	0x0000
        /*0012*/ 	.short	0x0000
        /*0014*/ 	.byte	0x00, 0xf0, 0x61, 0x01


	//----- nvinfo : EIATTR_SPARSE_MMA_MASK
	.align		4
.L_54:
        /*0018*/ 	.byte	0x03, 0x50
        /*001a*/ 	.short	0x0000


	//----- nvinfo : EIATTR_MAXREG_COUNT
	.align		4
        /*001c*/ 	.byte	0x03, 0x1b
        /*001e*/ 	.short	0x00ff


	//----- nvinfo : EIATTR_NUM_BARRIERS
	.align		4
        /*0020*/ 	.byte	0x02, 0x4c
        /*0022*/ 	.byte	0x01
	.zero		1


	//----- nvinfo : EIATTR_EXTERNS
	.align		4
        /*0024*/ 	.byte	0x04, 0x0f
        /*0026*/ 	.short	(.L_56 - .L_55)


	//   ....[0]....
	.align		4
.L_55:
        /*0028*/ 	.word	index@(malloc)


	//   ....[1]....
	.align		4
        /*002c*/ 	.word	index@(free)


	//----- nvinfo : EIATTR_MERCURY_ISA_VERSION
	.align		4
.L_56:
        /*0030*/ 	.byte	0x03, 0x5f
        /*0032*/ 	.short	0x0101


	//----- nvinfo : EIATTR_VRC_CTA_INIT_COUNT
	.align		4
        /*0034*/ 	.byte	0x02, 0x4a
	.zero		1
	.zero		1


	//----- nvinfo : EIATTR_SYSCALL_OFFSETS
	.align		4
        /*0038*/ 	.byte	0x04, 0x46
        /*003a*/ 	.short	(.L_58 - .L_57)


	//   ....[0]....
.L_57:
        /*003c*/ 	.word	0x00001ec0


	//   ....[1]....
        /*0040*/ 	.word	0x00004380


	//   ....[2]....
        /*0044*/ 	.word	0x00005000


	//   ....[3]....
        /*0048*/ 	.word	0x000072e0


	//   ....[4]....
        /*004c*/ 	.word	0x00007420


	//   ....[5]....
        /*0050*/ 	.word	0x0000c000


	//----- nvinfo : EIATTR_EXIT_INSTR_OFFSETS
	.align		4
.L_58:
        /*0054*/ 	.byte	0x04, 0x1c
        /*0056*/ 	.short	(.L_60 - .L_59)


	//   ....[0]....
.L_59:
        /*0058*/ 	.word	0x0000e490


	//----- nvinfo : EIATTR_CRS_STACK_SIZE
	.align		4
.L_60:
        /*005c*/ 	.byte	0x04, 0x1e
        /*005e*/ 	.short	(.L_62 - .L_61)
.L_61:
        /*0060*/ 	.word	0x00000000


	//----- nvinfo : EIATTR_CBANK_PARAM_SIZE
	.align		4
.L_62:
        /*0064*/ 	.byte	0x03, 0x19
        /*0066*/ 	.short	0x0058


	//----- nvinfo : EIATTR_PARAM_CBANK
	.align		4
        /*0068*/ 	.byte	0x04, 0x0a
        /*006a*/ 	.short	(.L_64 - .L_63)
	.align		4
.L_63:
        /*006c*/ 	.word	index@(.nv.constant0._Z16runOneGeneration16geneticAlgorithm)
        /*0070*/ 	.short	0x0380
        /*0072*/ 	.short	0x0058


	//----- nvinfo : EIATTR_SW_WAR
	.align		4
.L_64:
        /*0074*/ 	.byte	0x04, 0x36
        /*0076*/ 	.short	(.L_66 - .L_65)
.L_65:
        /*0078*/ 	.word	0x00000008
.L_66:


//--------------------- .nv.info._Z17createRandomSeeds16geneticAlgorithml --------------------------
	.section	.nv.info._Z17createRandomSeeds16geneticAlgorithml,"",@"SHT_CUDA_INFO"
	.sectionflags	@""
	.align	4


	//----- nvinfo : EIATTR_CUDA_API_VERSION
	.align		4
        /*0000*/ 	.byte	0x04, 0x37
        /*0002*/ 	.short	(.L_68 - .L_67)
.L_67:
        /*0004*/ 	.word	0x00000082


	//----- nvinfo : EIATTR_KPARAM_INFO
	.align		4
.L_68:
        /*0008*/ 	.byte	0x04, 0x17
        /*000a*/ 	.short	(.L_70 - .L_69)
.L_69:
        /*000c*/ 	.word	0x00000000
        /*0010*/ 	.short	0x0001
        /*0012*/ 	.short	0x0058
        /*0014*/ 	.byte	0x00, 0xf0, 0x21, 0x00


	//----- nvinfo : EIATTR_KPARAM_INFO
	.align		4
.L_70:
        /*0018*/ 	.byte	0x04, 0x17
        /*001a*/ 	.short	(.L_72 - .L_71)
.L_71:
        /*001c*/ 	.word	0x00000000
        /*0020*/ 	.short	0x0000
        /*0022*/ 	.short	0x0000
        /*0024*/ 	.byte	0x00, 0xf0, 0x61, 0x01


	//----- nvinfo : EIATTR_SPARSE_MMA_MASK
	.align		4
.L_72:
        /*0028*/ 	.byte	0x03, 0x50
        /*002a*/ 	.short	0x0000


	//----- nvinfo : EIATTR_MAXREG_COUNT
	.align		4
        /*002c*/ 	.byte	0x03, 0x1b
        /*002e*/ 	.short	0x00ff


	//----- nvinfo : EIATTR_MERCURY_ISA_VERSION
	.align		4
        /*0030*/ 	.byte	0x03, 0x5f
        /*0032*/ 	.short	0x0101


	//----- nvinfo : EIATTR_VRC_CTA_INIT_COUNT
	.align		4
        /*0034*/ 	.byte	0x02, 0x4a
	.zero		1
	.zero		1


	//----- nvinfo : EIATTR_EXIT_INSTR_OFFSETS
	.align		4
        /*0038*/ 	.byte	0x04, 0x1c
        /*003a*/ 	.short	(.L_74 - .L_73)


	//   ....[0]....
.L_73:
        /*003c*/ 	.word	0x00000400


	//----- nvinfo : EIATTR_CRS_STACK_SIZE
	.align		4
.L_74:
        /*0040*/ 	.byte	0x04, 0x1e
        /*0042*/ 	.short	(.L_76 - .L_75)
.L_75:
        /*0044*/ 	.word	0x00000000


	//----- nvinfo : EIATTR_CBANK_PARAM_SIZE
	.align		4
.L_76:
        /*0048*/ 	.byte	0x03, 0x19
        /*004a*/ 	.short	0x0060


	//----- nvinfo : EIATTR_PARAM_CBANK
	.align		4
        /*004c*/ 	.byte	0x04, 0x0a
        /*004e*/ 	.short	(.L_78 - .L_77)
	.align		4
.L_77:
        /*0050*/ 	.word	index@(.nv.constant0._Z17createRandomSeeds16geneticAlgorithml)
        /*0054*/ 	.short	0x0380
        /*0056*/ 	.short	0x0060


	//----- nvinfo : EIATTR_SW_WAR
	.align		4
.L_78:
        /*0058*/ 	.byte	0x04, 0x36
        /*005a*/ 	.short	(.L_80 - .L_79)
.L_79:
        /*005c*/ 	.word	0x00000008
.L_80:


//--------------------- .nv.info._Z23createRandomPermutation16geneticAlgorithm --------------------------
	.section	.nv.info._Z23createRandomPermutation16geneticAlgorithm,"",@"SHT_CUDA_INFO"
	.sectionflags	@""
	.align	4


	//----- nvinfo : EIATTR_CUDA_API_VERSION
	.align		4
        /*0000*/ 	.byte	0x04, 0x37
        /*0002*/ 	.short	(.L_82 - .L_81)
.L_81:
        /*0004*/ 	.word	0x00000082


	//----- nvinfo : EIATTR_KPARAM_INFO
	.align		4
.L_82:
        /*0008*/ 	.byte	0x04, 0x17
        /*000a*/ 	.short	(.L_84 - .L_83)
.L_83:
        /*000c*/ 	.word	0x00000000
        /*0010*/ 	.short	0x0000
        /*0012*/ 	.short	0x0000
        /*0014*/ 	.byte	0x00, 0xf0, 0x61, 0x01


	//----- nvinfo : EIATTR_SPARSE_MMA_MASK
	.align		4
.L_84:
        /*0018*/ 	.byte	0x03, 0x50
        /*001a*/ 	.short	0x0000


	//----- nvinfo : EIATTR_MAXREG_COUNT
	.align		4
        /*001c*/ 	.byte	0x03, 0x1b
        /*001e*/ 	.short	0x00ff


	//----- nvinfo : EIATTR_NUM_BARRIERS
	.align		4
        /*0020*/ 	.byte	0x02, 0x4c
        /*0022*/ 	.byte	0x01
	.zero		1


	//----- nvinfo : EIATTR_EXTERNS
	.align		4
        /*0024*/ 	.byte	0x04, 0x0f
        /*0026*/ 	.short	(.L_86 - .L_85)


	//   ....[0]....
	.align		4
.L_85:
        /*0028*/ 	.word	index@(malloc)


	//   ....[1]....
	.align		4
        /*002c*/ 	.word	index@(free)


	//----- nvinfo : EIATTR_MERCURY_ISA_VERSION
	.align		4
.L_86:
        /*0030*/ 	.byte	0x03, 0x5f
        /*0032*/ 	.short	0x0101


	//----- nvinfo : EIATTR_VRC_CTA_INIT_COUNT
	.align		4
        /*0034*/ 	.byte	0x02, 0x4a
	.zero		1
	.zero		1


	//----- nvinfo : EIATTR_SYSCALL_OFFSETS
	.align		4
        /*0038*/ 	.byte	0x04, 0x46
        /*003a*/ 	.short	(.L_88 - .L_87)


	//   ....[0]....
.L_87:
        /*003c*/ 	.word	0x000000c0


	//   ....[1]....
        /*0040*/ 	.word	0x00002fb0


	//----- nvinfo : EIATTR_EXIT_INSTR_OFFSETS
	.align		4
.L_88:
        /*0044*/ 	.byte	0x04, 0x1c
        /*0046*/ 	.short	(.L_90 - .L_89)


	//   ....[0]....
.L_89:
        /*0048*/ 	.word	0x00002fc0


	//----- nvinfo : EIATTR_CRS_STACK_SIZE
	.align		4
.L_90:
        /*004c*/ 	.byte	0x04, 0x1e
        /*004e*/ 	.short	(.L_92 - .L_91)
.L_91:
        /*0050*/ 	.word	0x00000000


	//----- nvinfo : EIATTR_CBANK_PARAM_SIZE
	.align		4
.L_92:
        /*0054*/ 	.byte	0x03, 0x19
        /*0056*/ 	.short	0x0058


	//----- nvinfo : EIATTR_PARAM_CBANK
	.align		4
        /*0058*/ 	.byte	0x04, 0x0a
        /*005a*/ 	.short	(.L_94 - .L_93)
	.align		4
.L_93:
        /*005c*/ 	.word	index@(.nv.constant0._Z23createRandomPermutation16geneticAlgorithm)
        /*0060*/ 	.short	0x0380
        /*0062*/ 	.short	0x0058


	//----- nvinfo : EIATTR_SW_WAR
	.align		4
.L_94:
        /*0064*/ 	.byte	0x04, 0x36
        /*0066*/ 	.short	(.L_96 - .L_95)
.L_95:
        /*0068*/ 	.word	0x00000008
.L_96:


//--------------------- .nv.callgraph             --------------------------
	.section	.nv.callgraph,"",@"SHT_CUDA_CALLGRAPH"
	.align	4
	.sectionentsize	8
	.align		4
        /*0000*/ 	.word	0x00000000
	.align		4
        /*0004*/ 	.word	0xffffffff
	.align		4
        /*0008*/ 	.word	index@(_Z16runOneGeneration16geneticAlgorithm)
	.align		4
        /*000c*/ 	.word	index@(free)
	.align		4
        /*0010*/ 	.word	index@(_Z16runOneGeneration16geneticAlgorithm)
	.align		4
        /*0014*/ 	.word	index@(malloc)
	.align		4
        /*0018*/ 	.word	index@(_Z23createRandomPermutation16geneticAlgorithm)
	.align		4
        /*001c*/ 	.word	index@(free)
	.align		4
        /*0020*/ 	.word	index@(_Z23createRandomPermutation16geneticAlgorithm)
	.align		4
        /*0024*/ 	.word	index@(malloc)
	.align		4
        /*0028*/ 	.word	0x00000000
	.align		4
        /*002c*/ 	.word	0xfffffffe
	.align		4
        /*0030*/ 	.word	0x00000000
	.align		4
        /*0034*/ 	.word	0xfffffffd
	.align		4
        /*0038*/ 	.word	0x00000000
	.align		4
        /*003c*/ 	.word	0xfffffffc


//--------------------- .nv.constant4             --------------------------
	.section	.nv.constant4,"a",@progbits
	.align	8
	.align		8
.nv.constant4:
        /*0000*/ 	.dword	_ZN34_INTERNAL_189640f4_4_k_cu__Z4hashj4cuda3std3__45__cpo5beginE
	.align		8
        /*0008*/ 	.dword	_ZN34_INTERNAL_189640f4_4_k_cu__Z4hashj4cuda3std3__45__cpo3endE
	.align		8
        /*0010*/ 	.dword	_ZN34_INTERNAL_189640f4_4_k_cu__Z4hashj4cuda3std3__45__cpo6cbeginE
	.align		8
        /*0018*/ 	.dword	_ZN34_INTERNAL_189640f4_4_k_cu__Z4hashj4cuda3std3__45__cpo4cendE
	.align		8
        /*0020*/ 	.dword	_ZN34_INTERNAL_189640f4_4_k_cu__Z4hashj4cuda3std3__436_GLOBAL__N__189640f4_4_k_cu__Z4hashj6ignoreE
	.align		8
        /*0028*/ 	.dword	_ZN34_INTERNAL_189640f4_4_k_cu__Z4hashj4cuda3std3__419piecewise_constructE
	.align		8
        /*0030*/ 	.dword	_ZN34_INTERNAL_189640f4_4_k_cu__Z4hashj4cuda3std3__48in_placeE
	.align		8
        /*0038*/ 	.dword	_ZN34_INTERNAL_189640f4_4_k_cu__Z4hashj4cuda3std6ranges3__45__cpo4swapE
	.align		8
        /*0040*/ 	.dword	_ZN34_INTERNAL_189640f4_4_k_cu__Z4hashj4cuda3std6ranges3__45__cpo9iter_moveE
	.align		8
        /*0048*/ 	.dword	malloc
	.align		8
        /*0050*/ 	.dword	free


//--------------------- .text._Z15runOneMigration16geneticAlgorithm --------------------------
	.section	.text._Z15runOneMigration16geneticAlgorithm,"ax",@progbits
	.align	128
        .global         _Z15runOneMigration16geneticAlgorithm
        .type           _Z15runOneMigration16geneticAlgorithm,@function
        .size           _Z15runOneMigration16geneticAlgorithm,(.L_x_230 - _Z15runOneMigration16geneticAlgorithm)
        .other          _Z15runOneMigration16geneticAlgorithm,@"STO_CUDA_ENTRY STV_DEFAULT"
_Z15runOneMigration16geneticAlgorithm:
.text._Z15runOneMigration16geneticAlgorithm:
[----:B------:R-:W-:Y:S01]  /*0000*/  LDC R1, c[0x0][0x37c] ;  /* 0x0000df00ff017b82 */ /* 0x000fe20000000800 */
[----:B------:R-:W0:Y:S01]  /*0010*/  LDCU UR5, c[0x0][0x394] ;  /* 0x00007280ff0577ac */ /* 0x000e220008000800 */
[----:B------:R-:W1:Y:S06]  /*0020*/  S2R R0, SR_TID.X ;  /* 0x0000000000007919 */ /* 0x000e6c0000002100 */
[----:B------:R-:W1:Y:S01]  /*0030*/  S2UR UR11, SR_CTAID.X ;  /* 0x00000000000b79c3 */ /* 0x000e620000002500 */
[----:B------:R-:W-:Y:S01]  /*0040*/  BSSY.RECONVERGENT B0, `(.L_x_0) ;  /* 0x00000ac000007945 */ /* 0x000fe20003800200 */
[----:B------:R-:W2:Y:S06]  /*0050*/  LDCU.64 UR12, c[0x0][0x358] ;  /* 0x00006b00ff0c77ac */ /* 0x000eac0008000a00 */
[----:B------:R-:W1:Y:S01]  /*0060*/  LDC R9, c[0x0][0x360] ;  /* 0x0000d800ff097b82 */ /* 0x000e620000000800 */
[----:B0-----:R-:W-:-:S07]  /*0070*/  USHF.R.S32.HI UR4, URZ, 0x1f, UR5 ;  /* 0x0000001fff047899 */ /* 0x001fce0008011405 */
[----:B------:R-:W0:Y:S01]  /*0080*/  LDC.64 R6, c[0x0][0x3c8] ;  /* 0x0000f200ff067b82 */ /* 0x000e220000000a00 */
[----:B------:R-:W-:-:S04]  /*0090*/  ULEA.HI UR4, UR4, UR5, URZ, 0x2 ;  /* 0x0000000504047291 */ /* 0x000fc8000f8f10ff */
[----:B------:R-:W-:-:S04]  /*00a0*/  USHF.R.S32.HI UR4, URZ, 0x2, UR4 ;  /* 0x00000002ff047899 */ /* 0x000fc80008011404 */
[----:B------:R-:W-:Y:S01]  /*00b0*/  UIMAD UR5, UR4, 0x3, URZ ;  /* 0x00000003040578a4 */ /* 0x000fe2000f8e02ff */
[----:B-1----:R-:W-:-:S05]  /*00c0*/  IMAD R5, R9, UR11, R0 ;  /* 0x0000000b09057c24 */ /* 0x002fca000f8e0200 */
[----:B------:R-:W-:Y:S01]  /*00d0*/  ISETP.GE.U32.AND P0, PT, R0, UR5, PT ;  /* 0x0000000500007c0c */ /* 0x000fe2000bf06070 */
[----:B0-----:R-:W-:-:S12]  /*00e0*/  IMAD.WIDE R2, R5, 0x8, R6 ;  /* 0x0000000805027825 */ /* 0x001fd800078e0206 */
[----:B--2---:R-:W-:Y:S05]  /*00f0*/  @!P0 BRA `(.L_x_1) ;  /* 0x0000000800808947 */ /* 0x004fea0003800000 */
[----:B------:R-:W0:Y:S01]  /*0100*/  LDC R4, c[0x0][0x384] ;  /* 0x0000e100ff047b82 */ /* 0x000e220000000800 */
[----:B------:R-:W1:Y:S01]  /*0110*/  I2F.U32.RP R14, UR4 ;  /* 0x00000004000e7d06 */ /* 0x000e620008209000 */
[----:B------:R-:W-:Y:S01]  /*0120*/  IADD3 R17, PT, PT, RZ, -UR4, RZ ;  /* 0x80000004ff117c10 */ /* 0x000fe2000fffe0ff */
[----:B------:R-:W-:Y:S01]  /*0130*/  UIADD3 UR5, UPT, UPT, UR11, 0x1, URZ ;  /* 0x000000010b057890 */ /* 0x000fe2000fffe0ff */
[----:B------:R-:W-:Y:S01]  /*0140*/  ISETP.NE.U32.AND P3, PT, RZ, UR4, PT ;  /* 0x00000004ff007c0c */ /* 0x000fe2000bf65070 */
[----:B------:R-:W2:Y:S04]  /*0150*/  LDCU UR14, c[0x0][0x38c] ;  /* 0x00007180ff0e77ac */ /* 0x000ea80008000800 */
[----:B-1----:R-:W1:Y:S08]  /*0160*/  MUFU.RCP R14, R14 ;  /* 0x0000000e000e7308 */ /* 0x002e700000001000 */
[----:B0-----:R-:W0:Y:S01]  /*0170*/  I2F.U32.RP R8, R4 ;  /* 0x0000000400087306 */ /* 0x001e220000209000 */
[----:B-1----:R-:W-:-:S07]  /*0180*/  IADD3 R12, PT, PT, R14, 0xffffffe, RZ ;  /* 0x0ffffffe0e0c7810 */ /* 0x002fce0007ffe0ff */
[----:B------:R1:W3:Y:S08]  /*0190*/  F2I.FTZ.U32.TRUNC.NTZ R13, R12 ;  /* 0x0000000c000d7305 */ /* 0x0002f0000021f000 */
[----:B0-----:R-:W0:Y:S01]  /*01a0*/  MUFU.RCP R8, R8 ;  /* 0x0000000800087308 */ /* 0x001e220000001000 */
[----:B-1----:R-:W-:Y:S02]  /*01b0*/  HFMA2 R12, -RZ, RZ, 0, 0 ;  /* 0x00000000ff0c7431 */ /* 0x002fe400000001ff */
[----:B---3--:R-:W-:-:S04]  /*01c0*/  IMAD R17, R17, R13, RZ ;  /* 0x0000000d11117224 */ /* 0x008fc800078e02ff */
[----:B------:R-:W-:Y:S01]  /*01d0*/  IMAD.HI.U32 R13, R13, R17, R12 ;  /* 0x000000110d0d7227 */ /* 0x000fe200078e000c */
[----:B0-----:R-:W-:-:S05]  /*01e0*/  IADD3 R10, PT, PT, R8, 0xffffffe, RZ ;  /* 0x0ffffffe080a7810 */ /* 0x001fca0007ffe0ff */
[----:B------:R-:W-:Y:S01]  /*01f0*/  IMAD.HI.U32 R13, R13, R0, RZ ;  /* 0x000000000d0d7227 */ /* 0x000fe200078e00ff */
[----:B------:R0:W1:Y:S03]  /*0200*/  F2I.FTZ.U32.TRUNC.NTZ R11, R10 ;  /* 0x0000000a000b7305 */ /* 0x000066000021f000 */
[----:B------:R-:W-:-:S04]  /*0210*/  IMAD.MOV R13, RZ, RZ, -R13 ;  /* 0x000000ffff0d7224 */ /* 0x000fc800078e0a0d */
[----:B------:R-:W-:Y:S01]  /*0220*/  IMAD R8, R13, UR4, R0 ;  /* 0x000000040d087c24 */ /* 0x000fe2000f8e0200 */
[----:B0-----:R-:W-:-:S04]  /*0230*/  MOV R10, RZ ;  /* 0x000000ff000a7202 */ /* 0x001fc80000000f00 */
[----:B------:R-:W-:Y:S01]  /*0240*/  ISETP.GE.U32.AND P1, PT, R8, UR4, PT ;  /* 0x0000000408007c0c */ /* 0x000fe2000bf26070 */
[----:B-1----:R-:W-:-:S04]  /*0250*/  IMAD.MOV R15, RZ, RZ, -R11 ;  /* 0x000000ffff0f7224 */ /* 0x002fc800078e0a0b */
[----:B------:R-:W-:-:S04]  /*0260*/  IMAD R15, R15, R4, RZ ;  /* 0x000000040f0f7224 */ /* 0x000fc800078e02ff */
[----:B------:R-:W-:-:S04]  /*0270*/  IMAD.HI.U32 R10, R11, R15, R10 ;  /* 0x0000000f0b0a7227 */ /* 0x000fc800078e000a */
[----:B------:R-:W-:Y:S02]  /*0280*/  @P1 IADD3 R8, PT, PT, R8, -UR4, RZ ;  /* 0x8000000408081c10 */ /* 0x000fe4000fffe0ff */
[----:B------:R-:W-:Y:S02]  /*0290*/  ISETP.NE.U32.AND P1, PT, R4, RZ, PT ;  /* 0x000000ff0400720c */ /* 0x000fe40003f25070 */
[----:B------:R-:W-:Y:S01]  /*02a0*/  ISETP.GE.U32.AND P2, PT, R8, UR4, PT ;  /* 0x0000000408007c0c */ /* 0x000fe2000bf46070 */
[----:B------:R-:W-:-:S05]  /*02b0*/  IMAD.HI.U32 R10, R10, UR5, RZ ;  /* 0x000000050a0a7c27 */ /* 0x000fca000f8e00ff */
[----:B------:R-:W-:-:S05]  /*02c0*/  IADD3 R11, PT, PT, -R10, RZ, RZ ;  /* 0x000000ff0a0b7210 */ /* 0x000fca0007ffe1ff */
[----:B------:R-:W-:Y:S02]  /*02d0*/  IMAD R11, R4, R11, UR5 ;  /* 0x00000005040b7e24 */ /* 0x000fe4000f8e020b */
[----:B------:R-:W-:Y:S01]  /*02e0*/  @P2 VIADD R8, R8, -UR4 ;  /* 0x8000000408082c36 */ /* 0x000fe20008000000 */
[----:B------:R-:W-:Y:S02]  /*02f0*/  @!P3 LOP3.LUT R8, RZ, UR4, RZ, 0x33, !PT ;  /* 0x00000004ff08bc12 */ /* 0x000fe4000f8e33ff */
[----:B------:R-:W-:-:S13]  /*0300*/  ISETP.GE.U32.AND P0, PT, R11, R4, PT ;  /* 0x000000040b00720c */ /* 0x000fda0003f06070 */
[----:B------:R-:W-:-:S04]  /*0310*/  @P0 IADD3 R11, PT, PT, R11, -R4, RZ ;  /* 0x800000040b0b0210 */ /* 0x000fc80007ffe0ff */
[----:B------:R-:W-:-:S13]  /*0320*/  ISETP.GE.U32.AND P0, PT, R11, R4, PT ;  /* 0x000000040b00720c */ /* 0x000fda0003f06070 */
[-C--:B------:R-:W-:Y:S02]  /*0330*/  @P0 IADD3 R11, PT, PT, R11, -R4.reuse, RZ ;  /* 0x800000040b0b0210 */ /* 0x080fe40007ffe0ff */
[----:B------:R-:W-:-:S05]  /*0340*/  @!P1 LOP3.LUT R11, RZ, R4, RZ, 0x33, !PT ;  /* 0x00000004ff0b9212 */ /* 0x000fca00078e33ff */
[----:B------:R-:W-:-:S04]  /*0350*/  IMAD R4, R11, R9, R8 ;  /* 0x000000090b047224 */ /* 0x000fc800078e0208 */
[----:B------:R-:W-:-:S06]  /*0360*/  IMAD.WIDE R6, R4, 0x8, R6 ;  /* 0x0000000804067825 */ /* 0x000fcc00078e0206 */
[----:B------:R-:W3:Y:S01]  /*0370*/  LDG.E.64 R6, desc[UR12][R6.64] ;  /* 0x0000000c06067981 */ /* 0x000ee2000c1e1b00 */
[----:B--2---:R-:W-:-:S03]  /*0380*/  UISETP.GE.AND UP0, UPT, UR14, 0x1, UPT ;  /* 0x000000010e00788c */ /* 0x004fc6000bf06270 */
[----:B---3--:R0:W-:Y:S06]  /*0390*/  STG.E.64 desc[UR12][R2.64], R6 ;  /* 0x0000000602007986 */ /* 0x0081ec000c101b0c */
[----:B------:R-:W-:Y:S05]  /*03a0*/  BRA.U !UP0, `(.L_x_1) ;  /* 0x0000000508d47547 */ /* 0x000fea000b800000 */
[----:B------:R-:W-:Y:S02]  /*03b0*/  UISETP.GE.U32.AND UP1, UPT, UR14, 0x10, UPT ;  /* 0x000000100e00788c */ /* 0x000fe4000bf26070 */
[----:B0-----:R-:W-:Y:S01]  /*03c0*/  IMAD R6, R5, UR14, RZ ;  /* 0x0000000e05067c24 */ /* 0x001fe2000f8e02ff */
[----:B------:R-:W-:Y:S01]  /*03d0*/  ULOP3.LUT UR8, UR14, 0xf, URZ, 0xc0, !UPT ;  /* 0x0000000f0e087892 */ /* 0x000fe2000f8ec0ff */
[----:B------:R-:W-:-:S03]  /*03e0*/  MOV R5, RZ ;  /* 0x000000ff00057202 */ /* 0x000fc60000000f00 */
[----:B------:R-:W-:Y:S02]  /*03f0*/  UISETP.NE.AND UP0, UPT, UR8, URZ, UPT ;  /* 0x000000ff0800728c */ /* 0x000fe4000bf05270 */
[----:B------:R-:W-:Y:S09]  /*0400*/  BRA.U !UP1, `(.L_x_2) ;  /* 0x0000000109cc7547 */ /* 0x000ff2000b800000 */
[----:B------:R-:W0:Y:S01]  /*0410*/  LDCU.64 UR6, c[0x0][0x3c0] ;  /* 0x00007800ff0677ac */ /* 0x000e220008000a00 */
[----:B------:R-:W-:Y:S02]  /*0420*/  HFMA2 R13, -RZ, RZ, 0, 0 ;  /* 0x00000000ff0d7431 */ /* 0x000fe400000001ff */
[----:B------:R-:W-:Y:S01]  /*0430*/  IMAD.MOV.U32 R7, RZ, RZ, R6 ;  /* 0x000000ffff077224 */ /* 0x000fe200078e0006 */
[----:B------:R-:W-:-:S04]  /*0440*/  ULOP3.LUT UR9, UR14, 0x7ffffff0, URZ, 0xc0, !UPT ;  /* 0x7ffffff00e097892 */ /* 0x000fc8000f8ec0ff */
[----:B------:R-:W-:Y:S02]  /*0450*/  UIADD3 UR10, UPT, UPT, -UR9, URZ, URZ ;  /* 0x000000ff090a7290 */ /* 0x000fe4000fffe1ff */
[----:B------:R-:W-:Y:S01]  /*0460*/  MOV R5, UR9 ;  /* 0x0000000900057c02 */ /* 0x000fe20008000f00 */
[----:B0-----:R-:W-:-:S04]  /*0470*/  UIADD3 UR5, UP1, UPT, UR6, 0x20, URZ ;  /* 0x0000002006057890 */ /* 0x001fc8000ff3e0ff */
[----:B------:R-:W-:-:S12]  /*0480*/  UIADD3.X UR6, UPT, UPT, URZ, UR7, URZ, UP1, !UPT ;  /* 0x00000007ff067290 */ /* 0x000fd80008ffe4ff */
.L_x_3:
[----:B------:R-:W0:Y:S01]  /*0490*/  LDC.64 R8, c[0x0][0x3c0] ;  /* 0x0000f000ff087b82 */ /* 0x000e220000000a00 */
[----:B----4-:R-:W-:-:S04]  /*04a0*/  IMAD R11, R4, UR14, R13 ;  /* 0x0000000e040b7c24 */ /* 0x010fc8000f8e020d */
[----:B0-----:R-:W-:-:S05]  /*04b0*/  IMAD.WIDE R8, R11, 0x4, R8 ;  /* 0x000000040b087825 */ /* 0x001fca00078e0208 */
[----:B------:R-:W2:Y:S01]  /*04c0*/  LDG.E R15, desc[UR12][R8.64] ;  /* 0x0000000c080f7981 */ /* 0x000ea2000c1e1900 */
[----:B------:R-:W-:Y:S02]  /*04d0*/  MOV R10, UR5 ;  /* 0x00000005000a7c02 */ /* 0x000fe40008000f00 */
[----:B------:R-:W-:-:S03]  /*04e0*/  MOV R11, UR6 ;  /* 0x00000006000b7c02 */ /* 0x000fc60008000f00 */
[----:B------:R-:W-:-:S05]  /*04f0*/  IMAD.WIDE R10, R7, 0x4, R10 ;  /* 0x00000004070a7825 */ /* 0x000fca00078e020a */
[----:B--2---:R0:W-:Y:S04]  /*0500*/  STG.E desc[UR12][R10.64+-0x20], R15 ;  /* 0xffffe00f0a007986 */ /* 0x0041e8000c10190c */
[----:B------:R-:W2:Y:S04]  /*0510*/  LDG.E R17, desc[UR12][R8.64+0x4] ;  /* 0x0000040c08117981 */ /* 0x000ea8000c1e1900 */
[----:B--2---:R1:W-:Y:S04]  /*0520*/  STG.E desc[UR12][R10.64+-0x1c], R17 ;  /* 0xffffe4110a007986 */ /* 0x0043e8000c10190c */
[----:B------:R-:W2:Y:S04]  /*0530*/  LDG.E R19, desc[UR12][R8.64+0x8] ;  /* 0x0000080c08137981 */ /* 0x000ea8000c1e1900 */
[----:B--2---:R2:W-:Y:S04]  /*0540*/  STG.E desc[UR12][R10.64+-0x18], R19 ;  /* 0xffffe8130a007986 */ /* 0x0045e8000c10190c */
[----:B------:R-:W3:Y:S04]  /*0550*/  LDG.E R21, desc[UR12][R8.64+0xc] ;  /* 0x00000c0c08157981 */ /* 0x000ee8000c1e1900 */
[----:B---3--:R3:W-:Y:S04]  /*0560*/  STG.E desc[UR12][R10.64+-0x14], R21 ;  /* 0xffffec150a007986 */ /* 0x0087e8000c10190c */
[----:B------:R-:W4:Y:S04]  /*0570*/  LDG.E R23, desc[UR12][R8.64+0x10] ;  /* 0x0000100c08177981 */ /* 0x000f28000c1e1900 */
[----:B----4-:R4:W-:Y:S04]  /*0580*/  STG.E desc[UR12][R10.64+-0x10], R23 ;  /* 0xfffff0170a007986 */ /* 0x0109e8000c10190c */
[----:B------:R-:W5:Y:S04]  /*0590*/  LDG.E R25, desc[UR12][R8.64+0x14] ;  /* 0x0000140c08197981 */ /* 0x000f68000c1e1900 */
[----:B-----5:R5:W-:Y:S04]  /*05a0*/  STG.E desc[UR12][R10.64+-0xc], R25 ;  /* 0xfffff4190a007986 */ /* 0x020be8000c10190c */
[----:B0-----:R-:W2:Y:S04]  /*05b0*/  LDG.E R15, desc[UR12][R8.64+0x18] ;  /* 0x0000180c080f7981 */ /* 0x001ea8000c1e1900 */
[----:B--2---:R0:W-:Y:S04]  /*05c0*/  STG.E desc[UR12][R10.64+-0x8], R15 ;  /* 0xfffff80f0a007986 */ /* 0x0041e8000c10190c */
[----:B-1----:R-:W2:Y:S04]  /*05d0*/  LDG.E R17, desc[UR12][R8.64+0x1c] ;  /* 0x00001c0c08117981 */ /* 0x002ea8000c1e1900 */
[----:B--2---:R1:W-:Y:S04]  /*05e0*/  STG.E desc[UR12][R10.64+-0x4], R17 ;  /* 0xfffffc110a007986 */ /* 0x0043e8000c10190c */
[----:B------:R-:W2:Y:S04]  /*05f0*/  LDG.E R19, desc[UR12][R8.64+0x20] ;  /* 0x0000200c08137981 */ /* 0x000ea8000c1e1900 */
[----:B--2---:R2:W-:Y:S04]  /*0600*/  STG.E desc[UR12][R10.64], R19 ;  /* 0x000000130a007986 */ /* 0x0045e8000c10190c */
[----:B---3--:R-:W3:Y:S04]  /*0610*/  LDG.E R21, desc[UR12][R8.64+0x24] ;  /* 0x0000240c08157981 */ /* 0x008ee8000c1e1900 */
[----:B---3--:R3:W-:Y:S04]  /*0620*/  STG.E desc[UR12][R10.64+0x4], R21 ;  /* 0x000004150a007986 */ /* 0x0087e8000c10190c */
[----:B----4-:R-:W4:Y:S04]  /*0630*/  LDG.E R23, desc[UR12][R8.64+0x28] ;  /* 0x0000280c08177981 */ /* 0x010f28000c1e1900 */
[----:B----4-:R4:W-:Y:S04]  /*0640*/  STG.E desc[UR12][R10.64+0x8], R23 ;  /* 0x000008170a007986 */ /* 0x0109e8000c10190c */
[----:B-----5:R-:W5:Y:S04]  /*0650*/  LDG.E R25, desc[UR12][R8.64+0x2c] ;  /* 0x00002c0c08197981 */ /* 0x020f68000c1e1900 */
[----:B-----5:R4:W-:Y:S04]  /*0660*/  STG.E desc[UR12][R10.64+0xc], R25 ;  /* 0x00000c190a007986 */ /* 0x0209e8000c10190c */
[----:B0-----:R-:W5:Y:S04]  /*0670*/  LDG.E R15, desc[UR12][R8.64+0x30] ;  /* 0x0000300c080f7981 */ /* 0x001f68000c1e1900 */
[----:B-----5:R4:W-:Y:S04]  /*0680*/  STG.E desc[UR12][R10.64+0x10], R15 ;  /* 0x0000100f0a007986 */ /* 0x0209e8000c10190c */
[----:B-1----:R-:W5:Y:S04]  /*0690*/  LDG.E R17, desc[UR12][R8.64+0x34] ;  /* 0x0000340c08117981 */ /* 0x002f68000c1e1900 */
[----:B-----5:R4:W-:Y:S04]  /*06a0*/  STG.E desc[UR12][R10.64+0x14], R17 ;  /* 0x000014110a007986 */ /* 0x0209e8000c10190c */
[----:B--2---:R-:W2:Y:S04]  /*06b0*/  LDG.E R19, desc[UR12][R8.64+0x38] ;  /* 0x0000380c08137981 */ /* 0x004ea8000c1e1900 */
[----:B--2---:R4:W-:Y:S04]  /*06c0*/  STG.E desc[UR12][R10.64+0x18], R19 ;  /* 0x000018130a007986 */ /* 0x0049e8000c10190c */
[----:B---3--:R-:W2:Y:S01]  /*06d0*/  LDG.E R21, desc[UR12][R8.64+0x3c] ;  /* 0x00003c0c08157981 */ /* 0x008ea2000c1e1900 */
[----:B------:R-:W-:Y:S01]  /*06e0*/  UIADD3 UR10, UPT, UPT, UR10, 0x10, URZ ;  /* 0x000000100a0a7890 */ /* 0x000fe2000fffe0ff */
[----:B------:R-:W-:Y:S01]  /*06f0*/  VIADD R13, R13, 0x10 ;  /* 0x000000100d0d7836 */ /* 0x000fe20000000000 */
[----:B------:R-:W-:-:S02]  /*0700*/  IADD3 R7, PT, PT, R7, 0x10, RZ ;  /* 0x0000001007077810 */ /* 0x000fc40007ffe0ff */
[----:B------:R-:W-:Y:S01]  /*0710*/  UISETP.NE.AND UP1, UPT, UR10, URZ, UPT ;  /* 0x000000ff0a00728c */ /* 0x000fe2000bf25270 */
[----:B--2---:R4:W-:Y:S08]  /*0720*/  STG.E desc[UR12][R10.64+0x1c], R21 ;  /* 0x00001c150a007986 */ /* 0x0049f0000c10190c */
[----:B------:R-:W-:Y:S05]  /*0730*/  BRA.U UP1, `(.L_x_3) ;  /* 0xfffffffd01547547 */ /* 0x000fea000b83ffff */
.L_x_2:
[----:B------:R-:W-:Y:S05]  /*0740*/  BRA.U !UP0, `(.L_x_1) ;  /* 0x0000000108ec7547 */ /* 0x000fea000b800000 */
[----:B------:R-:W-:Y:S02]  /*0750*/  UISETP.GE.U32.AND UP0, UPT, UR8, 0x8, UPT ;  /* 0x000000080800788c */ /* 0x000fe4000bf06070 */
[----:B------:R-:W-:-:S04]  /*0760*/  ULOP3.LUT UR6, UR14, 0x7, URZ, 0xc0, !UPT ;  /* 0x000000070e067892 */ /* 0x000fc8000f8ec0ff */
[----:B------:R-:W-:-:S03]  /*0770*/  UISETP.NE.AND UP1, UPT, UR6, URZ, UPT ;  /* 0x000000ff0600728c */ /* 0x000fc6000bf25270 */
[----:B------:R-:W-:Y:S08]  /*0780*/  BRA.U !UP0, `(.L_x_4) ;  /* 0x0000000108587547 */ /* 0x000ff0000b800000 */
[----:B----4-:R-:W0:Y:S01]  /*0790*/  LDC.64 R10, c[0x0][0x3c0] ;  /* 0x0000f000ff0a7b82 */ /* 0x010e220000000a00 */
[----:B------:R-:W-:-:S04]  /*07a0*/  IMAD R9, R4, UR14, R5 ;  /* 0x0000000e04097c24 */ /* 0x000fc8000f8e0205 */
[----:B0-----:R-:W-:-:S05]  /*07b0*/  IMAD.WIDE R8, R9, 0x4, R10 ;  /* 0x0000000409087825 */ /* 0x001fca00078e020a */
[----:B------:R-:W2:Y:S01]  /*07c0*/  LDG.E R7, desc[UR12][R8.64] ;  /* 0x0000000c08077981 */ /* 0x000ea2000c1e1900 */
[----:B------:R-:W-:-:S05]  /*07d0*/  IADD3 R13, PT, PT, R6, R5, RZ ;  /* 0x00000005060d7210 */ /* 0x000fca0007ffe0ff */
        /* <DEDUP_REMOVED lines=8> */
[----:B------:R-:W3:Y:S04]  /*0860*/  LDG.E R19, desc[UR12][R8.64+0x10] ;  /* 0x0000100c08137981 */ /* 0x000ee8000c1e1900 */
[----:B---3--:R2:W-:Y:S04]  /*0870*/  STG.E desc[UR12][R10.64+0x10], R19 ;  /* 0x000010130a007986 */ /* 0x0085e8000c10190c */
[----:B------:R-:W3:Y:S04]  /*0880*/  LDG.E R21, desc[UR12][R8.64+0x14] ;  /* 0x0000140c08157981 */ /* 0x000ee8000c1e1900 */
[----:B---3--:R2:W-:Y:S04]  /*0890*/  STG.E desc[UR12][R10.64+0x14], R21 ;  /* 0x000014150a007986 */ /* 0x0085e8000c10190c */
[----:B0-----:R-:W3:Y:S04]  /*08a0*/  LDG.E R7, desc[UR12][R8.64+0x18] ;  /* 0x0000180c08077981 */ /* 0x001ee8000c1e1900 */
[----:B---3--:R2:W-:Y:S04]  /*08b0*/  STG.E desc[UR12][R10.64+0x18], R7 ;  /* 0x000018070a007986 */ /* 0x0085e8000c10190c */
[----:B-1----:R-:W3:Y:S01]  /*08c0*/  LDG.E R13, desc[UR12][R8.64+0x1c] ;  /* 0x00001c0c080d7981 */ /* 0x002ee2000c1e1900 */
[----:B------:R-:W-:-:S03]  /*08d0*/  IADD3 R5, PT, PT, R5, 0x8, RZ ;  /* 0x0000000805057810 */ /* 0x000fc60007ffe0ff */
[----:B---3--:R2:W-:Y:S04]  /*08e0*/  STG.E desc[UR12][R10.64+0x1c], R13 ;  /* 0x00001c0d0a007986 */ /* 0x0085e8000c10190c */
.L_x_4:
[----:B------:R-:W-:Y:S05]  /*08f0*/  BRA.U !UP1, `(.L_x_1) ;  /* 0x0000000109807547 */ /* 0x000fea000b800000 */
[----:B------:R-:W-:Y:S02]  /*0900*/  UISETP.GE.U32.AND UP0, UPT, UR6, 0x4, UPT ;  /* 0x000000040600788c */ /* 0x000fe4000bf06070 */
[----:B------:R-:W-:-:S04]  /*0910*/  ULOP3.LUT UR5, UR14, 0x3, URZ, 0xc0, !UPT ;  /* 0x000000030e057892 */ /* 0x000fc8000f8ec0ff */
[----:B------:R-:W-:-:S03]  /*0920*/  UISETP.NE.AND UP1, UPT, UR5, URZ, UPT ;  /* 0x000000ff0500728c */ /* 0x000fc6000bf25270 */
[----:B------:R-:W-:Y:S08]  /*0930*/  BRA.U !UP0, `(.L_x_5) ;  /* 0x0000000108387547 */ /* 0x000ff0000b800000 */
[----:B------:R-:W0:Y:S01]  /*0940*/  LDC.64 R8, c[0x0][0x3c0] ;  /* 0x0000f000ff087b82 */ /* 0x000e220000000a00 */
[----:B--2-4-:R-:W-:-:S04]  /*0950*/  IMAD R11, R4, UR14, R5 ;  /* 0x0000000e040b7c24 */ /* 0x014fc8000f8e0205 */
[----:B0-----:R-:W-:-:S05]  /*0960*/  IMAD.WIDE R10, R11, 0x4, R8 ;  /* 0x000000040b0a7825 */ /* 0x001fca00078e0208 */
[----:B------:R-:W2:Y:S01]  /*0970*/  LDG.E R7, desc[UR12][R10.64] ;  /* 0x0000000c0a077981 */ /* 0x000ea2000c1e1900 */
[----:B------:R-:W-:-:S04]  /*0980*/  IMAD.IADD R13, R6, 0x1, R5 ;  /* 0x00000001060d7824 */ /* 0x000fc800078e0205 */
[----:B------:R-:W-:-:S05]  /*0990*/  IMAD.WIDE R8, R13, 0x4, R8 ;  /* 0x000000040d087825 */ /* 0x000fca00078e0208 */
[----:B--2---:R0:W-:Y:S04]  /*09a0*/  STG.E desc[UR12][R8.64], R7 ;  /* 0x0000000708007986 */ /* 0x0041e8000c10190c */
[----:B------:R-:W2:Y:S04]  /*09b0*/  LDG.E R13, desc[UR12][R10.64+0x4] ;  /* 0x0000040c0a0d7981 */ /* 0x000ea8000c1e1900 */
[----:B--2---:R0:W-:Y:S04]  /*09c0*/  STG.E desc[UR12][R8.64+0x4], R13 ;  /* 0x0000040d08007986 */ /* 0x0041e8000c10190c */
[----:B------:R-:W2:Y:S04]  /*09d0*/  LDG.E R15, desc[UR12][R10.64+0x8] ;  /* 0x0000080c0a0f7981 */ /* 0x000ea8000c1e1900 */
[----:B--2---:R0:W-:Y:S04]  /*09e0*/  STG.E desc[UR12][R8.64+0x8], R15 ;  /* 0x0000080f08007986 */ /* 0x0041e8000c10190c */
[----:B------:R-:W2:Y:S01]  /*09f0*/  LDG.E R17, desc[UR12][R10.64+0xc] ;  /* 0x00000c0c0a117981 */ /* 0x000ea2000c1e1900 */
[----:B------:R-:W-:-:S03]  /*0a00*/  IADD3 R5, PT, PT, R5, 0x4, RZ ;  /* 0x0000000405057810 */ /* 0x000fc60007ffe0ff */
[----:B--2---:R0:W-:Y:S04]  /*0a10*/  STG.E desc[UR12][R8.64+0xc], R17 ;  /* 0x00000c1108007986 */ /* 0x0041e8000c10190c */
.L_x_5:
[----:B------:R-:W-:Y:S05]  /*0a20*/  BRA.U !UP1, `(.L_x_1) ;  /* 0x0000000109347547 */ /* 0x000fea000b800000 */
[----:B--2-4-:R-:W1:Y:S01]  /*0a30*/  LDC.64 R10, c[0x0][0x3c0] ;  /* 0x0000f000ff0a7b82 */ /* 0x014e620000000a00 */
[----:B0-----:R-:W-:Y:S01]  /*0a40*/  IADD3 R13, PT, PT, R6, R5, RZ ;  /* 0x00000005060d7210 */ /* 0x001fe20007ffe0ff */
[----:B------:R-:W-:-:S12]  /*0a50*/  UIADD3 UR5, UPT, UPT, -UR5, URZ, URZ ;  /* 0x000000ff05057290 */ /* 0x000fd8000fffe1ff */
.L_x_6:
[----:B---3--:R-:W-:-:S04]  /*0a60*/  IMAD R9, R4, UR14, R5 ;  /* 0x0000000e04097c24 */ /* 0x008fc8000f8e0205 */
[----:B-1----:R-:W-:-:S06]  /*0a70*/  IMAD.WIDE R8, R9, 0x4, R10 ;  /* 0x0000000409087825 */ /* 0x002fcc00078e020a */
[----:B------:R-:W2:Y:S01]  /*0a80*/  LDG.E R9, desc[UR12][R8.64] ;  /* 0x0000000c08097981 */ /* 0x000ea2000c1e1900 */
[----:B------:R-:W-:Y:S01]  /*0a90*/  IMAD.WIDE R6, R13, 0x4, R10 ;  /* 0x000000040d067825 */ /* 0x000fe200078e020a */
[----:B------:R-:W-:Y:S01]  /*0aa0*/  UIADD3 UR5, UPT, UPT, UR5, 0x1, URZ ;  /* 0x0000000105057890 */ /* 0x000fe2000fffe0ff */
[----:B------:R-:W-:Y:S02]  /*0ab0*/  IADD3 R5, PT, PT, R5, 0x1, RZ ;  /* 0x0000000105057810 */ /* 0x000fe40007ffe0ff */
[----:B------:R-:W-:Y:S01]  /*0ac0*/  VIADD R13, R13, 0x1 ;  /* 0x000000010d0d7836 */ /* 0x000fe20000000000 */
[----:B------:R-:W-:Y:S01]  /*0ad0*/  UISETP.NE.AND UP0, UPT, UR5, URZ, UPT ;  /* 0x000000ff0500728c */ /* 0x000fe2000bf05270 */
[----:B--2---:R3:W-:Y:S08]  /*0ae0*/  STG.E desc[UR12][R6.64], R9 ;  /* 0x0000000906007986 */ /* 0x0047f0000c10190c */
[----:B------:R-:W-:Y:S05]  /*0af0*/  BRA.U UP0, `(.L_x_6) ;  /* 0xfffffffd00d87547 */ /* 0x000fea000b83ffff */
.L_x_1:
[----:B------:R-:W-:Y:S05]  /*0b00*/  BSYNC.RECONVERGENT B0 ;  /* 0x0000000000007941 */ /* 0x000fea0003800200 */
.L_x_0:
[----:B------:R-:W-:Y:S06]  /*0b10*/  BAR.SYNC.DEFER_BLOCKING 0x0 ;  /* 0x0000000000007b1d */ /* 0x000fec0000010000 */
[----:B------:R-:W1:Y:S01]  /*0b20*/  LDCU UR5, c[0x0][0x3a0] ;  /* 0x00007400ff0577ac */ /* 0x000e620008000800 */
[----:B0-----:R-:W5:Y:S01]  /*0b30*/  LDG.E.64 R2, desc[UR12][R2.64] ;  /* 0x0000000c02027981 */ /* 0x001f62000c1e1b00 */
[----:B-1----:R-:W5:Y:S02]  /*0b40*/  I2F.F64 R4, UR5 ;  /* 0x0000000500047d12 */ /* 0x002f640008201c00 */
[----:B-----5:R-:W-:-:S06]  /*0b50*/  DSETP.GEU.AND P0, PT, R2, R4, PT ;  /* 0x000000040200722a */ /* 0x020fcc0003f0e000 */
[----:B------:R-:W-:-:S13]  /*0b60*/  ISETP.NE.OR P0, PT, R0, RZ, P0 ;  /* 0x000000ff0000720c */ /* 0x000fda0000705670 */
[----:B------:R-:W-:Y:S05]  /*0b70*/  @P0 EXIT ;  /* 0x000000000000094d */ /* 0x000fea0003800000 */
[----:B------:R-:W0:Y:S01]  /*0b80*/  LDCU.64 UR4, c[0x0][0x3d0] ;  /* 0x00007a00ff0477ac */ /* 0x000e220008000a00 */
[----:B------:R-:W-:Y:S01]  /*0b90*/  MOV R0, 0x1 ;  /* 0x0000000100007802 */ /* 0x000fe20000000f00 */
[----:B0-----:R-:W-:-:S04]  /*0ba0*/  UIADD3 UR4, UP0, UPT, UR11, UR4, URZ ;  /* 0x000000040b047290 */ /* 0x001fc8000ff1e0ff */
[----:B------:R-:W-:Y:S02]  /*0bb0*/  UIADD3.X UR5, UPT, UPT, URZ, UR5, URZ, UP0, !UPT ;  /* 0x00000005ff057290 */ /* 0x000fe400087fe4ff */
[----:B------:R-:W-:-:S04]  /*0bc0*/  MOV R2, UR4 ;  /* 0x0000000400027c02 */ /* 0x000fc80008000f00 */
[----:B------:R-:W-:-:S05]  /*0bd0*/  MOV R3, UR5 ;  /* 0x0000000500037c02 */ /* 0x000fca0008000f00 */
[----:B------:R-:W-:Y:S01]  /*0be0*/  STG.E.U8 desc[UR12][R2.64], R0 ;  /* 0x0000000002007986 */ /* 0x000fe2000c10110c */
[----:B------:R-:W-:Y:S05]  /*0bf0*/  EXIT ;  /* 0x000000000000794d */ /* 0x000fea0003800000 */
.L_x_7:
[----:B------:R-:W-:-:S00]  /*0c00*/  BRA `(.L_x_7) ;  /* 0xfffffffc00fc7947 */ /* 0x000fc0000383ffff */
[----:B------:R-:W-:-:S00]  /*0c10*/  NOP ;  /* 0x0000000000007918 */ /* 0x000fc00000000000 */
        /* <DEDUP_REMOVED lines=14> */
.L_x_230:


//--------------------- .text._Z16runOneGeneration16geneticAlgorithm --------------------------
	.section	.text._Z16runOneGeneration16geneticAlgorithm,"ax",@progbits
	.align	128
        .global         _Z16runOneGeneration16geneticAlgorithm
        .type           _Z16runOneGeneration16geneticAlgorithm,@function
        .size           _Z16runOneGeneration16geneticAlgorithm,(.L_x_227 - _Z16runOneGeneration16geneticAlgorithm)
        .other          _Z16runOneGeneration16geneticAlgorithm,@"STO_CUDA_ENTRY STV_DEFAULT"
_Z16runOneGeneration16geneticAlgorithm:
.text._Z16runOneGeneration16geneticAlgorithm:
[----:B------:R-:W0:Y:S01]  /*0000*/  LDC R1, c[0x0][0x37c] ;  /* 0x0000df00ff017b82 */ /* 0x000e220000000800 */
[----:B------:R-:W1:Y:S07]  /*0010*/  S2R R4, SR_CgaCtaId ;  /* 0x0000000000047919 */ /* 0x000e6e0000008800 */
[----:B------:R-:W2:Y:S01]  /*0020*/  LDC R13, c[0x0][0x394] ;  /* 0x0000e500ff0d7b82 */ /* 0x000ea20000000800 */
[----:B------:R-:W-:Y:S01]  /*0030*/  MOV R3, 0x400 ;  /* 0x0000040000037802 */ /* 0x000fe20000000f00 */
[----:B------:R-:W3:Y:S01]  /*0040*/  LDCU UR5, c[0x0][0x380] ;  /* 0x00007000ff0577ac */ /* 0x000ee20008000800 */
[----:B------:R-:W4:Y:S01]  /*0050*/  S2R R2, SR_SWINHI ;  /* 0x0000000000027919 */ /* 0x000f220000002f00 */
[----:B------:R-:W-:Y:S01]  /*0060*/  BSSY.RECONVERGENT B0, `(.L_x_8) ;  /* 0x000006f000007945 */ /* 0x000fe20003800200 */
[----:B------:R-:W-:Y:S01]  /*0070*/  IADD3 R5, PT, PT, R3, 0x20, RZ ;  /* 0x0000002003057810 */ /* 0x000fe20007ffe0ff */
[----:B------:R-:W0:Y:S01]  /*0080*/  LDCU.64 UR36, c[0x0][0x358] ;  /* 0x00006b00ff2477ac */ /* 0x000e220008000a00 */
[----:B------:R-:W5:Y:S01]  /*0090*/  S2R R30, SR_TID.X ;  /* 0x00000000001e7919 */ /* 0x000f620000002100 */
[----:B------:R-:W5:Y:S01]  /*00a0*/  S2UR UR4, SR_CTAID.X ;  /* 0x00000000000479c3 */ /* 0x000f620000002500 */
[----:B------:R-:W-:Y:S01]  /*00b0*/  MOV R19, 0x41dfffff ;  /* 0x41dfffff00137802 */ /* 0x000fe20000000f00 */
[----:B------:R-:W-:-:S06]  /*00c0*/  UMOV UR38, 0xff800000 ;  /* 0xff80000000267882 */ /* 0x000fcc0000000000 */
[----:B------:R-:W0:Y:S01]  /*00d0*/  LDC R27, c[0x0][0x360] ;  /* 0x0000d800ff1b7b82 */ /* 0x000e220000000800 */
[----:B---3--:R-:W-:Y:S02]  /*00e0*/  MOV R26, UR5 ;  /* 0x00000005001a7c02 */ /* 0x008fe40008000f00 */
[----:B--2---:R-:W-:-:S05]  /*00f0*/  SHF.R.S32.HI R0, RZ, 0x1f, R13 ;  /* 0x0000001fff007819 */ /* 0x004fca000001140d */
[----:B------:R-:W2:Y:S01]  /*0100*/  LDC.64 R24, c[0x0][0x3b0] ;  /* 0x0000ec00ff187b82 */ /* 0x000ea20000000a00 */
[----:B------:R-:W-:Y:S02]  /*0110*/  LEA.HI R0, R0, R13, RZ, 0x5 ;  /* 0x0000000d00007211 */ /* 0x000fe400078f28ff */
[C---:B-1----:R-:W-:Y:S02]  /*0120*/  LEA R5, R4.reuse, R5, 0x18 ;  /* 0x0000000504057211 */ /* 0x042fe400078ec0ff */
[----:B------:R-:W-:Y:S02]  /*0130*/  LEA R3, R4, R3, 0x18 ;  /* 0x0000000304037211 */ /* 0x000fe400078ec0ff */
[----:B------:R-:W-:Y:S02]  /*0140*/  MOV R6, R5 ;  /* 0x0000000500067202 */ /* 0x000fe40000000f00 */
[----:B----4-:R-:W-:Y:S02]  /*0150*/  MOV R7, R2 ;  /* 0x0000000200077202 */ /* 0x010fe40000000f00 */
[----:B------:R-:W-:-:S02]  /*0160*/  SHF.R.S32.HI R2, RZ, 0x5, R0 ;  /* 0x00000005ff027819 */ /* 0x000fc40000011400 */
[----:B-----5:R-:W-:Y:S01]  /*0170*/  LOP3.LUT P0, RZ, R30, 0x1f, RZ, 0xc0, !PT ;  /* 0x0000001f1eff7812 */ /* 0x020fe2000780c0ff */
[----:B0-----:R-:W-:Y:S02]  /*0180*/  IMAD R18, R27, UR4, R30 ;  /* 0x000000041b127c24 */ /* 0x001fe4000f8e021e */
[----:B------:R-:W-:-:S05]  /*0190*/  IMAD.WIDE R6, R2, 0x4, R6 ;  /* 0x0000000402067825 */ /* 0x000fca00078e0206 */
[----:B------:R0:W-:Y:S01]  /*01a0*/  STS.64 [R3+0x10], R6 ;  /* 0x0000100603007388 */ /* 0x0001e20000000a00 */
[----:B------:R-:W-:-:S04]  /*01b0*/  IMAD.WIDE R8, R2, 0x4, R6 ;  /* 0x0000000402087825 */ /* 0x000fc800078e0206 */
[----:B--2---:R-:W-:Y:S01]  /*01c0*/  IMAD.WIDE R24, R18, 0x4, R24 ;  /* 0x0000000412187825 */ /* 0x004fe200078e0218 */
[----:B------:R0:W-:Y:S03]  /*01d0*/  STS.64 [R3], R8 ;  /* 0x0000000803007388 */ /* 0x0001e60000000a00 */
[----:B------:R-:W-:-:S05]  /*01e0*/  IMAD.WIDE R10, R13, 0x8, R8 ;  /* 0x000000080d0a7825 */ /* 0x000fca00078e0208 */
[----:B------:R0:W-:Y:S01]  /*01f0*/  STS.64 [R3+0x18], R10 ;  /* 0x0000180a03007388 */ /* 0x0001e20000000a00 */
[----:B------:R-:W-:-:S05]  /*0200*/  IMAD.WIDE R12, R13, 0x4, R10 ;  /* 0x000000040d0c7825 */ /* 0x000fca00078e020a */
[----:B------:R0:W-:Y:S01]  /*0210*/  STS.64 [R3+0x8], R12 ;  /* 0x0000080c03007388 */ /* 0x0001e20000000a00 */
[----:B------:R-:W-:Y:S05]  /*0220*/  @P0 BRA `(.L_x_9) ;  /* 0x0000000400480947 */ /* 0x000fea0003800000 */
[----:B------:R-:W2:Y:S01]  /*0230*/  LDG.E R0, desc[UR36][R24.64] ;  /* 0x0000002418007981 */ /* 0x000ea2000c1e1900 */
[----:B0-----:R-:W0:Y:S01]  /*0240*/  MUFU.RCP64H R7, 2.14748262400000000000e+09 ;  /* 0x41dfffff00077908 */ /* 0x001e220000001800 */
[----:B------:R-:W-:Y:S01]  /*0250*/  HFMA2 R6, -RZ, RZ, 0, 5.9604644775390625e-08 ;  /* 0x00000001ff067431 */ /* 0x000fe200000001ff */
[----:B------:R-:W-:Y:S01]  /*0260*/  MOV R10, 0xff800000 ;  /* 0xff800000000a7802 */ /* 0x000fe20000000f00 */
[----:B------:R-:W-:Y:S01]  /*0270*/  BSSY.RECONVERGENT B1, `(.L_x_10) ;  /* 0x0000021000017945 */ /* 0x000fe20003800200 */
[----:B------:R-:W-:-:S06]  /*0280*/  MOV R11, 0x41dfffff ;  /* 0x41dfffff000b7802 */ /* 0x000fcc0000000f00 */
[----:B0-----:R-:W-:-:S08]  /*0290*/  DFMA R8, R6, -R10, 1 ;  /* 0x3ff000000608742b */ /* 0x001fd0000000080a */
[----:B------:R-:W-:-:S08]  /*02a0*/  DFMA R8, R8, R8, R8 ;  /* 0x000000080808722b */ /* 0x000fd00000000008 */
[----:B------:R-:W-:-:S08]  /*02b0*/  DFMA R8, R6, R8, R6 ;  /* 0x000000080608722b */ /* 0x000fd00000000006 */
[----:B------:R-:W-:-:S08]  /*02c0*/  DFMA R6, R8, -R10, 1 ;  /* 0x3ff000000806742b */ /* 0x000fd0000000080a */
[----:B------:R-:W-:Y:S01]  /*02d0*/  DFMA R6, R8, R6, R8 ;  /* 0x000000060806722b */ /* 0x000fe20000000008 */
[----:B--2---:R-:W-:-:S05]  /*02e0*/  IMAD.HI.U32 R3, R0, 0x3, RZ ;  /* 0x0000000300037827 */ /* 0x004fca00078e00ff */
[----:B------:R-:W-:-:S04]  /*02f0*/  IADD3 R4, PT, PT, R0, -R3, RZ ;  /* 0x8000000300047210 */ /* 0x000fc80007ffe0ff */
[----:B------:R-:W-:-:S04]  /*0300*/  LEA.HI R4, R4, R3, RZ, 0x1f ;  /* 0x0000000304047211 */ /* 0x000fc800078ff8ff */
[----:B------:R-:W-:-:S05]  /*0310*/  SHF.R.U32.HI R3, RZ, 0x1e, R4 ;  /* 0x0000001eff037819 */ /* 0x000fca0000011604 */
[----:B------:R-:W-:-:S05]  /*0320*/  IMAD R3, R3, -0x7fffffff, R0 ;  /* 0x8000000103037824 */ /* 0x000fca00078e0200 */
[----:B------:R-:W-:-:S05]  /*0330*/  VIMNMX.U32 R3, PT, PT, R3, 0x1, !PT ;  /* 0x0000000103037848 */ /* 0x000fca0007fe0000 */
[----:B------:R-:W-:-:S05]  /*0340*/  IMAD.HI.U32 R0, R3, 0x5e4789c9, RZ ;  /* 0x5e4789c903007827 */ /* 0x000fca00078e00ff */
[----:B------:R-:W-:-:S05]  /*0350*/  SHF.R.U32.HI R0, RZ, 0xe, R0 ;  /* 0x0000000eff007819 */ /* 0x000fca0000011600 */
[C---:B------:R-:W-:Y:S02]  /*0360*/  IMAD R3, R0.reuse, -0xadc8, R3 ;  /* 0xffff523800037824 */ /* 0x040fe400078e0203 */
[----:B------:R-:W-:Y:S02]  /*0370*/  IMAD R0, R0, 0xd47, RZ ;  /* 0x00000d4700007824 */ /* 0x000fe400078e02ff */
[----:B------:R-:W-:-:S03]  /*0380*/  IMAD R3, R3, 0xbc8f, RZ ;  /* 0x0000bc8f03037824 */ /* 0x000fc600078e02ff */
[----:B------:R-:W-:Y:S02]  /*0390*/  LOP3.LUT R4, R0, 0x7fffffff, RZ, 0x3c, !PT ;  /* 0x7fffffff00047812 */ /* 0x000fe400078e3cff */
[----:B------:R-:W-:-:S13]  /*03a0*/  ISETP.GE.U32.AND P0, PT, R3, R0, PT ;  /* 0x000000000300720c */ /* 0x000fda0003f06070 */
[----:B------:R-:W-:-:S04]  /*03b0*/  @P0 IADD3 R4, PT, PT, -R0, RZ, RZ ;  /* 0x000000ff00040210 */ /* 0x000fc80007ffe1ff */
[----:B------:R-:W-:-:S04]  /*03c0*/  IADD3 R4, PT, PT, R3, R4, RZ ;  /* 0x0000000403047210 */ /* 0x000fc80007ffe0ff */
[----:B------:R-:W-:-:S06]  /*03d0*/  IADD3 R14, PT, PT, R4, -0x1, RZ ;  /* 0xffffffff040e7810 */ /* 0x000fcc0007ffe0ff */
[----:B------:R-:W0:Y:S02]  /*03e0*/  I2F.F64.U32 R14, R14 ;  /* 0x0000000e000e7312 */ /* 0x000e240000201800 */
[----:B0-----:R-:W-:Y:S01]  /*03f0*/  DMUL R8, R14, R6 ;  /* 0x000000060e087228 */ /* 0x001fe20000000000 */
[----:B------:R-:W-:-:S07]  /*0400*/  FSETP.GEU.AND P1, PT, |R15|, 6.5827683646048100446e-37, PT ;  /* 0x036000000f00780b */ /* 0x000fce0003f2e200 */
[----:B------:R-:W-:-:S08]  /*0410*/  DFMA R10, R8, -R10, R14 ;  /* 0x8000000a080a722b */ /* 0x000fd0000000000e */
[----:B------:R-:W-:-:S10]  /*0420*/  DFMA R8, R6, R10, R8 ;  /* 0x0000000a0608722b */ /* 0x000fd40000000008 */
[----:B------:R-:W-:-:S05]  /*0430*/  FFMA R0, RZ, 27.999998092651367188, R9 ;  /* 0x41dfffffff007823 */ /* 0x000fca0000000009 */
[----:B------:R-:W-:-:S13]  /*0440*/  FSETP.GT.AND P0, PT, |R0|, 1.469367938527859385e-39, PT ;  /* 0x001000000000780b */ /* 0x000fda0003f04200 */
[----:B------:R-:W-:Y:S05]  /*0450*/  @P0 BRA P1, `(.L_x_11) ;  /* 0x0000000000080947 */ /* 0x000fea0000800000 */
[----:B------:R-:W-:-:S07]  /*0460*/  MOV R0, 0x480 ;  /* 0x0000048000007802 */ /* 0x000fce0000000f00 */
[----:B------:R-:W-:Y:S05]  /*0470*/  CALL.REL.NOINC `($__internal_0_$__cuda_sm20_div_rn_f64_full) ;  /* 0x000000e000087944 */ /* 0x000fea0003c00000 */
.L_x_11:
[----:B------:R-:W-:Y:S05]  /*0480*/  BSYNC.RECONVERGENT B1 ;  /* 0x0000000000017941 */ /* 0x000fea0003800200 */
.L_x_10:
[----:B------:R-:W0:Y:S01]  /*0490*/  MUFU.RCP64H R11, 2.14748262400000000000e+09 ;  /* 0x41dfffff000b7908 */ /* 0x000e220000001800 */
[----:B------:R-:W-:-:S04]  /*04a0*/  IMAD.HI.U32 R0, R4, -0x4370ec6f, RZ ;  /* 0xbc8f139104007827 */ /* 0x000fc800078e00ff */
[----:B------:R-:W-:Y:S01]  /*04b0*/  HFMA2 R10, -RZ, RZ, 0, 5.9604644775390625e-08 ;  /* 0x00000001ff0a7431 */ /* 0x000fe200000001ff */
[----:B------:R-:W-:Y:S01]  /*04c0*/  MOV R6, 0xff800000 ;  /* 0xff80000000067802 */ /* 0x000fe20000000f00 */
[----:B------:R-:W-:Y:S01]  /*04d0*/  BSSY.RECONVERGENT B1, `(.L_x_12) ;  /* 0x0000020000017945 */ /* 0x000fe20003800200 */
[----:B------:R-:W-:Y:S01]  /*04e0*/  IMAD.MOV.U32 R7, RZ, RZ, 0x41dfffff ;  /* 0x41dfffffff077424 */ /* 0x000fe200078e00ff */
[----:B------:R-:W-:Y:S02]  /*04f0*/  SHF.R.U32.HI R3, RZ, 0xf, R0 ;  /* 0x0000000fff037819 */ /* 0x000fe40000011600 */
[----:B------:R-:W-:-:S03]  /*0500*/  LEA.HI R5, R30, R5, RZ, 0x1d ;  /* 0x000000051e057211 */ /* 0x000fc600078fe8ff */
[C---:B------:R-:W-:Y:S02]  /*0510*/  IMAD R4, R3.reuse, -0xadc8, R4 ;  /* 0xffff523803047824 */ /* 0x040fe400078e0204 */
[----:B------:R-:W-:Y:S02]  /*0520*/  IMAD R3, R3, 0xd47, RZ ;  /* 0x00000d4703037824 */ /* 0x000fe400078e02ff */
[----:B------:R-:W-:Y:S01]  /*0530*/  IMAD R4, R4, 0xbc8f, RZ ;  /* 0x0000bc8f04047824 */ /* 0x000fe200078e02ff */
[----:B0-----:R-:W-:Y:S02]  /*0540*/  DFMA R12, R10, -R6, 1 ;  /* 0x3ff000000a0c742b */ /* 0x001fe40000000806 */
[----:B------:R-:W-:Y:S02]  /*0550*/  LOP3.LUT R15, R3, 0x7fffffff, RZ, 0x3c, !PT ;  /* 0x7fffffff030f7812 */ /* 0x000fe400078e3cff */
[----:B------:R-:W-:-:S04]  /*0560*/  ISETP.GE.U32.AND P0, PT, R4, R3, PT ;  /* 0x000000030400720c */ /* 0x000fc80003f06070 */
[----:B------:R-:W-:-:S09]  /*0570*/  DFMA R12, R12, R12, R12 ;  /* 0x0000000c0c0c722b */ /* 0x000fd2000000000c */
[----:B------:R-:W-:Y:S01]  /*0580*/  @P0 IADD3 R15, PT, PT, -R3, RZ, RZ ;  /* 0x000000ff030f0210 */ /* 0x000fe20007ffe1ff */
[----:B------:R-:W-:Y:S01]  /*0590*/  DFMA R12, R10, R12, R10 ;  /* 0x0000000c0a0c722b */ /* 0x000fe2000000000a */
[----:B------:R-:W-:Y:S02]  /*05a0*/  HFMA2 R11, -RZ, RZ, 2.173828125, 0 ;  /* 0x40590000ff0b7431 */ /* 0x000fe400000001ff */
[----:B------:R-:W-:Y:S02]  /*05b0*/  IADD3 R15, PT, PT, R4, -0x1, R15 ;  /* 0xffffffff040f7810 */ /* 0x000fe40007ffe00f */
[----:B------:R-:W-:-:S03]  /*05c0*/  MOV R10, 0x0 ;  /* 0x00000000000a7802 */ /* 0x000fc60000000f00 */
[----:B------:R-:W-:Y:S01]  /*05d0*/  DFMA R16, R12, -R6, 1 ;  /* 0x3ff000000c10742b */ /* 0x000fe20000000806 */
[----:B------:R-:W0:Y:S02]  /*05e0*/  I2F.F64.U32 R14, R15 ;  /* 0x0000000f000e7312 */ /* 0x000e240000201800 */
[----:B------:R-:W-:-:S05]  /*05f0*/  DFMA R10, R8, R10, 1 ;  /* 0x3ff00000080a742b */ /* 0x000fca000000000a */
[----:B------:R-:W-:-:S05]  /*0600*/  DFMA R16, R12, R16, R12 ;  /* 0x000000100c10722b */ /* 0x000fca000000000c */
[----:B------:R-:W1:Y:S03]  /*0610*/  F2I.F64.TRUNC R10, R10 ;  /* 0x0000000a000a7311 */ /* 0x000e66000030d100 */
[----:B0-----:R-:W-:Y:S01]  /*0620*/  DMUL R8, R16, R14 ;  /* 0x0000000e10087228 */ /* 0x001fe20000000000 */
[----:B------:R-:W-:-:S07]  /*0630*/  FSETP.GEU.AND P1, PT, |R15|, 6.5827683646048100446e-37, PT ;  /* 0x036000000f00780b */ /* 0x000fce0003f2e200 */
[----:B------:R-:W-:Y:S01]  /*0640*/  DFMA R6, R8, -R6, R14 ;  /* 0x800000060806722b */ /* 0x000fe2000000000e */
[----:B-1----:R-:W-:-:S07]  /*0650*/  PRMT R0, R10, 0x9910, RZ ;  /* 0x000099100a007816 */ /* 0x002fce00000000ff */
[----:B------:R-:W-:Y:S01]  /*0660*/  DFMA R8, R16, R6, R8 ;  /* 0x000000061008722b */ /* 0x000fe20000000008 */
[----:B------:R0:W-:Y:S09]  /*0670*/  STS [R5], R0 ;  /* 0x0000000005007388 */ /* 0x0001f20000000800 */
[----:B------:R-:W-:-:S05]  /*0680*/  FFMA R3, RZ, 27.999998092651367188, R9 ;  /* 0x41dfffffff037823 */ /* 0x000fca0000000009 */
[----:B------:R-:W-:-:S13]  /*0690*/  FSETP.GT.AND P0, PT, |R3|, 1.469367938527859385e-39, PT ;  /* 0x001000000300780b */ /* 0x000fda0003f04200 */
[----:B0-----:R-:W-:Y:S05]  /*06a0*/  @P0 BRA P1, `(.L_x_13) ;  /* 0x0000000000080947 */ /* 0x001fea0000800000 */
[----:B------:R-:W-:-:S07]  /*06b0*/  MOV R0, 0x6d0 ;  /* 0x000006d000007802 */ /* 0x000fce0000000f00 */
[----:B------:R-:W-:Y:S05]  /*06c0*/  CALL.REL.NOINC `($__internal_0_$__cuda_sm20_div_rn_f64_full) ;  /* 0x000000dc00747944 */ /* 0x000fea0003c00000 */
.L_x_13:
[----:B------:R-:W-:Y:S05]  /*06d0*/  BSYNC.RECONVERGENT B1 ;  /* 0x0000000000017941 */ /* 0x000fea0003800200 */
.L_x_12:
[----:B------:R-:W-:Y:S01]  /*06e0*/  HFMA2 R7, -RZ, RZ, 2.173828125, 0 ;  /* 0x40590000ff077431 */ /* 0x000fe200000001ff */
[----:B------:R-:W-:Y:S02]  /*06f0*/  MOV R6, 0x0 ;  /* 0x0000000000067802 */ /* 0x000fe40000000f00 */
[----:B------:R-:W-:-:S04]  /*0700*/  LEA R5, R2, R5, 0x2 ;  /* 0x0000000502057211 */ /* 0x000fc800078e10ff */
[----:B------:R-:W-:-:S10]  /*0710*/  DFMA R8, R8, R6, 1 ;  /* 0x3ff000000808742b */ /* 0x000fd40000000006 */
[----:B------:R-:W0:Y:S02]  /*0720*/  F2I.F64.TRUNC R8, R8 ;  /* 0x0000000800087311 */ /* 0x000e24000030d100 */
[----:B0-----:R-:W-:-:S05]  /*0730*/  PRMT R0, R8, 0x9910, RZ ;  /* 0x0000991008007816 */ /* 0x001fca00000000ff */
[----:B------:R1:W-:Y:S02]  /*0740*/  STS [R5], R0 ;  /* 0x0000000005007388 */ /* 0x0003e40000000800 */
.L_x_9:
[----:B------:R-:W-:Y:S05]  /*0750*/  BSYNC.RECONVERGENT B0 ;  /* 0x0000000000007941 */ /* 0x000fea0003800200 */
.L_x_8:
[----:B------:R-:W2:Y:S08]  /*0760*/  S2UR UR5, SR_CgaCtaId ;  /* 0x00000000000579c3 */ /* 0x000eb00000008800 */
[----:B------:R-:W-:Y:S06]  /*0770*/  BAR.SYNC.DEFER_BLOCKING 0x0 ;  /* 0x0000000000007b1d */ /* 0x000fec0000010000 */
[----:B------:R-:W-:-:S02]  /*0780*/  UMOV UR4, 0x400 ;  /* 0x0000040000047882 */ /* 0x000fc40000000000 */
[----:B0-----:R-:W0:Y:S08]  /*0790*/  LDC R3, c[0x0][0x38c] ;  /* 0x0000e300ff037b82 */ /* 0x001e300000000800 */
[----:B------:R-:W3:Y:S01]  /*07a0*/  LDC.64 R8, c[0x0][0x3c0] ;  /* 0x0000f000ff087b82 */ /* 0x000ee20000000a00 */
[----:B--2---:R-:W-:Y:S01]  /*07b0*/  ULEA UR4, UR5, UR4, 0x18 ;  /* 0x0000000405047291 */ /* 0x004fe2000f8ec0ff */
[----:B0-----:R-:W-:-:S08]  /*07c0*/  IMAD R7, R18, R3, RZ ;  /* 0x0000000312077224 */ /* 0x001fd000078e02ff */
[----:B-1----:R-:W0:Y:S01]  /*07d0*/  LDS.64 R4, [UR4] ;  /* 0x00000004ff047984 */ /* 0x002e220008000a00 */
[----:B---3--:R-:W-:Y:S02]  /*07e0*/  IMAD.WIDE R8, R7, 0x4, R8 ;  /* 0x0000000407087825 */ /* 0x008fe400078e0208 */
[----:B------:R-:W1:Y:S02]  /*07f0*/  LDC.64 R6, c[0x0][0x3b8] ;  /* 0x0000ee00ff067b82 */ /* 0x000e640000000a00 */
[----:B0-----:R-:W-:-:S05]  /*0800*/  IMAD.WIDE.U32 R10, R30, 0x8, R4 ;  /* 0x000000081e0a7825 */ /* 0x001fca00078e0004 */
[----:B------:R-:W-:Y:S04]  /*0810*/  ST.E.64 desc[UR36][R10.64], R8 ;  /* 0x000000080a007985 */ /* 0x000fe8000c101b24 */
[----:B------:R-:W0:Y:S02]  /*0820*/  LDS.64 R4, [UR4] ;  /* 0x00000004ff047984 */ /* 0x000e240008000a00 */
[----:B0-----:R-:W-:-:S06]  /*0830*/  IMAD.WIDE.U32 R4, R30, 0x8, R4 ;  /* 0x000000081e047825 */ /* 0x001fcc00078e0004 */
[----:B------:R-:W2:Y:S01]  /*0840*/  LD.E.64 R4, desc[UR36][R4.64] ;  /* 0x0000002404047980 */ /* 0x000ea2000c101b00 */
[----:B------:R-:W-:-:S03]  /*0850*/  IMAD.WIDE R16, R3, 0x4, RZ ;  /* 0x0000000403107825 */ /* 0x000fc600078e02ff */
[----:B--2---:R-:W-:Y:S01]  /*0860*/  IADD3 R12, P0, PT, R4, R16, RZ ;  /* 0x00000010040c7210 */ /* 0x004fe20007f1e0ff */
[----:B------:R-:W2:Y:S03]  /*0870*/  LD.E R0, desc[UR36][R4.64] ;  /* 0x0000002404007980 */ /* 0x000ea6000c101900 */
[----:B------:R-:W-:-:S05]  /*0880*/  IADD3.X R13, PT, PT, R5, R17, RZ, P0, !PT ;  /* 0x00000011050d7210 */ /* 0x000fca00007fe4ff */
[----:B------:R-:W2:Y:S01]  /*0890*/  LD.E R12, desc[UR36][R12.64+-0x4] ;  /* 0xfffffc240c0c7980 */ /* 0x000ea2000c101900 */
[----:B------:R-:W-:Y:S01]  /*08a0*/  ISETP.GE.AND P0, PT, R3, 0x2, PT ;  /* 0x000000020300780c */ /* 0x000fe20003f06270 */
[----:B--2---:R-:W-:-:S04]  /*08b0*/  IMAD R15, R12, R3, R0 ;  /* 0x000000030c0f7224 */ /* 0x004fc800078e0200 */
[----:B-1----:R-:W-:-:S06]  /*08c0*/  IMAD.WIDE R8, R15, 0x8, R6 ;  /* 0x000000080f087825 */ /* 0x002fcc00078e0206 */
[----:B------:R-:W5:Y:S01]  /*08d0*/  LDG.E.64 R8, desc[UR36][R8.64] ;  /* 0x0000002408087981 */ /* 0x000f62000c1e1b00 */
[----:B------:R-:W-:Y:S01]  /*08e0*/  IADD3 R2, PT, PT, R3, -0x1, RZ ;  /* 0xffffffff03027810 */ /* 0x000fe20007ffe0ff */
[----:B------:R-:W-:Y:S06]  /*08f0*/  @!P0 BRA `(.L_x_14) ;  /* 0x0000000400d08947 */ /* 0x000fec0003800000 */
[----:B------:R-:W-:Y:S01]  /*0900*/  IADD3 R0, PT, PT, R3, -0x2, RZ ;  /* 0xfffffffe03007810 */ /* 0x000fe20007ffe0ff */
[----:B------:R-:W-:Y:S01]  /*0910*/  IMAD.MOV.U32 R11, RZ, RZ, 0x1 ;  /* 0x00000001ff0b7424 */ /* 0x000fe200078e00ff */
[----:B------:R-:W-:Y:S02]  /*0920*/  LOP3.LUT R36, R2, 0x7, RZ, 0xc0, !PT ;  /* 0x0000000702247812 */ /* 0x000fe400078ec0ff */
[----:B------:R-:W-:-:S13]  /*0930*/  ISETP.GE.U32.AND P0, PT, R0, 0x7, PT ;  /* 0x000000070000780c */ /* 0x000fda0003f06070 */
[----:B------:R-:W-:Y:S05]  /*0940*/  @!P0 BRA `(.L_x_15) ;  /* 0x0000000000c48947 */ /* 0x000fea0003800000 */
[----:B------:R-:W-:Y:S02]  /*0950*/  LOP3.LUT R0, R2, 0xfffffff8, RZ, 0xc0, !PT ;  /* 0xfffffff802007812 */ /* 0x000fe400078ec0ff */
[----:B------:R-:W-:-:S07]  /*0960*/  MOV R31, 0x1 ;  /* 0x00000001001f7802 */ /* 0x000fce0000000f00 */
.L_x_16:
[----:B------:R-:W-:-:S05]  /*0970*/  IMAD.WIDE.U32 R10, R31, 0x4, R4 ;  /* 0x000000041f0a7825 */ /* 0x000fca00078e0004 */
[----:B------:R-:W2:Y:S04]  /*0980*/  LD.E R12, desc[UR36][R10.64] ;  /* 0x000000240a0c7980 */ /* 0x000ea8000c101900 */
[----:B------:R-:W2:Y:S04]  /*0990*/  LD.E R13, desc[UR36][R10.64+-0x4] ;  /* 0xfffffc240a0d7980 */ /* 0x000ea8000c101900 */
[----:B------:R-:W3:Y:S04]  /*09a0*/  LD.E R34, desc[UR36][R10.64+0x4] ;  /* 0x000004240a227980 */ /* 0x000ee8000c101900 */
[----:B------:R-:W4:Y:S04]  /*09b0*/  LD.E R38, desc[UR36][R10.64+0x8] ;  /* 0x000008240a267980 */ /* 0x000f28000c101900 */
[----:B------:R-:W4:Y:S04]  /*09c0*/  LD.E R23, desc[UR36][R10.64+0xc] ;  /* 0x00000c240a177980 */ /* 0x000f28000c101900 */
[----:B------:R-:W4:Y:S04]  /*09d0*/  LD.E R22, desc[UR36][R10.64+0x10] ;  /* 0x000010240a167980 */ /* 0x000f28000c101900 */
[----:B------:R-:W4:Y:S04]  /*09e0*/  LD.E R28, desc[UR36][R10.64+0x14] ;  /* 0x000014240a1c7980 */ /* 0x000f28000c101900 */
[----:B------:R-:W4:Y:S04]  /*09f0*/  LD.E R32, desc[UR36][R10.64+0x18] ;  /* 0x000018240a207980 */ /* 0x000f28000c101900 */
[----:B------:R0:W4:Y:S01]  /*0a00*/  LD.E R33, desc[UR36][R10.64+0x1c] ;  /* 0x00001c240a217980 */ /* 0x000122000c101900 */
[----:B--2---:R-:W-:-:S04]  /*0a10*/  IMAD R13, R12, R3, R13 ;  /* 0x000000030c0d7224 */ /* 0x004fc800078e020d */
[----:B------:R-:W-:-:S04]  /*0a20*/  IMAD.WIDE R20, R13, 0x8, R6 ;  /* 0x000000080d147825 */ /* 0x000fc800078e0206 */
[-C--:B---3--:R-:W-:Y:S02]  /*0a30*/  IMAD R15, R34, R3.reuse, R12 ;  /* 0x00000003220f7224 */ /* 0x088fe400078e020c */
[----:B------:R-:W2:Y:S01]  /*0a40*/  LDG.E.64 R20, desc[UR36][R20.64] ;  /* 0x0000002414147981 */ /* 0x000ea2000c1e1b00 */
[----:B----4-:R-:W-:Y:S02]  /*0a50*/  IMAD R13, R38, R3, R34 ;  /* 0x00000003260d7224 */ /* 0x010fe400078e0222 */
[----:B------:R-:W-:-:S04]  /*0a60*/  IMAD.WIDE R14, R15, 0x8, R6 ;  /* 0x000000080f0e7825 */ /* 0x000fc800078e0206 */
[----:B------:R-:W-:Y:S02]  /*0a70*/  IMAD.WIDE R12, R13, 0x8, R6 ;  /* 0x000000080d0c7825 */ /* 0x000fe400078e0206 */
[----:B------:R-:W3:Y:S02]  /*0a80*/  LDG.E.64 R14, desc[UR36][R14.64] ;  /* 0x000000240e0e7981 */ /* 0x000ee4000c1e1b00 */
[-C--:B------:R-:W-:Y:S02]  /*0a90*/  IMAD R29, R23, R3.reuse, R38 ;  /* 0x00000003171d7224 */ /* 0x080fe400078e0226 */
[----:B------:R-:W4:Y:S01]  /*0aa0*/  LDG.E.64 R12, desc[UR36][R12.64] ;  /* 0x000000240c0c7981 */ /* 0x000f22000c1e1b00 */
[----:B------:R-:W-:Y:S02]  /*0ab0*/  IMAD R39, R22, R3, R23 ;  /* 0x0000000316277224 */ /* 0x000fe400078e0217 */
[----:B0-----:R-:W-:-:S06]  /*0ac0*/  IMAD.WIDE R10, R29, 0x8, R6 ;  /* 0x000000081d0a7825 */ /* 0x001fcc00078e0206 */
[----:B------:R-:W4:Y:S01]  /*0ad0*/  LDG.E.64 R10, desc[UR36][R10.64] ;  /* 0x000000240a0a7981 */ /* 0x000f22000c1e1b00 */
[----:B------:R-:W-:-:S04]  /*0ae0*/  IMAD.WIDE R38, R39, 0x8, R6 ;  /* 0x0000000827267825 */ /* 0x000fc800078e0206 */
[-C--:B------:R-:W-:Y:S02]  /*0af0*/  IMAD R41, R28, R3.reuse, R22 ;  /* 0x000000031c297224 */ /* 0x080fe400078e0216 */
[----:B------:R-:W4:Y:S01]  /*0b00*/  LDG.E.64 R22, desc[UR36][R38.64] ;  /* 0x0000002426167981 */ /* 0x000f22000c1e1b00 */
[----:B------:R-:W-:Y:S02]  /*0b10*/  IMAD R35, R32, R3, R28 ;  /* 0x0000000320237224 */ /* 0x000fe400078e021c */
[----:B------:R-:W-:-:S05]  /*0b20*/  IMAD.WIDE R40, R41, 0x8, R6 ;  /* 0x0000000829287825 */ /* 0x000fca00078e0206 */
[----:B------:R-:W4:Y:S01]  /*0b30*/  LDG.E.64 R28, desc[UR36][R40.64] ;  /* 0x00000024281c7981 */ /* 0x000f22000c1e1b00 */
[----:B------:R-:W-:-:S04]  /*0b40*/  IMAD.WIDE R34, R35, 0x8, R6 ;  /* 0x0000000823227825 */ /* 0x000fc800078e0206 */
[----:B------:R-:W-:Y:S02]  /*0b50*/  IMAD R33, R33, R3, R32 ;  /* 0x0000000321217224 */ /* 0x000fe400078e0220 */
[----:B------:R-:W4:Y:S02]  /*0b60*/  LDG.E.64 R34, desc[UR36][R34.64] ;  /* 0x0000002422227981 */ /* 0x000f24000c1e1b00 */
[----:B------:R-:W-:-:S06]  /*0b70*/  IMAD.WIDE R32, R33, 0x8, R6 ;  /* 0x0000000821207825 */ /* 0x000fcc00078e0206 */
[----:B------:R-:W4:Y:S01]  /*0b80*/  LDG.E.64 R32, desc[UR36][R32.64] ;  /* 0x0000002420207981 */ /* 0x000f22000c1e1b00 */
[----:B--2--5:R-:W-:Y:S01]  /*0b90*/  DADD R20, R20, R8 ;  /* 0x0000000014147229 */ /* 0x024fe20000000008 */
[C---:B------:R-:W-:Y:S02]  /*0ba0*/  IADD3 R9, PT, PT, R31.reuse, 0x7, RZ ;  /* 0x000000071f097810 */ /* 0x040fe40007ffe0ff */
[----:B------:R-:W-:Y:S02]  /*0bb0*/  IADD3 R31, PT, PT, R31, 0x8, RZ ;  /* 0x000000081f1f7810 */ /* 0x000fe40007ffe0ff */
[----:B------:R-:W-:-:S03]  /*0bc0*/  ISETP.NE.AND P0, PT, R9, R0, PT ;  /* 0x000000000900720c */ /* 0x000fc60003f05270 */
[----:B---3--:R-:W-:-:S08]  /*0bd0*/  DADD R14, R20, R14 ;  /* 0x00000000140e7229 */ /* 0x008fd0000000000e */
[----:B----4-:R-:W-:-:S08]  /*0be0*/  DADD R12, R14, R12 ;  /* 0x000000000e0c7229 */ /* 0x010fd0000000000c */
[----:B------:R-:W-:-:S08]  /*0bf0*/  DADD R10, R12, R10 ;  /* 0x000000000c0a7229 */ /* 0x000fd0000000000a */
[----:B------:R-:W-:-:S08]  /*0c00*/  DADD R10, R10, R22 ;  /* 0x000000000a0a7229 */ /* 0x000fd00000000016 */
[----:B------:R-:W-:-:S08]  /*0c10*/  DADD R10, R10, R28 ;  /* 0x000000000a0a7229 */ /* 0x000fd0000000001c */
[----:B------:R-:W-:-:S08]  /*0c20*/  DADD R10, R10, R34 ;  /* 0x000000000a0a7229 */ /* 0x000fd00000000022 */
[----:B------:R-:W-:Y:S01]  /*0c30*/  DADD R8, R10, R32 ;  /* 0x000000000a087229 */ /* 0x000fe20000000020 */
[----:B------:R-:W-:Y:S10]  /*0c40*/  @P0 BRA `(.L_x_16) ;  /* 0xfffffffc00480947 */ /* 0x000ff4000383ffff */
[----:B------:R-:W-:-:S07]  /*0c50*/  MOV R11, R31 ;  /* 0x0000001f000b7202 */ /* 0x000fce0000000f00 */
.L_x_15:
[----:B------:R-:W-:-:S13]  /*0c60*/  ISETP.NE.AND P0, PT, R36, RZ, PT ;  /* 0x000000ff2400720c */ /* 0x000fda0003f05270 */
[----:B------:R-:W-:Y:S05]  /*0c70*/  @!P0 BRA `(.L_x_14) ;  /* 0x0000000000f08947 */ /* 0x000fea0003800000 */
[----:B------:R-:W-:Y:S02]  /*0c80*/  ISETP.GE.U32.AND P0, PT, R36, 0x4, PT ;  /* 0x000000042400780c */ /* 0x000fe40003f06070 */
[----:B------:R-:W-:-:S04]  /*0c90*/  LOP3.LUT R31, R2, 0x3, RZ, 0xc0, !PT ;  /* 0x00000003021f7812 */ /* 0x000fc800078ec0ff */
[----:B------:R-:W-:-:S07]  /*0ca0*/  ISETP.NE.AND P1, PT, R31, RZ, PT ;  /* 0x000000ff1f00720c */ /* 0x000fce0003f25270 */
[----:B------:R-:W-:Y:S06]  /*0cb0*/  @!P0 BRA `(.L_x_17) ;  /* 0x0000000000788947 */ /* 0x000fec0003800000 */
[C---:B------:R-:W-:Y:S01]  /*0cc0*/  IMAD.WIDE.U32 R14, R11.reuse, 0x4, R4 ;  /* 0x000000040b0e7825 */ /* 0x040fe200078e0004 */
[----:B------:R-:W-:-:S03]  /*0cd0*/  IADD3 R23, PT, PT, R11, 0x1, RZ ;  /* 0x000000010b177810 */ /* 0x000fc60007ffe0ff */
[--C-:B------:R-:W-:Y:S01]  /*0ce0*/  IMAD.WIDE R20, R11, 0x4, R4.reuse ;  /* 0x000000040b147825 */ /* 0x100fe200078e0204 */
[----:B------:R-:W2:Y:S04]  /*0cf0*/  LD.E R0, desc[UR36][R14.64] ;  /* 0x000000240e007980 */ /* 0x000ea8000c101900 */
[----:B------:R-:W2:Y:S01]  /*0d00*/  LD.E R10, desc[UR36][R20.64+-0x4] ;  /* 0xfffffc24140a7980 */ /* 0x000ea2000c101900 */
[--C-:B------:R-:W-:Y:S01]  /*0d10*/  IMAD.WIDE.U32 R22, R23, 0x4, R4.reuse ;  /* 0x0000000417167825 */ /* 0x100fe200078e0004 */
[----:B------:R-:W-:Y:S02]  /*0d20*/  IADD3 R33, PT, PT, R11, 0x2, RZ ;  /* 0x000000020b217810 */ /* 0x000fe40007ffe0ff */
[----:B------:R-:W3:Y:S04]  /*0d30*/  LD.E R34, desc[UR36][R20.64+0x4] ;  /* 0x0000042414227980 */ /* 0x000ee8000c101900 */
[----:B------:R-:W4:Y:S01]  /*0d40*/  LD.E R22, desc[UR36][R22.64] ;  /* 0x0000002416167980 */ /* 0x000f22000c101900 */
[----:B------:R-:W-:-:S03]  /*0d50*/  IMAD.WIDE.U32 R32, R33, 0x4, R4 ;  /* 0x0000000421207825 */ /* 0x000fc600078e0004 */
[----:B------:R-:W3:Y:S04]  /*0d60*/  LD.E R36, desc[UR36][R14.64+0xc] ;  /* 0x00000c240e247980 */ /* 0x000ee8000c101900 */
[----:B------:R-:W3:Y:S04]  /*0d70*/  LD.E R32, desc[UR36][R32.64] ;  /* 0x0000002420207980 */ /* 0x000ee8000c101900 */
[----:B------:R-:W3:Y:S01]  /*0d80*/  LD.E R35, desc[UR36][R20.64+0x8] ;  /* 0x0000082414237980 */ /* 0x000ee2000c101900 */
[----:B--2---:R-:W-:-:S04]  /*0d90*/  IMAD R13, R0, R3, R10 ;  /* 0x00000003000d7224 */ /* 0x004fc800078e020a */
[----:B------:R-:W-:-:S04]  /*0da0*/  IMAD.WIDE R12, R13, 0x8, R6 ;  /* 0x000000080d0c7825 */ /* 0x000fc800078e0206 */
[----:B----4-:R-:W-:Y:S02]  /*0db0*/  IMAD R29, R22, R3, R0 ;  /* 0x00000003161d7224 */ /* 0x010fe400078e0200 */
[----:B------:R-:W2:Y:S02]  /*0dc0*/  LDG.E.64 R12, desc[UR36][R12.64] ;  /* 0x000000240c0c7981 */ /* 0x000ea4000c1e1b00 */
[----:B------:R-:W-:-:S04]  /*0dd0*/  IMAD.WIDE R28, R29, 0x8, R6 ;  /* 0x000000081d1c7825 */ /* 0x000fc800078e0206 */
[----:B---3--:R-:W-:Y:S02]  /*0de0*/  IMAD R23, R32, R3, R34 ;  /* 0x0000000320177224 */ /* 0x008fe400078e0222 */
[----:B------:R-:W3:Y:S02]  /*0df0*/  LDG.E.64 R28, desc[UR36][R28.64] ;  /* 0x000000241c1c7981 */ /* 0x000ee4000c1e1b00 */
[----:B------:R-:W-:-:S04]  /*0e00*/  IMAD.WIDE R22, R23, 0x8, R6 ;  /* 0x0000000817167825 */ /* 0x000fc800078e0206 */
[----:B------:R-:W-:Y:S02]  /*0e10*/  IMAD R35, R36, R3, R35 ;  /* 0x0000000324237224 */ /* 0x000fe400078e0223 */
[----:B------:R-:W4:Y:S02]  /*0e20*/  LDG.E.64 R22, desc[UR36][R22.64] ;  /* 0x0000002416167981 */ /* 0x000f24000c1e1b00 */
[----:B------:R-:W-:-:S06]  /*0e30*/  IMAD.WIDE R14, R35, 0x8, R6 ;  /* 0x00000008230e7825 */ /* 0x000fcc00078e0206 */
[----:B------:R-:W4:Y:S01]  /*0e40*/  LDG.E.64 R14, desc[UR36][R14.64] ;  /* 0x000000240e0e7981 */ /* 0x000f22000c1e1b00 */
[----:B------:R-:W-:Y:S01]  /*0e50*/  IADD3 R11, PT, PT, R11, 0x4, RZ ;  /* 0x000000040b0b7810 */ /* 0x000fe20007ffe0ff */
[----:B--2--5:R-:W-:-:S08]  /*0e60*/  DADD R8, R8, R12 ;  /* 0x0000000008087229 */ /* 0x024fd0000000000c */
[----:B---3--:R-:W-:-:S08]  /*0e70*/  DADD R8, R8, R28 ;  /* 0x0000000008087229 */ /* 0x008fd0000000001c */
[----:B----4-:R-:W-:-:S08]  /*0e80*/  DADD R8, R8, R22 ;  /* 0x0000000008087229 */ /* 0x010fd00000000016 */
[----:B------:R-:W-:-:S11]  /*0e90*/  DADD R8, R8, R14 ;  /* 0x0000000008087229 */ /* 0x000fd6000000000e */
.L_x_17:
[----:B------:R-:W-:Y:S05]  /*0ea0*/  @!P1 BRA `(.L_x_14) ;  /* 0x0000000000649947 */ /* 0x000fea0003800000 */
[----:B------:R-:W-:Y:S02]  /*0eb0*/  ISETP.NE.AND P0, PT, R31, 0x1, PT ;  /* 0x000000011f00780c */ /* 0x000fe40003f05270 */
[----:B------:R-:W-:-:S04]  /*0ec0*/  LOP3.LUT R0, R2, 0x1, RZ, 0xc0, !PT ;  /* 0x0000000102007812 */ /* 0x000fc800078ec0ff */
[----:B------:R-:W-:-:S07]  /*0ed0*/  ISETP.NE.U32.AND P1, PT, R0, 0x1, PT ;  /* 0x000000010000780c */ /* 0x000fce0003f25070 */
[----:B------:R-:W-:-:S04]  /*0ee0*/  @P0 IMAD.WIDE R20, R11, 0x4, R4 ;  /* 0x000000040b140825 */ /* 0x000fc800078e0204 */
[C---:B------:R-:W-:Y:S02]  /*0ef0*/  @P0 IMAD.WIDE.U32 R14, R11.reuse, 0x4, R4 ;  /* 0x000000040b0e0825 */ /* 0x040fe400078e0004 */
[----:B------:R-:W2:Y:S04]  /*0f00*/  @P0 LD.E R20, desc[UR36][R20.64+-0x4] ;  /* 0xfffffc2414140980 */ /* 0x000ea8000c101900 */
[----:B------:R-:W2:Y:S01]  /*0f10*/  @P0 LD.E R28, desc[UR36][R14.64] ;  /* 0x000000240e1c0980 */ /* 0x000ea2000c101900 */
[----:B------:R-:W-:-:S03]  /*0f20*/  @P0 IADD3 R11, PT, PT, R11, 0x2, RZ ;  /* 0x000000020b0b0810 */ /* 0x000fc60007ffe0ff */
[----:B------:R-:W3:Y:S02]  /*0f30*/  @P0 LD.E R0, desc[UR36][R14.64+0x4] ;  /* 0x000004240e000980 */ /* 0x000ee4000c101900 */
[----:B------:R-:W-:-:S04]  /*0f40*/  @!P1 IMAD.WIDE.U32 R12, R11, 0x4, R4 ;  /* 0x000000040b0c9825 */ /* 0x000fc800078e0004 */
[----:B------:R-:W-:Y:S02]  /*0f50*/  @!P1 IMAD.WIDE R10, R11, 0x4, R4 ;  /* 0x000000040b0a9825 */ /* 0x000fe400078e0204 */
[----:B------:R-:W4:Y:S04]  /*0f60*/  @!P1 LD.E R12, desc[UR36][R12.64] ;  /* 0x000000240c0c9980 */ /* 0x000f28000c101900 */
[----:B------:R-:W4:Y:S01]  /*0f70*/  @!P1 LD.E R10, desc[UR36][R10.64+-0x4] ;  /* 0xfffffc240a0a9980 */ /* 0x000f22000c101900 */
[----:B--2---:R-:W-:-:S04]  /*0f80*/  @P0 IMAD R23, R28, R3, R20 ;  /* 0x000000031c170224 */ /* 0x004fc800078e0214 */
[----:B------:R-:W-:-:S04]  /*0f90*/  @P0 IMAD.WIDE R22, R23, 0x8, R6 ;  /* 0x0000000817160825 */ /* 0x000fc800078e0206 */
[----:B---3--:R-:W-:Y:S02]  /*0fa0*/  @P0 IMAD R5, R0, R3, R28 ;  /* 0x0000000300050224 */ /* 0x008fe400078e021c */
[----:B------:R-:W2:Y:S02]  /*0fb0*/  @P0 LDG.E.64 R22, desc[UR36][R22.64] ;  /* 0x0000002416160981 */ /* 0x000ea4000c1e1b00 */
[----:B------:R-:W-:-:S04]  /*0fc0*/  @P0 IMAD.WIDE R4, R5, 0x8, R6 ;  /* 0x0000000805040825 */ /* 0x000fc800078e0206 */
[----:B----4-:R-:W-:Y:S02]  /*0fd0*/  @!P1 IMAD R3, R12, R3, R10 ;  /* 0x000000030c039224 */ /* 0x010fe400078e020a */
[----:B------:R-:W3:Y:S02]  /*0fe0*/  @P0 LDG.E.64 R4, desc[UR36][R4.64] ;  /* 0x0000002404040981 */ /* 0x000ee4000c1e1b00 */
[----:B------:R-:W-:-:S06]  /*0ff0*/  @!P1 IMAD.WIDE R6, R3, 0x8, R6 ;  /* 0x0000000803069825 */ /* 0x000fcc00078e0206 */
[----:B------:R-:W4:Y:S01]  /*1000*/  @!P1 LDG.E.64 R6, desc[UR36][R6.64] ;  /* 0x0000002406069981 */ /* 0x000f22000c1e1b00 */
[----:B--2--5:R-:W-:-:S08]  /*1010*/  @P0 DADD R12, R8, R22 ;  /* 0x00000000080c0229 */ /* 0x024fd00000000016 */
[----:B---3--:R-:W-:-:S08]  /*1020*/  @P0 DADD R8, R12, R4 ;  /* 0x000000000c080229 */ /* 0x008fd00000000004 */
[----:B----4-:R-:W-:-:S11]  /*1030*/  @!P1 DADD R8, R8, R6 ;  /* 0x0000000008089229 */ /* 0x010fd60000000006 */
.L_x_14:
[----:B------:R-:W0:Y:S02]  /*1040*/  LDS.64 R4, [UR4+0x8] ;  /* 0x00000804ff047984 */ /* 0x000e240008000a00 */
[----:B0-----:R-:W-:-:S05]  /*1050*/  IMAD.WIDE.U32 R4, R30, 0x8, R4 ;  /* 0x000000081e047825 */ /* 0x001fca00078e0004 */
[----:B-----5:R-:W-:Y:S01]  /*1060*/  ST.E.64 desc[UR36][R4.64], R8 ;  /* 0x0000000804007985 */ /* 0x020fe2000c101b24 */
[----:B------:R-:W-:Y:S06]  /*1070*/  BAR.SYNC.DEFER_BLOCKING 0x0 ;  /* 0x0000000000007b1d */ /* 0x000fec0000010000 */
[----:B------:R-:W0:Y:S01]  /*1080*/  LDS.64 R6, [UR4+0x18] ;  /* 0x00001804ff067984 */ /* 0x000e220008000a00 */
[----:B------:R-:W1:Y:S02]  /*1090*/  LDCU UR4, c[0x0][0x394] ;  /* 0x00007280ff0477ac */ /* 0x000e640008000800 */
[----:B-1----:R-:W-:Y:S01]  /*10a0*/  UISETP.GE.AND UP0, UPT, UR4, 0x2, UPT ;  /* 0x000000020400788c */ /* 0x002fe2000bf06270 */
[----:B0-----:R-:W-:-:S05]  /*10b0*/  IMAD.WIDE.U32 R6, R30, 0x4, R6 ;  /* 0x000000041e067825 */ /* 0x001fca00078e0006 */
[----:B------:R0:W-:Y:S03]  /*10c0*/  ST.E desc[UR36][R6.64], R30 ;  /* 0x0000001e06007985 */ /* 0x0001e6000c101924 */
[----:B------:R-:W-:Y:S05]  /*10d0*/  BRA.U !UP0, `(.L_x_18) ;  /* 0x0000000508347547 */ /* 0x000fea000b800000 */
[----:B------:R-:W-:-:S05]  /*10e0*/  UMOV UR6, 0x2 ;  /* 0x0000000200067882 */ /* 0x000fca0000000000 */
.L_x_24:
[----:B------:R-:W-:Y:S01]  /*10f0*/  BAR.SYNC.DEFER_BLOCKING 0x0 ;  /* 0x0000000000007b1d */ /* 0x000fe20000010000 */
[----:B------:R-:W-:-:S04]  /*1100*/  USHF.R.S32.HI UR4, URZ, 0x1, UR6 ;  /* 0x00000001ff047899 */ /* 0x000fc80008011406 */
[----:B------:R-:W-:-:S09]  /*1110*/  UISETP.GE.AND UP0, UPT, UR4, 0x1, UPT ;  /* 0x000000010400788c */ /* 0x000fd2000bf06270 */
[----:B-12---:R-:W-:Y:S05]  /*1120*/  BRA.U !UP0, `(.L_x_19) ;  /* 0x0000000508107547 */ /* 0x006fea000b800000 */
.L_x_23:
[----:B------:R-:W-:Y:S01]  /*1130*/  LOP3.LUT R3, R30, UR4, RZ, 0x3c, !PT ;  /* 0x000000041e037c12 */ /* 0x000fe2000f8e3cff */
[----:B------:R-:W-:Y:S03]  /*1140*/  BAR.SYNC.DEFER_BLOCKING 0x0 ;  /* 0x0000000000007b1d */ /* 0x000fe60000010000 */
[----:B------:R-:W-:-:S03]  /*1150*/  ISETP.GT.U32.AND P0, PT, R3, R30, PT ;  /* 0x0000001e0300720c */ /* 0x000fc60003f04070 */
[----:B------:R-:W-:Y:S10]  /*1160*/  BSSY.RECONVERGENT B0, `(.L_x_20) ;  /* 0x000003b000007945 */ /* 0x000ff40003800200 */
[----:B-12---:R-:W-:Y:S05]  /*1170*/  @!P0 BRA `(.L_x_21) ;  /* 0x0000000000e48947 */ /* 0x006fea0003800000 */
[----:B------:R-:W-:-:S13]  /*1180*/  LOP3.LUT P0, RZ, R30, UR6, RZ, 0xc0, !PT ;  /* 0x000000061eff7c12 */ /* 0x000fda000f80c0ff */
[----:B------:R-:W-:Y:S05]  /*1190*/  @P0 BRA `(.L_x_22) ;  /* 0x0000000000700947 */ /* 0x000fea0003800000 */
[----:B------:R-:W1:Y:S01]  /*11a0*/  S2R R5, SR_CgaCtaId ;  /* 0x0000000000057919 */ /* 0x000e620000008800 */
[----:B------:R-:W-:-:S04]  /*11b0*/  MOV R0, 0x400 ;  /* 0x0000040000007802 */ /* 0x000fc80000000f00 */
[----:B-1----:R-:W-:-:S05]  /*11c0*/  LEA R0, R5, R0, 0x18 ;  /* 0x0000000005007211 */ /* 0x002fca00078ec0ff */
[----:B------:R-:W1:Y:S02]  /*11d0*/  LDS.64 R4, [R0+0x8] ;  /* 0x0000080000047984 */ /* 0x000e640000000a00 */
[----:B-1----:R-:W-:-:S04]  /*11e0*/  IMAD.WIDE.U32 R8, R3, 0x8, R4 ;  /* 0x0000000803087825 */ /* 0x002fc800078e0004 */
[----:B------:R-:W-:Y:S01]  /*11f0*/  IMAD.WIDE.U32 R4, R30, 0x8, R4 ;  /* 0x000000081e047825 */ /* 0x000fe200078e0004 */
[----:B------:R-:W2:Y:S04]  /*1200*/  LD.E.64 R22, desc[UR36][R8.64] ;  /* 0x0000002408167980 */ /* 0x000ea8000c101b00 */
[----:B0-----:R-:W2:Y:S02]  /*1210*/  LD.E.64 R6, desc[UR36][R4.64] ;  /* 0x0000002404067980 */ /* 0x001ea4000c101b00 */
[----:B--2---:R-:W-:-:S14]  /*1220*/  DSETP.GT.AND P0, PT, R6, R22, PT ;  /* 0x000000160600722a */ /* 0x004fdc0003f04000 */
[----:B------:R-:W-:Y:S05]  /*1230*/  @!P0 BRA `(.L_x_21) ;  /* 0x0000000000b48947 */ /* 0x000fea0003800000 */
[----:B------:R-:W0:Y:S02]  /*1240*/  LDS.64 R8, [R0+0x18] ;  /* 0x0000180000087984 */ /* 0x000e240000000a00 */
[----:B0-----:R-:W-:-:S06]  /*1250*/  IMAD.WIDE.U32 R8, R30, 0x4, R8 ;  /* 0x000000041e087825 */ /* 0x001fcc00078e0008 */
[----:B------:R-:W2:Y:S04]  /*1260*/  LD.E R8, desc[UR36][R8.64] ;  /* 0x0000002408087980 */ /* 0x000ea8000c101900 */
[----:B------:R-:W-:Y:S04]  /*1270*/  ST.E.64 desc[UR36][R4.64], R22 ;  /* 0x0000001604007985 */ /* 0x000fe8000c101b24 */
[----:B------:R-:W0:Y:S02]  /*1280*/  LDS.64 R10, [R0+0x18] ;  /* 0x00001800000a7984 */ /* 0x000e240000000a00 */
[----:B0-----:R-:W-:-:S06]  /*1290*/  IMAD.WIDE.U32 R12, R3, 0x4, R10 ;  /* 0x00000004030c7825 */ /* 0x001fcc00078e000a */
[----:B------:R-:W3:Y:S01]  /*12a0*/  LD.E R13, desc[UR36][R12.64] ;  /* 0x000000240c0d7980 */ /* 0x000ee2000c101900 */
[----:B------:R-:W-:Y:S01]  /*12b0*/  IMAD.WIDE.U32 R10, R30, 0x4, R10 ;  /* 0x000000041e0a7825 */ /* 0x000fe200078e000a */
[----:B--2---:R-:W0:Y:S08]  /*12c0*/  I2F.F64 R8, R8 ;  /* 0x0000000800087312 */ /* 0x004e300000201c00 */
[----:B0-----:R-:W0:Y:S01]  /*12d0*/  F2I.F64.TRUNC R9, R8 ;  /* 0x0000000800097311 */ /* 0x001e22000030d100 */
[----:B---3--:R-:W-:Y:S04]  /*12e0*/  ST.E desc[UR36][R10.64], R13 ;  /* 0x0000000d0a007985 */ /* 0x008fe8000c101924 */
[----:B------:R-:W1:Y:S02]  /*12f0*/  LDS.64 R14, [R0+0x8] ;  /* 0x00000800000e7984 */ /* 0x000e640000000a00 */
[----:B-1----:R-:W-:-:S05]  /*1300*/  IMAD.WIDE.U32 R14, R3, 0x8, R14 ;  /* 0x00000008030e7825 */ /* 0x002fca00078e000e */
[----:B------:R-:W-:Y:S04]  /*1310*/  ST.E.64 desc[UR36][R14.64], R6 ;  /* 0x000000060e007985 */ /* 0x000fe8000c101b24 */
[----:B------:R-:W1:Y:S02]  /*1320*/  LDS.64 R20, [R0+0x18] ;  /* 0x0000180000147984 */ /* 0x000e640000000a00 */
[----:B-1----:R-:W-:-:S05]  /*1330*/  IMAD.WIDE.U32 R20, R3, 0x4, R20 ;  /* 0x0000000403147825 */ /* 0x002fca00078e0014 */
[----:B0-----:R1:W-:Y:S01]  /*1340*/  ST.E desc[UR36][R20.64], R9 ;  /* 0x0000000914007985 */ /* 0x0013e2000c101924 */
[----:B------:R-:W-:Y:S05]  /*1350*/  BRA `(.L_x_21) ;  /* 0x00000000006c7947 */ /* 0x000fea0003800000 */
.L_x_22:
        /* <DEDUP_REMOVED lines=8> */
[----:B--2---:R-:W-:-:S14]  /*13e0*/  DSETP.GEU.AND P0, PT, R6, R22, PT ;  /* 0x000000160600722a */ /* 0x004fdc0003f0e000 */
[----:B------:R-:W-:Y:S05]  /*13f0*/  @P0 BRA `(.L_x_21) ;  /* 0x0000000000440947 */ /* 0x000fea0003800000 */
        /* <DEDUP_REMOVED lines=16> */
[----:B0-----:R2:W-:Y:S02]  /*1500*/  ST.E desc[UR36][R20.64], R9 ;  /* 0x0000000914007985 */ /* 0x0015e4000c101924 */
.L_x_21:
[----:B------:R-:W-:Y:S05]  /*1510*/  BSYNC.RECONVERGENT B0 ;  /* 0x0000000000007941 */ /* 0x000fea0003800200 */
.L_x_20:
[----:B------:R-:W-:Y:S01]  /*1520*/  BAR.SYNC.DEFER_BLOCKING 0x0 ;  /* 0x0000000000007b1d */ /* 0x000fe20000010000 */
[----:B------:R-:W-:Y:S02]  /*1530*/  UISETP.GT.U32.AND UP0, UPT, UR4, 0x1, UPT ;  /* 0x000000010400788c */ /* 0x000fe4000bf04070 */
[----:B------:R-:W-:-:S07]  /*1540*/  USHF.R.U32.HI UR5, URZ, 0x1, UR4 ;  /* 0x00000001ff057899 */ /* 0x000fce0008011604 */
[----:B------:R-:W-:Y:S01]  /*1550*/  UMOV UR4, UR5 ;  /* 0x0000000500047c82 */ /* 0x000fe20008000000 */
[----:B------:R-:W-:Y:S05]  /*1560*/  BRA.U UP0, `(.L_x_23) ;  /* 0xfffffff900f07547 */ /* 0x000fea000b83ffff */
.L_x_19:
[----:B------:R-:W3:Y:S01]  /*1570*/  LDCU UR4, c[0x0][0x394] ;  /* 0x00007280ff0477ac */ /* 0x000ee20008000800 */
[----:B------:R-:W-:-:S04]  /*1580*/  USHF.L.U32 UR6, UR6, 0x1, URZ ;  /* 0x0000000106067899 */ /* 0x000fc800080006ff */
[----:B---3--:R-:W-:-:S09]  /*1590*/  UISETP.GT.AND UP0, UPT, UR6, UR4, UPT ;  /* 0x000000040600728c */ /* 0x008fd2000bf04270 */
[----:B------:R-:W-:Y:S05]  /*15a0*/  BRA.U !UP0, `(.L_x_24) ;  /* 0xfffffff908d07547 */ /* 0x000fea000b83ffff */
.L_x_18:
[----:B------:R-:W3:Y:S08]  /*15b0*/  S2UR UR5, SR_CgaCtaId ;  /* 0x00000000000579c3 */ /* 0x000ef00000008800 */
[----:B------:R-:W-:Y:S06]  /*15c0*/  BAR.SYNC.DEFER_BLOCKING 0x0 ;  /* 0x0000000000007b1d */ /* 0x000fec0000010000 */
[----:B------:R-:W-:-:S02]  /*15d0*/  UMOV UR4, 0x400 ;  /* 0x0000040000047882 */ /* 0x000fc40000000000 */
[----:B---3--:R-:W-:Y:S01]  /*15e0*/  ULEA UR4, UR5, UR4, 0x18 ;  /* 0x0000000405047291 */ /* 0x008fe2000f8ec0ff */
[----:B------:R-:W3:Y:S08]  /*15f0*/  LDCU UR5, c[0x0][0x38c] ;  /* 0x00007180ff0577ac */ /* 0x000ef00008000800 */
[----:B------:R-:W0:Y:S02]  /*1600*/  LDS.64 R4, [UR4+0x18] ;  /* 0x00001804ff047984 */ /* 0x000e240008000a00 */
[----:B0-----:R-:W-:-:S02]  /*1610*/  IMAD.WIDE.U32 R6, R30, 0x4, R4 ;  /* 0x000000041e067825 */ /* 0x001fc400078e0004 */
[----:B------:R-:W1:Y:S04]  /*1620*/  LDS.64 R4, [UR4] ;  /* 0x00000004ff047984 */ /* 0x000e680008000a00 */
[----:B------:R-:W1:Y:S01]  /*1630*/  LD.E R7, desc[UR36][R6.64] ;  /* 0x0000002406077980 */ /* 0x000e62000c101900 */
[----:B---3--:R-:W-:Y:S01]  /*1640*/  UISETP.GE.AND UP0, UPT, UR5, 0x1, UPT ;  /* 0x000000010500788c */ /* 0x008fe2000bf06270 */
[----:B-12---:R-:W-:-:S08]  /*1650*/  IMAD.WIDE R8, R7, 0x8, R4 ;  /* 0x0000000807087825 */ /* 0x006fd000078e0204 */
[----:B------:R-:W-:Y:S05]  /*1660*/  BRA.U !UP0, `(.L_x_25) ;  /* 0x0000000508fc7547 */ /* 0x000fea000b800000 */
[----:B------:R-:W-:Y:S02]  /*1670*/  IMAD.WIDE.U32 R6, R30, 0x8, R4 ;  /* 0x000000081e067825 */ /* 0x000fe400078e0004 */
[----:B------:R0:W5:Y:S04]  /*1680*/  LD.E.64 R4, desc[UR36][R8.64] ;  /* 0x0000002408047980 */ /* 0x000168000c101b00 */
[----:B------:R-:W5:Y:S01]  /*1690*/  LD.E.64 R6, desc[UR36][R6.64] ;  /* 0x0000002406067980 */ /* 0x000f62000c101b00 */
[----:B------:R-:W-:Y:S01]  /*16a0*/  ISETP.GE.U32.AND P0, PT, R2, 0xf, PT ;  /* 0x0000000f0200780c */ /* 0x000fe20003f06070 */
[----:B------:R-:W-:Y:S01]  /*16b0*/  ULOP3.LUT UR4, UR5, 0xf, URZ, 0xc0, !UPT ;  /* 0x0000000f05047892 */ /* 0x000fe2000f8ec0ff */
[----:B------:R-:W-:-:S03]  /*16c0*/  HFMA2 R3, -RZ, RZ, 0, 0 ;  /* 0x00000000ff037431 */ /* 0x000fc600000001ff */
[----:B------:R-:W-:-:S08]  /*16d0*/  UISETP.NE.AND UP0, UPT, UR4, URZ, UPT ;  /* 0x000000ff0400728c */ /* 0x000fd0000bf05270 */
[----:B0-----:R-:W-:Y:S05]  /*16e0*/  @!P0 BRA `(.L_x_26) ;  /* 0x0000000000e08947 */ /* 0x001fea0003800000 */
[----:B------:R-:W-:Y:S01]  /*16f0*/  ULOP3.LUT UR6, UR5, 0x7ffffff0, URZ, 0xc0, !UPT ;  /* 0x7ffffff005067892 */ /* 0x000fe2000f8ec0ff */
[----:B------:R-:W-:-:S05]  /*1700*/  MOV R13, RZ ;  /* 0x000000ff000d7202 */ /* 0x000fca0000000f00 */
[----:B------:R-:W-:-:S07]  /*1710*/  IMAD.U32 R3, RZ, RZ, UR6 ;  /* 0x00000006ff037e24 */ /* 0x000fce000f8e00ff */
.L_x_27:
[----:B-----5:R-:W-:-:S05]  /*1720*/  IMAD.WIDE.U32 R10, R13, 0x4, R4 ;  /* 0x000000040d0a7825 */ /* 0x020fca00078e0004 */
[----:B-1----:R-:W2:Y:S01]  /*1730*/  LD.E R15, desc[UR36][R10.64] ;  /* 0x000000240a0f7980 */ /* 0x002ea2000c101900 */
[C---:B------:R-:W-:Y:S01]  /*1740*/  IMAD.WIDE.U32 R8, R13.reuse, 0x4, R6 ;  /* 0x000000040d087825 */ /* 0x040fe200078e0006 */
[----:B------:R-:W-:Y:S06]  /*1750*/  BAR.SYNC.DEFER_BLOCKING 0x0 ;  /* 0x0000000000007b1d */ /* 0x000fec0000010000 */
[----:B--2---:R0:W-:Y:S04]  /*1760*/  ST.E desc[UR36][R8.64], R15 ;  /* 0x0000000f08007985 */ /* 0x0041e8000c101924 */
[----:B------:R-:W2:Y:S01]  /*1770*/  LD.E R21, desc[UR36][R10.64+0x4] ;  /* 0x000004240a157980 */ /* 0x000ea2000c101900 */
[----:B------:R-:W-:Y:S06]  /*1780*/  BAR.SYNC.DEFER_BLOCKING 0x0 ;  /* 0x0000000000007b1d */ /* 0x000fec0000010000 */
[----:B--2---:R1:W-:Y:S04]  /*1790*/  ST.E desc[UR36][R8.64+0x4], R21 ;  /* 0x0000041508007985 */ /* 0x0043e8000c101924 */
[----:B------:R-:W2:Y:S01]  /*17a0*/  LD.E R23, desc[UR36][R10.64+0x8] ;  /* 0x000008240a177980 */ /* 0x000ea2000c101900 */
[----:B------:R-:W-:Y:S06]  /*17b0*/  BAR.SYNC.DEFER_BLOCKING 0x0 ;  /* 0x0000000000007b1d */ /* 0x000fec0000010000 */
[----:B--2---:R2:W-:Y:S04]  /*17c0*/  ST.E desc[UR36][R8.64+0x8], R23 ;  /* 0x0000081708007985 */ /* 0x0045e8000c101924 */
[----:B------:R-:W3:Y:S01]  /*17d0*/  LD.E R29, desc[UR36][R10.64+0xc] ;  /* 0x00000c240a1d7980 */ /* 0x000ee2000c101900 */
[----:B------:R-:W-:Y:S06]  /*17e0*/  BAR.SYNC.DEFER_BLOCKING 0x0 ;  /* 0x0000000000007b1d */ /* 0x000fec0000010000 */
[----:B---3--:R3:W-:Y:S04]  /*17f0*/  ST.E desc[UR36][R8.64+0xc], R29 ;  /* 0x00000c1d08007985 */ /* 0x0087e8000c101924 */
[----:B------:R-:W4:Y:S01]  /*1800*/  LD.E R31, desc[UR36][R10.64+0x10] ;  /* 0x000010240a1f7980 */ /* 0x000f22000c101900 */
[----:B------:R-:W-:Y:S06]  /*1810*/  BAR.SYNC.DEFER_BLOCKING 0x0 ;  /* 0x0000000000007b1d */ /* 0x000fec0000010000 */
[----:B----4-:R4:W-:Y:S04]  /*1820*/  ST.E desc[UR36][R8.64+0x10], R31 ;  /* 0x0000101f08007985 */ /* 0x0109e8000c101924 */
[----:B0-----:R-:W2:Y:S01]  /*1830*/  LD.E R15, desc[UR36][R10.64+0x14] ;  /* 0x000014240a0f7980 */ /* 0x001ea2000c101900 */
[----:B------:R-:W-:Y:S06]  /*1840*/  BAR.SYNC.DEFER_BLOCKING 0x0 ;  /* 0x0000000000007b1d */ /* 0x000fec0000010000 */
[----:B--2---:R0:W-:Y:S04]  /*1850*/  ST.E desc[UR36][R8.64+0x14], R15 ;  /* 0x0000140f08007985 */ /* 0x0041e8000c101924 */
[----:B-1----:R-:W2:Y:S01]  /*1860*/  LD.E R21, desc[UR36][R10.64+0x18] ;  /* 0x000018240a157980 */ /* 0x002ea2000c101900 */
[----:B------:R-:W-:Y:S06]  /*1870*/  BAR.SYNC.DEFER_BLOCKING 0x0 ;  /* 0x0000000000007b1d */ /* 0x000fec0000010000 */
[----:B--2---:R1:W-:Y:S04]  /*1880*/  ST.E desc[UR36][R8.64+0x18], R21 ;  /* 0x0000181508007985 */ /* 0x0043e8000c101924 */
[----:B------:R-:W2:Y:S01]  /*1890*/  LD.E R23, desc[UR36][R10.64+0x1c] ;  /* 0x00001c240a177980 */ /* 0x000ea2000c101900 */
[----:B------:R-:W-:Y:S06]  /*18a0*/  BAR.SYNC.DEFER_BLOCKING 0x0 ;  /* 0x0000000000007b1d */ /* 0x000fec0000010000 */
[----:B--2---:R2:W-:Y:S04]  /*18b0*/  ST.E desc[UR36][R8.64+0x1c], R23 ;  /* 0x00001c1708007985 */ /* 0x0045e8000c101924 */
[----:B---3--:R-:W3:Y:S01]  /*18c0*/  LD.E R29, desc[UR36][R10.64+0x20] ;  /* 0x000020240a1d7980 */ /* 0x008ee2000c101900 */
[----:B------:R-:W-:Y:S06]  /*18d0*/  BAR.SYNC.DEFER_BLOCKING 0x0 ;  /* 0x0000000000007b1d */ /* 0x000fec0000010000 */
[----:B---3--:R3:W-:Y:S04]  /*18e0*/  ST.E desc[UR36][R8.64+0x20], R29 ;  /* 0x0000201d08007985 */ /* 0x0087e8000c101924 */
[----:B----4-:R-:W4:Y:S01]  /*18f0*/  LD.E R31, desc[UR36][R10.64+0x24] ;  /* 0x000024240a1f7980 */ /* 0x010f22000c101900 */
        /* <DEDUP_REMOVED lines=11> */
[----:B---3--:R-:W2:Y:S01]  /*19b0*/  LD.E R29, desc[UR36][R10.64+0x34] ;  /* 0x000034240a1d7980 */ /* 0x008ea2000c101900 */
[----:B------:R-:W-:Y:S06]  /*19c0*/  BAR.SYNC.DEFER_BLOCKING 0x0 ;  /* 0x0000000000007b1d */ /* 0x000fec0000010000 */
[----:B--2---:R1:W-:Y:S04]  /*19d0*/  ST.E desc[UR36][R8.64+0x34], R29 ;  /* 0x0000341d08007985 */ /* 0x0043e8000c101924 */
[----:B----4-:R-:W2:Y:S01]  /*19e0*/  LD.E R31, desc[UR36][R10.64+0x38] ;  /* 0x000038240a1f7980 */ /* 0x010ea2000c101900 */
[----:B------:R-:W-:Y:S06]  /*19f0*/  BAR.SYNC.DEFER_BLOCKING 0x0 ;  /* 0x0000000000007b1d */ /* 0x000fec0000010000 */
[----:B--2---:R1:W-:Y:S04]  /*1a00*/  ST.E desc[UR36][R8.64+0x38], R31 ;  /* 0x0000381f08007985 */ /* 0x0043e8000c101924 */
[----:B0-----:R-:W2:Y:S01]  /*1a10*/  LD.E R15, desc[UR36][R10.64+0x3c] ;  /* 0x00003c240a0f7980 */ /* 0x001ea2000c101900 */
[----:B------:R-:W-:Y:S01]  /*1a20*/  IADD3 R13, PT, PT, R13, 0x10, RZ ;  /* 0x000000100d0d7810 */ /* 0x000fe20007ffe0ff */
[----:B------:R-:W-:Y:S03]  /*1a30*/  BAR.SYNC.DEFER_BLOCKING 0x0 ;  /* 0x0000000000007b1d */ /* 0x000fe60000010000 */
[----:B------:R-:W-:-:S03]  /*1a40*/  ISETP.NE.AND P0, PT, R13, R3, PT ;  /* 0x000000030d00720c */ /* 0x000fc60003f05270 */
[----:B--2---:R1:W-:Y:S10]  /*1a50*/  ST.E desc[UR36][R8.64+0x3c], R15 ;  /* 0x00003c0f08007985 */ /* 0x0043f4000c101924 */
[----:B------:R-:W-:Y:S05]  /*1a60*/  @P0 BRA `(.L_x_27) ;  /* 0xfffffffc002c0947 */ /* 0x000fea000383ffff */
.L_x_26:
[----:B------:R-:W-:Y:S05]  /*1a70*/  BRA.U !UP0, `(.L_x_25) ;  /* 0x0000000108f87547 */ /* 0x000fea000b800000 */
[----:B------:R-:W-:Y:S02]  /*1a80*/  UISETP.GE.U32.AND UP0, UPT, UR4, 0x8, UPT ;  /* 0x000000080400788c */ /* 0x000fe4000bf06070 */
[----:B------:R-:W-:-:S04]  /*1a90*/  ULOP3.LUT UR6, UR5, 0x7, URZ, 0xc0, !UPT ;  /* 0x0000000705067892 */ /* 0x000fc8000f8ec0ff */
[----:B------:R-:W-:-:S03]  /*1aa0*/  UISETP.NE.AND UP1, UPT, UR6, URZ, UPT ;  /* 0x000000ff0600728c */ /* 0x000fc6000bf25270 */
[----:B------:R-:W-:Y:S08]  /*1ab0*/  BRA.U !UP0, `(.L_x_28) ;  /* 0x00000001086c7547 */ /* 0x000ff0000b800000 */
[----:B-1---5:R-:W-:-:S05]  /*1ac0*/  IMAD.WIDE.U32 R8, R3, 0x4, R4 ;  /* 0x0000000403087825 */ /* 0x022fca00078e0004 */
[----:B------:R-:W2:Y:S01]  /*1ad0*/  LD.E R13, desc[UR36][R8.64] ;  /* 0x00000024080d7980 */ /* 0x000ea2000c101900 */
        /* <DEDUP_REMOVED lines=15> */
[----:B0-----:R-:W4:Y:S01]  /*1bd0*/  LD.E R13, desc[UR36][R8.64+0x14] ;  /* 0x00001424080d7980 */ /* 0x001f22000c101900 */
[----:B------:R-:W-:Y:S06]  /*1be0*/  BAR.SYNC.DEFER_BLOCKING 0x0 ;  /* 0x0000000000007b1d */ /* 0x000fec0000010000 */
[----:B----4-:R3:W-:Y:S04]  /*1bf0*/  ST.E desc[UR36][R10.64+0x14], R13 ;  /* 0x0000140d0a007985 */ /* 0x0107e8000c101924 */
[----:B-1----:R-:W4:Y:S01]  /*1c00*/  LD.E R15, desc[UR36][R8.64+0x18] ;  /* 0x00001824080f7980 */ /* 0x002f22000c101900 */
[----:B------:R-:W-:Y:S06]  /*1c10*/  BAR.SYNC.DEFER_BLOCKING 0x0 ;  /* 0x0000000000007b1d */ /* 0x000fec0000010000 */
[----:B----4-:R3:W-:Y:S04]  /*1c20*/  ST.E desc[UR36][R10.64+0x18], R15 ;  /* 0x0000180f0a007985 */ /* 0x0107e8000c101924 */
[----:B--2---:R-:W2:Y:S01]  /*1c30*/  LD.E R21, desc[UR36][R8.64+0x1c] ;  /* 0x00001c2408157980 */ /* 0x004ea2000c101900 */
[----:B------:R-:W-:Y:S01]  /*1c40*/  IADD3 R3, PT, PT, R3, 0x8, RZ ;  /* 0x0000000803037810 */ /* 0x000fe20007ffe0ff */
[----:B------:R-:W-:Y:S06]  /*1c50*/  BAR.SYNC.DEFER_BLOCKING 0x0 ;  /* 0x0000000000007b1d */ /* 0x000fec0000010000 */
[----:B--2---:R3:W-:Y:S02]  /*1c60*/  ST.E desc[UR36][R10.64+0x1c], R21 ;  /* 0x00001c150a007985 */ /* 0x0047e4000c101924 */
.L_x_28:
[----:B------:R-:W-:Y:S05]  /*1c70*/  BRA.U !UP1, `(.L_x_25) ;  /* 0x0000000109787547 */ /* 0x000fea000b800000 */
[----:B------:R-:W-:Y:S02]  /*1c80*/  UISETP.GE.U32.AND UP0, UPT, UR6, 0x4, UPT ;  /* 0x000000040600788c */ /* 0x000fe4000bf06070 */
[----:B------:R-:W-:-:S04]  /*1c90*/  ULOP3.LUT UR5, UR5, 0x3, URZ, 0xc0, !UPT ;  /* 0x0000000305057892 */ /* 0x000fc8000f8ec0ff */
[----:B------:R-:W-:-:S03]  /*1ca0*/  UISETP.NE.AND UP1, UPT, UR5, URZ, UPT ;  /* 0x000000ff0500728c */ /* 0x000fc6000bf25270 */
[----:B------:R-:W-:Y:S08]  /*1cb0*/  BRA.U !UP0, `(.L_x_29) ;  /* 0x00000001083c7547 */ /* 0x000ff0000b800000 */
[----:B-1---5:R-:W-:-:S05]  /*1cc0*/  IMAD.WIDE.U32 R8, R3, 0x4, R4 ;  /* 0x0000000403087825 */ /* 0x022fca00078e0004 */
[----:B---3--:R-:W2:Y:S01]  /*1cd0*/  LD.E R13, desc[UR36][R8.64] ;  /* 0x00000024080d7980 */ /* 0x008ea2000c101900 */
        /* <DEDUP_REMOVED lines=9> */
[----:B------:R-:W2:Y:S01]  /*1d70*/  LD.E R23, desc[UR36][R8.64+0xc] ;  /* 0x00000c2408177980 */ /* 0x000ea2000c101900 */
[----:B------:R-:W-:Y:S01]  /*1d80*/  IADD3 R3, PT, PT, R3, 0x4, RZ ;  /* 0x0000000403037810 */ /* 0x000fe20007ffe0ff */
[----:B------:R-:W-:Y:S06]  /*1d90*/  BAR.SYNC.DEFER_BLOCKING 0x0 ;  /* 0x0000000000007b1d */ /* 0x000fec0000010000 */
[----:B--2---:R0:W-:Y:S02]  /*1da0*/  ST.E desc[UR36][R10.64+0xc], R23 ;  /* 0x00000c170a007985 */ /* 0x0041e4000c101924 */
.L_x_29:
[----:B------:R-:W-:Y:S05]  /*1db0*/  BRA.U !UP1, `(.L_x_25) ;  /* 0x0000000109287547 */ /* 0x000fea000b800000 */
[----:B------:R-:W-:-:S05]  /*1dc0*/  UMOV UR4, URZ ;  /* 0x000000ff00047c82 */ /* 0x000fca0008000000 */
.L_x_30:
[----:B-12--5:R-:W-:-:S06]  /*1dd0*/  IMAD.WIDE.U32 R8, R3, 0x4, R4 ;  /* 0x0000000403087825 */ /* 0x026fcc00078e0004 */
[----:B------:R-:W2:Y:S01]  /*1de0*/  LD.E R9, desc[UR36][R8.64] ;  /* 0x0000002408097980 */ /* 0x000ea2000c101900 */
[C---:B0--3--:R-:W-:Y:S01]  /*1df0*/  IMAD.WIDE.U32 R10, R3.reuse, 0x4, R6 ;  /* 0x00000004030a7825 */ /* 0x049fe200078e0006 */
[----:B------:R-:W-:Y:S01]  /*1e00*/  UIADD3 UR4, UPT, UPT, UR4, 0x1, URZ ;  /* 0x0000000104047890 */ /* 0x000fe2000fffe0ff */
[----:B------:R-:W-:Y:S01]  /*1e10*/  IADD3 R3, PT, PT, R3, 0x1, RZ ;  /* 0x0000000103037810 */ /* 0x000fe20007ffe0ff */
[----:B------:R-:W-:Y:S02]  /*1e20*/  BAR.SYNC.DEFER_BLOCKING 0x0 ;  /* 0x0000000000007b1d */ /* 0x000fe40000010000 */
[----:B------:R-:W-:-:S04]  /*1e30*/  UISETP.NE.AND UP0, UPT, UR4, UR5, UPT ;  /* 0x000000050400728c */ /* 0x000fc8000bf05270 */
[----:B--2---:R2:W-:Y:S05]  /*1e40*/  ST.E desc[UR36][R10.64], R9 ;  /* 0x000000090a007985 */ /* 0x0045ea000c101924 */
[----:B------:R-:W-:Y:S05]  /*1e50*/  BRA.U UP0, `(.L_x_30) ;  /* 0xfffffffd00dc7547 */ /* 0x000fea000b83ffff */
.L_x_25:
[----:B------:R-:W-:Y:S01]  /*1e60*/  MOV R0, 0x48 ;  /* 0x0000004800007802 */ /* 0x000fe20000000f00 */
[----:B------:R-:W-:Y:S01]  /*1e70*/  BAR.SYNC.DEFER_BLOCKING 0x0 ;  /* 0x0000000000007b1d */ /* 0x000fe20000010000 */
[----:B-----5:R-:W-:Y:S02]  /*1e80*/  MOV R4, R16 ;  /* 0x0000001000047202 */ /* 0x020fe40000000f00 */
[----:B------:R-:W-:-:S05]  /*1e90*/  MOV R5, R17 ;  /* 0x0000001100057202 */ /* 0x000fca0000000f00 */
[----:B------:R4:W0:Y:S02]  /*1ea0*/  LDC.64 R6, c[0x4][R0] ;  /* 0x0100000000067b82 */ /* 0x0008240000000a00 */
[----:B01-3--:R-:W-:-:S07]  /*1eb0*/  LEPC R20, `(.L_x_31) ;  /* 0x000000001014794e */ /* 0x00bfce0000000000 */
[----:B--2-4-:R-:W-:Y:S05]  /*1ec0*/  CALL.ABS.NOINC R6 ;  /* 0x0000000006007343 */ /* 0x014fea0003c00000 */
.L_x_31:
[----:B------:R-:W0:Y:S01]  /*1ed0*/  S2UR UR5, SR_CgaCtaId ;  /* 0x00000000000579c3 */ /* 0x000e220000008800 */
[----:B------:R-:W-:Y:S02]  /*1ee0*/  UMOV UR4, 0x400 ;  /* 0x0000040000047882 */ /* 0x000fe40000000000 */
[----:B0-----:R-:W-:-:S09]  /*1ef0*/  ULEA UR4, UR5, UR4, 0x18 ;  /* 0x0000000405047291 */ /* 0x001fd2000f8ec0ff */
[----:B------:R-:W0:Y:S02]  /*1f00*/  LDS.64 R6, [UR4+0x18] ;  /* 0x00001804ff067984 */ /* 0x000e240008000a00 */
[----:B------:R-:W1:Y:S02]  /*1f10*/  LDCU UR4, c[0x0][0x394] ;  /* 0x00007280ff0477ac */ /* 0x000e640008000800 */
[----:B-1----:R-:W-:Y:S01]  /*1f20*/  MOV R0, UR4 ;  /* 0x0000000400007c02 */ /* 0x002fe20008000f00 */
[----:B------:R-:W-:Y:S05]  /*1f30*/  WARPSYNC.ALL ;  /* 0x0000000000007948 */ /* 0x000fea0003800000 */
[----:B------:R-:W-:-:S02]  /*1f40*/  ISETP.GE.AND P0, PT, R0, 0x2, PT ;  /* 0x000000020000780c */ /* 0x000fc40003f06270 */
[C---:B------:R-:W-:Y:S01]  /*1f50*/  IADD3 R3, PT, PT, -R30.reuse, R0, RZ ;  /* 0x000000001e037210 */ /* 0x040fe20007ffe1ff */
[----:B0-----:R-:W-:-:S05]  /*1f60*/  IMAD.WIDE.U32 R6, R30, 0x4, R6 ;  /* 0x000000041e067825 */ /* 0x001fca00078e0006 */
[----:B------:R0:W-:Y:S01]  /*1f70*/  ST.E desc[UR36][R6.64], R3 ;  /* 0x0000000306007985 */ /* 0x0001e2000c101924 */
[----:B------:R-:W-:Y:S06]  /*1f80*/  BAR.SYNC.DEFER_BLOCKING 0x0 ;  /* 0x0000000000007b1d */ /* 0x000fec0000010000 */
[----:B------:R-:W-:Y:S05]  /*1f90*/  @!P0 BRA `(.L_x_32) ;  /* 0x0000000000608947 */ /* 0x000fea0003800000 */
[----:B------:R-:W-:Y:S01]  /*1fa0*/  SHF.L.U32 R10, R30, 0x1, RZ ;  /* 0x000000011e0a7819 */ /* 0x000fe200000006ff */
[----:B------:R-:W1:Y:S01]  /*1fb0*/  LDCU UR7, c[0x0][0x394] ;  /* 0x00007280ff0777ac */ /* 0x000e620008000800 */
[----:B------:R-:W-:-:S05]  /*1fc0*/  UMOV UR6, 0x1 ;  /* 0x0000000100067882 */ /* 0x000fca0000000000 */
.L_x_35:
[----:B0-----:R-:W-:Y:S01]  /*1fd0*/  IMAD R3, R10, UR6, RZ ;  /* 0x000000060a037c24 */ /* 0x001fe2000f8e02ff */
[----:B-1----:R-:W-:Y:S01]  /*1fe0*/  MOV R0, UR7 ;  /* 0x0000000700007c02 */ /* 0x002fe20008000f00 */
[----:B------:R-:W-:Y:S02]  /*1ff0*/  BSSY.RECONVERGENT B0, `(.L_x_33) ;  /* 0x000000e000007945 */ /* 0x000fe40003800200 */
[----:B------:R-:W-:-:S05]  /*2000*/  VIADD R9, R3, UR6 ;  /* 0x0000000603097c36 */ /* 0x000fca0008000000 */
[----:B------:R-:W-:-:S13]  /*2010*/  ISETP.GE.AND P0, PT, R9, R0, PT ;  /* 0x000000000900720c */ /* 0x000fda0003f06270 */
[----:B------:R-:W-:Y:S05]  /*2020*/  @P0 BRA `(.L_x_34) ;  /* 0x0000000000280947 */ /* 0x000fea0003800000 */
[----:B------:R-:W0:Y:S01]  /*2030*/  S2UR UR5, SR_CgaCtaId ;  /* 0x00000000000579c3 */ /* 0x000e220000008800 */
[----:B------:R-:W-:Y:S02]  /*2040*/  UMOV UR4, 0x400 ;  /* 0x0000040000047882 */ /* 0x000fe40000000000 */
[----:B0-----:R-:W-:-:S09]  /*2050*/  ULEA UR4, UR5, UR4, 0x18 ;  /* 0x0000000405047291 */ /* 0x001fd2000f8ec0ff */
[----:B------:R-:W0:Y:S02]  /*2060*/  LDS.64 R6, [UR4+0x18] ;  /* 0x00001804ff067984 */ /* 0x000e240008000a00 */
[----:B0-----:R-:W-:-:S04]  /*2070*/  IMAD.WIDE R8, R9, 0x4, R6 ;  /* 0x0000000409087825 */ /* 0x001fc800078e0206 */
[----:B------:R-:W-:Y:S02]  /*2080*/  IMAD.WIDE R6, R3, 0x4, R6 ;  /* 0x0000000403067825 */ /* 0x000fe400078e0206 */
[----:B------:R-:W2:Y:S04]  /*2090*/  LD.E R8, desc[UR36][R8.64] ;  /* 0x0000002408087980 */ /* 0x000ea8000c101900 */
[----:B------:R-:W2:Y:S02]  /*20a0*/  LD.E R3, desc[UR36][R6.64] ;  /* 0x0000002406037980 */ /* 0x000ea4000c101900 */
[----:B--2---:R-:W-:-:S05]  /*20b0*/  IADD3 R3, PT, PT, R8, R3, RZ ;  /* 0x0000000308037210 */ /* 0x004fca0007ffe0ff */
[----:B------:R0:W-:Y:S02]  /*20c0*/  ST.E desc[UR36][R6.64], R3 ;  /* 0x0000000306007985 */ /* 0x0001e4000c101924 */
.L_x_34:
[----:B------:R-:W-:Y:S05]  /*20d0*/  BSYNC.RECONVERGENT B0 ;  /* 0x0000000000007941 */ /* 0x000fea0003800200 */
.L_x_33:
[----:B------:R-:W-:Y:S01]  /*20e0*/  USHF.L.U32 UR6, UR6, 0x1, URZ ;  /* 0x0000000106067899 */ /* 0x000fe200080006ff */
[----:B------:R-:W-:Y:S05]  /*20f0*/  BAR.SYNC.DEFER_BLOCKING 0x0 ;  /* 0x0000000000007b1d */ /* 0x000fea0000010000 */
[----:B------:R-:W-:-:S13]  /*2100*/  ISETP.LE.AND P0, PT, R0, UR6, PT ;  /* 0x0000000600007c0c */ /* 0x000fda000bf03270 */
[----:B------:R-:W-:Y:S05]  /*2110*/  @!P0 BRA `(.L_x_35) ;  /* 0xfffffffc00ac8947 */ /* 0x000fea000383ffff */
.L_x_32:
[----:B------:R-:W-:-:S13]  /*2120*/  ISETP.GE.AND P0, PT, R0, 0x4, PT ;  /* 0x000000040000780c */ /* 0x000fda0003f06270 */
[----:B------:R-:W-:Y:S05]  /*2130*/  @!P0 BRA `(.L_x_36) ;  /* 0x0000000000648947 */ /* 0x000fea0003800000 */
[----:B0-----:R-:W-:Y:S01]  /*2140*/  SHF.R.U32.HI R3, RZ, 0x2, R0 ;  /* 0x00000002ff037819 */ /* 0x001fe20000011600 */
[----:B------:R-:W0:Y:S01]  /*2150*/  LDCU UR6, c[0x0][0x394] ;  /* 0x00007280ff0677ac */ /* 0x000e220008000800 */
[----:B------:R-:W-:-:S07]  /*2160*/  LEA R0, R30, 0x2, 0x1 ;  /* 0x000000021e007811 */ /* 0x000fce00078e08ff */
.L_x_39:
[-C--:B------:R-:W-:Y:S01]  /*2170*/  IMAD R8, R0, R3.reuse, RZ ;  /* 0x0000000300087224 */ /* 0x080fe200078e02ff */
[----:B------:R-:W-:Y:S01]  /*2180*/  BAR.SYNC.DEFER_BLOCKING 0x0 ;  /* 0x0000000000007b1d */ /* 0x000fe20000010000 */
[----:B------:R-:W-:Y:S02]  /*2190*/  ISETP.GT.U32.AND P1, PT, R3, 0x1, PT ;  /* 0x000000010300780c */ /* 0x000fe40003f24070 */
[----:B------:R-:W-:Y:S02]  /*21a0*/  SHF.R.U32.HI R10, RZ, 0x1, R3 ;  /* 0x00000001ff0a7819 */ /* 0x000fe40000011603 */
[C---:B------:R-:W-:Y:S01]  /*21b0*/  ISETP.GT.AND P0, PT, R8.reuse, R3, PT ;  /* 0x000000030800720c */ /* 0x040fe20003f04270 */
[----:B------:R-:W-:Y:S03]  /*21c0*/  BSSY.RECONVERGENT B0, `(.L_x_37) ;  /* 0x000000e000007945 */ /* 0x000fe60003800200 */
[----:B0-----:R-:W-:-:S13]  /*21d0*/  ISETP.GE.OR P0, PT, R8, UR6, !P0 ;  /* 0x0000000608007c0c */ /* 0x001fda000c706670 */
[----:B------:R-:W-:Y:S05]  /*21e0*/  @P0 BRA `(.L_x_38) ;  /* 0x00000000002c0947 */ /* 0x000fea0003800000 */
[----:B------:R-:W0:Y:S01]  /*21f0*/  S2UR UR5, SR_CgaCtaId ;  /* 0x00000000000579c3 */ /* 0x000e220000008800 */
[----:B------:R-:W-:Y:S01]  /*2200*/  UMOV UR4, 0x400 ;  /* 0x0000040000047882 */ /* 0x000fe20000000000 */
[----:B------:R-:W-:Y:S01]  /*2210*/  IADD3 R3, PT, PT, R8, -R3, RZ ;  /* 0x8000000308037210 */ /* 0x000fe20007ffe0ff */
[----:B0-----:R-:W-:-:S09]  /*2220*/  ULEA UR4, UR5, UR4, 0x18 ;  /* 0x0000000405047291 */ /* 0x001fd2000f8ec0ff */
[----:B------:R-:W0:Y:S02]  /*2230*/  LDS.64 R6, [UR4+0x18] ;  /* 0x00001804ff067984 */ /* 0x000e240008000a00 */
[----:B0-----:R-:W-:-:S04]  /*2240*/  IMAD.WIDE.U32 R8, R8, 0x4, R6 ;  /* 0x0000000408087825 */ /* 0x001fc800078e0006 */
[----:B------:R-:W-:Y:S02]  /*2250*/  IMAD.WIDE R6, R3, 0x4, R6 ;  /* 0x0000000403067825 */ /* 0x000fe400078e0206 */
[----:B------:R-:W2:Y:S04]  /*2260*/  LD.E R8, desc[UR36][R8.64] ;  /* 0x0000002408087980 */ /* 0x000ea8000c101900 */
[----:B------:R-:W2:Y:S02]  /*2270*/  LD.E R3, desc[UR36][R6.64] ;  /* 0x0000002406037980 */ /* 0x000ea4000c101900 */
[----:B--2---:R-:W-:-:S05]  /*2280*/  IADD3 R3, PT, PT, R8, R3, RZ ;  /* 0x0000000308037210 */ /* 0x004fca0007ffe0ff */
[----:B------:R0:W-:Y:S02]  /*2290*/  ST.E desc[UR36][R6.64], R3 ;  /* 0x0000000306007985 */ /* 0x0001e4000c101924 */
.L_x_38:
[----:B------:R-:W-:Y:S05]  /*22a0*/  BSYNC.RECONVERGENT B0 ;  /* 0x0000000000007941 */ /* 0x000fea0003800200 */
.L_x_37:
[----:B0-----:R-:W-:Y:S01]  /*22b0*/  MOV R3, R10 ;  /* 0x0000000a00037202 */ /* 0x001fe20000000f00 */
[----:B------:R-:W-:Y:S06]  /*22c0*/  @P1 BRA `(.L_x_39) ;  /* 0xfffffffc00a81947 */ /* 0x000fec000383ffff */
.L_x_36:
[----:B------:R-:W1:Y:S02]  /*22d0*/  LDC.64 R22, c[0x0][0x3b0] ;  /* 0x0000ec00ff167b82 */ /* 0x000e640000000a00 */
[----:B-1----:R-:W-:-:S06]  /*22e0*/  IMAD.WIDE.U32 R22, R18, 0x4, R22 ;  /* 0x0000000412167825 */ /* 0x002fcc00078e0016 */
[----:B------:R-:W-:Y:S06]  /*22f0*/  BAR.SYNC.DEFER_BLOCKING 0x0 ;  /* 0x0000000000007b1d */ /* 0x000fec0000010000 */
[----:B------:R-:W2:Y:S02]  /*2300*/  LDG.E R0, desc[UR36][R22.64] ;  /* 0x0000002416007981 */ /* 0x000ea4000c1e1900 */
[----:B------:R-:W1:Y:S01]  /*2310*/  S2UR UR5, SR_CgaCtaId ;  /* 0x00000000000579c3 */ /* 0x000e620000008800 */
[----:B------:R-:W-:Y:S01]  /*2320*/  UMOV UR4, 0x400 ;  /* 0x0000040000047882 */ /* 0x000fe20000000000 */
[----:B------:R-:W-:Y:S01]  /*2330*/  IADD3 R39, PT, PT, R27, -0x1, RZ ;  /* 0xffffffff1b277810 */ /* 0x000fe20007ffe0ff */
[----:B-1----:R-:W-:-:S09]  /*2340*/  ULEA UR4, UR5, UR4, 0x18 ;  /* 0x0000000405047291 */ /* 0x002fd2000f8ec0ff */
[----:B------:R-:W1:Y:S02]  /*2350*/  LDS.64 R28, [UR4+0x18] ;  /* 0x00001804ff1c7984 */ /* 0x000e640008000a00 */
[----:B-1----:R-:W-:Y:S02]  /*2360*/  IMAD.WIDE.U32 R38, R39, 0x4, R28 ;  /* 0x0000000427267825 */ /* 0x002fe400078e001c */
[----:B------:R-:W3:Y:S04]  /*2370*/  LD.E R32, desc[UR36][R28.64] ;  /* 0x000000241c207980 */ /* 0x000ee8000c101900 */
[----:B------:R-:W4:Y:S01]  /*2380*/  LD.E R38, desc[UR36][R38.64] ;  /* 0x0000002426267980 */ /* 0x000f22000c101900 */
[----:B------:R-:W1:Y:S01]  /*2390*/  MUFU.RCP64H R9, 2.14748262400000000000e+09 ;  /* 0x41dfffff00097908 */ /* 0x000e620000001800 */
[----:B------:R-:W-:Y:S01]  /*23a0*/  HFMA2 R8, -RZ, RZ, 0, 5.9604644775390625e-08 ;  /* 0x00000001ff087431 */ /* 0x000fe200000001ff */
[----:B0-----:R-:W-:Y:S01]  /*23b0*/  MOV R7, 0x41dfffff ;  /* 0x41dfffff00077802 */ /* 0x001fe20000000f00 */
[----:B------:R-:W-:Y:S01]  /*23c0*/  BSSY.RECONVERGENT B0, `(.L_x_40) ;  /* 0x0000022000007945 */ /* 0x000fe20003800200 */
[----:B--2---:R-:W-:-:S05]  /*23d0*/  IMAD.HI.U32 R3, R0, 0x3, RZ ;  /* 0x0000000300037827 */ /* 0x004fca00078e00ff */
[----:B------:R-:W-:-:S04]  /*23e0*/  IADD3 R6, PT, PT, R0, -R3, RZ ;  /* 0x8000000300067210 */ /* 0x000fc80007ffe0ff */
[----:B------:R-:W-:-:S04]  /*23f0*/  LEA.HI R6, R6, R3, RZ, 0x1f ;  /* 0x0000000306067211 */ /* 0x000fc800078ff8ff */
[----:B------:R-:W-:Y:S02]  /*2400*/  SHF.R.U32.HI R3, RZ, 0x1e, R6 ;  /* 0x0000001eff037819 */ /* 0x000fe40000011606 */
[----:B------:R-:W-:-:S03]  /*2410*/  MOV R6, 0xff800000 ;  /* 0xff80000000067802 */ /* 0x000fc60000000f00 */
[----:B------:R-:W-:-:S03]  /*2420*/  IMAD R3, R3, -0x7fffffff, R0 ;  /* 0x8000000103037824 */ /* 0x000fc600078e0200 */
[----:B-1----:R-:W-:Y:S02]  /*2430*/  DFMA R10, R8, -R6, 1 ;  /* 0x3ff00000080a742b */ /* 0x002fe40000000806 */
[----:B------:R-:W-:-:S05]  /*2440*/  VIMNMX.U32 R3, PT, PT, R3, 0x1, !PT ;  /* 0x0000000103037848 */ /* 0x000fca0007fe0000 */
[----:B------:R-:W-:Y:S01]  /*2450*/  IMAD.HI.U32 R0, R3, 0x5e4789c9, RZ ;  /* 0x5e4789c903007827 */ /* 0x000fe200078e00ff */
[----:B------:R-:W-:-:S04]  /*2460*/  DFMA R10, R10, R10, R10 ;  /* 0x0000000a0a0a722b */ /* 0x000fc8000000000a */
[----:B------:R-:W-:-:S04]  /*2470*/  SHF.R.U32.HI R0, RZ, 0xe, R0 ;  /* 0x0000000eff007819 */ /* 0x000fc80000011600 */
[----:B------:R-:W-:Y:S01]  /*2480*/  DFMA R10, R8, R10, R8 ;  /* 0x0000000a080a722b */ /* 0x000fe20000000008 */
[C---:B------:R-:W-:Y:S02]  /*2490*/  IMAD R3, R0.reuse, -0xadc8, R3 ;  /* 0xffff523800037824 */ /* 0x040fe400078e0203 */
[----:B------:R-:W-:Y:S02]  /*24a0*/  IMAD R0, R0, 0xd47, RZ ;  /* 0x00000d4700007824 */ /* 0x000fe400078e02ff */
[----:B------:R-:W-:-:S03]  /*24b0*/  IMAD R3, R3, 0xbc8f, RZ ;  /* 0x0000bc8f03037824 */ /* 0x000fc600078e02ff */
[----:B------:R-:W-:Y:S01]  /*24c0*/  LOP3.LUT R12, R0, 0x7fffffff, RZ, 0x3c, !PT ;  /* 0x7fffffff000c7812 */ /* 0x000fe200078e3cff */
[----:B------:R-:W-:Y:S01]  /*24d0*/  DFMA R8, R10, -R6, 1 ;  /* 0x3ff000000a08742b */ /* 0x000fe20000000806 */
[----:B------:R-:W-:-:S07]  /*24e0*/  ISETP.GE.U32.AND P0, PT, R3, R0, PT ;  /* 0x000000000300720c */ /* 0x000fce0003f06070 */
[----:B------:R-:W-:-:S06]  /*24f0*/  DFMA R10, R10, R8, R10 ;  /* 0x000000080a0a722b */ /* 0x000fcc000000000a */
[----:B------:R-:W-:-:S04]  /*2500*/  @P0 IADD3 R12, PT, PT, -R0, RZ, RZ ;  /* 0x000000ff000c0210 */ /* 0x000fc80007ffe1ff */
[----:B------:R-:W-:-:S04]  /*2510*/  IADD3 R12, PT, PT, R3, -0x1, R12 ;  /* 0xffffffff030c7810 */ /* 0x000fc80007ffe00c */
[----:B------:R-:W0:Y:S08]  /*2520*/  I2F.F64.U32 R14, R12 ;  /* 0x0000000c000e7312 */ /* 0x000e300000201800 */
[----:B---3--:R-:W1:Y:S01]  /*2530*/  I2F.F64 R32, R32 ;  /* 0x0000002000207312 */ /* 0x008e620000201c00 */
[----:B0-----:R-:W-:Y:S01]  /*2540*/  DMUL R8, R10, R14 ;  /* 0x0000000e0a087228 */ /* 0x001fe20000000000 */
[----:B------:R-:W-:-:S06]  /*2550*/  FSETP.GEU.AND P1, PT, |R15|, 6.5827683646048100446e-37, PT ;  /* 0x036000000f00780b */ /* 0x000fcc0003f2e200 */
[----:B----4-:R-:W0:Y:S01]  /*2560*/  I2F.F64 R38, R38 ;  /* 0x0000002600267312 */ /* 0x010e220000201c00 */
[----:B------:R-:W-:-:S08]  /*2570*/  DFMA R6, R8, -R6, R14 ;  /* 0x800000060806722b */ /* 0x000fd0000000000e */
[----:B------:R-:W-:-:S10]  /*2580*/  DFMA R8, R10, R6, R8 ;  /* 0x000000060a08722b */ /* 0x000fd40000000008 */
[----:B------:R-:W-:-:S05]  /*2590*/  FFMA R0, RZ, 27.999998092651367188, R9 ;  /* 0x41dfffffff007823 */ /* 0x000fca0000000009 */
[----:B------:R-:W-:-:S13]  /*25a0*/  FSETP.GT.AND P0, PT, |R0|, 1.469367938527859385e-39, PT ;  /* 0x001000000000780b */ /* 0x000fda0003f04200 */
[----:B01----:R-:W-:Y:S05]  /*25b0*/  @P0 BRA P1, `(.L_x_41) ;  /* 0x0000000000080947 */ /* 0x003fea0000800000 */
[----:B------:R-:W-:-:S07]  /*25c0*/  MOV R0, 0x25e0 ;  /* 0x000025e000007802 */ /* 0x000fce0000000f00 */
[----:B------:R-:W-:Y:S05]  /*25d0*/  CALL.REL.NOINC `($__internal_0_$__cuda_sm20_div_rn_f64_full) ;  /* 0x000000bc00b07944 */ /* 0x000fea0003c00000 */
.L_x_41:
[----:B------:R-:W-:Y:S05]  /*25e0*/  BSYNC.RECONVERGENT B0 ;  /* 0x0000000000007941 */ /* 0x000fea0003800200 */
.L_x_40:
[----:B------:R-:W0:Y:S01]  /*25f0*/  LDCU UR4, c[0x0][0x380] ;  /* 0x00007000ff0477ac */ /* 0x000e220008000800 */
[----:B------:R-:W-:-:S08]  /*2600*/  DADD R32, -R38, R32 ;  /* 0x0000000026207229 */ /* 0x000fd00000000120 */
[----:B------:R-:W-:Y:S01]  /*2610*/  DFMA R32, R32, R8, R38 ;  /* 0x000000082020722b */ /* 0x000fe20000000026 */
[----:B0-----:R-:W-:-:S09]  /*2620*/  UISETP.GE.AND UP0, UPT, UR4, 0x1, UPT ;  /* 0x000000010400788c */ /* 0x001fd2000bf06270 */
[----:B------:R-:W-:Y:S05]  /*2630*/  BRA.U !UP0, `(.L_x_42) ;  /* 0x0000000d08c87547 */ /* 0x000fea000b800000 */
[----:B------:R0:W1:Y:S01]  /*2640*/  F2I.F64.TRUNC R33, R32 ;  /* 0x0000002000217311 */ /* 0x000062000030d100 */
[----:B------:R-:W-:Y:S01]  /*2650*/  BSSY.RECONVERGENT B0, `(.L_x_42) ;  /* 0x00000f0000007945 */ /* 0x000fe20003800200 */
.L_x_46:
[----:B------:R-:W-:-:S04]  /*2660*/  VIADD R3, R26, 0xffffffff ;  /* 0xffffffff1a037836 */ /* 0x000fc80000000000 */
[----:B------:R-:W-:-:S06]  /*2670*/  IMAD.WIDE.U32 R6, R3, 0x4, R28 ;  /* 0x0000000403067825 */ /* 0x000fcc00078e001c */
[----:B------:R-:W1:Y:S01]  /*2680*/  LD.E R6, desc[UR36][R6.64] ;  /* 0x0000002406067980 */ /* 0x000e62000c101900 */
[----:B------:R-:W-:Y:S01]  /*2690*/  BSSY.RELIABLE B1, `(.L_x_43) ;  /* 0x0000008000017945 */ /* 0x000fe20003800100 */
[----:B-1----:R-:W-:-:S13]  /*26a0*/  ISETP.GT.AND P0, PT, R33, R6, PT ;  /* 0x000000062100720c */ /* 0x002fda0003f04270 */
[----:B------:R-:W-:Y:S05]  /*26b0*/  @!P0 BRA `(.L_x_44) ;  /* 0x0000000000148947 */ /* 0x000fea0003800000 */
[----:B------:R-:W-:-:S06]  /*26c0*/  IMAD.WIDE R6, R26, 0x4, R28 ;  /* 0x000000041a067825 */ /* 0x000fcc00078e021c */
[----:B------:R-:W2:Y:S02]  /*26d0*/  LD.E R6, desc[UR36][R6.64+-0x8] ;  /* 0xfffff82406067980 */ /* 0x000ea4000c101900 */
[----:B--2---:R-:W-:-:S13]  /*26e0*/  ISETP.GT.AND P0, PT, R33, R6, PT ;  /* 0x000000062100720c */ /* 0x004fda0003f04270 */
[----:B------:R-:W-:Y:S05]  /*26f0*/  @!P0 BREAK.RELIABLE B1 ;  /* 0x0000000000018942 */ /* 0x000fea0003800100 */
[----:B------:R-:W-:Y:S05]  /*2700*/  @!P0 BRA `(.L_x_45) ;  /* 0x0000000000148947 */ /* 0x000fea0003800000 */
.L_x_44:
[----:B------:R-:W-:Y:S05]  /*2710*/  BSYNC.RELIABLE B1 ;  /* 0x0000000000017941 */ /* 0x000fea0003800100 */
.L_x_43:
[----:B------:R-:W-:Y:S02]  /*2720*/  ISETP.GT.U32.AND P0, PT, R26, 0x1, PT ;  /* 0x000000011a00780c */ /* 0x000fe40003f04070 */
[----:B------:R-:W-:-:S11]  /*2730*/  MOV R26, R3 ;  /* 0x00000003001a7202 */ /* 0x000fd60000000f00 */
[----:B------:R-:W-:Y:S05]  /*2740*/  @P0 BRA `(.L_x_46) ;  /* 0xfffffffc00c40947 */ /* 0x000fea000383ffff */
[----:B------:R-:W-:Y:S05]  /*2750*/  BRA `(.L_x_47) ;  /* 0x0000000c007c7947 */ /* 0x000fea0003800000 */
.L_x_45:
[----:B------:R-:W1:Y:S02]  /*2760*/  LDC R0, c[0x0][0x38c] ;  /* 0x0000e300ff007b82 */ /* 0x000e640000000800 */
[----:B-1----:R-:W-:-:S13]  /*2770*/  ISETP.GE.AND P0, PT, R0, 0x1, PT ;  /* 0x000000010000780c */ /* 0x002fda0003f06270 */
[----:B------:R-:W-:Y:S05]  /*2780*/  @!P0 BRA `(.L_x_47) ;  /* 0x0000000c00708947 */ /* 0x000fea0003800000 */
[----:B------:R-:W-:Y:S01]  /*2790*/  ISETP.GE.U32.AND P0, PT, R2, 0xf, PT ;  /* 0x0000000f0200780c */ /* 0x000fe20003f06070 */
[----:B------:R-:W-:Y:S01]  /*27a0*/  HFMA2 R7, -RZ, RZ, 0, 0 ;  /* 0x00000000ff077431 */ /* 0x000fe200000001ff */
[----:B------:R-:W-:-:S04]  /*27b0*/  LOP3.LUT R11, R0, 0xf, RZ, 0xc0, !PT ;  /* 0x0000000f000b7812 */ /* 0x000fc800078ec0ff */
[----:B------:R-:W-:-:S07]  /*27c0*/  ISETP.NE.AND P1, PT, R11, RZ, PT ;  /* 0x000000ff0b00720c */ /* 0x000fce0003f25270 */
[----:B------:R-:W-:Y:S06]  /*27d0*/  @!P0 BRA `(.L_x_48) ;  /* 0x0000000400ac8947 */ /* 0x000fec0003800000 */
[----:B------:R-:W1:Y:S01]  /*27e0*/  S2R R9, SR_CgaCtaId ;  /* 0x0000000000097919 */ /* 0x000e620000008800 */
[----:B------:R-:W-:Y:S01]  /*27f0*/  MOV R6, 0x400 ;  /* 0x0000040000067802 */ /* 0x000fe20000000f00 */
[----:B------:R-:W-:Y:S01]  /*2800*/  BSSY.RECONVERGENT B2, `(.L_x_48) ;  /* 0x0000068000027945 */ /* 0x000fe20003800200 */
[----:B------:R-:W-:Y:S02]  /*2810*/  LOP3.LUT R7, R0, 0x7ffffff0, RZ, 0xc0, !PT ;  /* 0x7ffffff000077812 */ /* 0x000fe400078ec0ff */
[----:B------:R-:W-:Y:S02]  /*2820*/  MOV R10, RZ ;  /* 0x000000ff000a7202 */ /* 0x000fe40000000f00 */
[----:B-1----:R-:W-:-:S07]  /*2830*/  LEA R6, R9, R6, 0x18 ;  /* 0x0000000609067211 */ /* 0x002fce00078ec0ff */
.L_x_49:
[----:B-1----:R-:W1:Y:S02]  /*2840*/  LDS.64 R8, [R6] ;  /* 0x0000000006087984 */ /* 0x002e640000000a00 */
[----:B-1----:R-:W-:-:S06]  /*2850*/  IMAD.WIDE.U32 R12, R3, 0x8, R8 ;  /* 0x00000008030c7825 */ /* 0x002fcc00078e0008 */
[----:B------:R-:W2:Y:S02]  /*2860*/  LD.E.64 R12, desc[UR36][R12.64] ;  /* 0x000000240c0c7980 */ /* 0x000ea4000c101b00 */
[----:B--2---:R-:W-:-:S05]  /*2870*/  IMAD.WIDE.U32 R14, R10, 0x4, R12 ;  /* 0x000000040a0e7825 */ /* 0x004fca00078e000c */
[----:B------:R-:W2:Y:S01]  /*2880*/  LD.E R29, desc[UR36][R14.64] ;  /* 0x000000240e1d7980 */ /* 0x000ea2000c101900 */
[----:B------:R-:W-:-:S05]  /*2890*/  IMAD.WIDE.U32 R8, R10, 0x4, R4 ;  /* 0x000000040a087825 */ /* 0x000fca00078e0004 */
[----:B--2---:R-:W-:Y:S04]  /*28a0*/  ST.E desc[UR36][R8.64], R29 ;  /* 0x0000001d08007985 */ /* 0x004fe8000c101924 */
[----:B------:R-:W1:Y:S02]  /*28b0*/  LDS.64 R20, [R6] ;  /* 0x0000000006147984 */ /* 0x000e640000000a00 */
[----:B-1----:R-:W-:-:S06]  /*28c0*/  IMAD.WIDE.U32 R20, R3, 0x8, R20 ;  /* 0x0000000803147825 */ /* 0x002fcc00078e0014 */
[----:B------:R-:W2:Y:S02]  /*28d0*/  LD.E.64 R20, desc[UR36][R20.64] ;  /* 0x0000002414147980 */ /* 0x000ea4000c101b00 */
[----:B--2---:R-:W-:-:S06]  /*28e0*/  IMAD.WIDE.U32 R26, R10, 0x4, R20 ;  /* 0x000000040a1a7825 */ /* 0x004fcc00078e0014 */
[----:B------:R-:W2:Y:S04]  /*28f0*/  LD.E R27, desc[UR36][R26.64+0x4] ;  /* 0x000004241a1b7980 */ /* 0x000ea8000c101900 */
        /* <DEDUP_REMOVED lines=10> */
[----:B--2---:R-:W-:-:S05]  /*29a0*/  IMAD.WIDE.U32 R20, R10, 0x4, R28 ;  /* 0x000000040a147825 */ /* 0x004fca00078e001c */
        /* <DEDUP_REMOVED lines=72> */
[----:B------:R-:W2:Y:S01]  /*2e30*/  LD.E R15, desc[UR36][R14.64+0x3c] ;  /* 0x00003c240e0f7980 */ /* 0x000ea2000c101900 */
[----:B------:R-:W-:-:S04]  /*2e40*/  IADD3 R10, PT, PT, R10, 0x10, RZ ;  /* 0x000000100a0a7810 */ /* 0x000fc80007ffe0ff */
[----:B------:R-:W-:Y:S01]  /*2e50*/  ISETP.NE.AND P0, PT, R10, R7, PT ;  /* 0x000000070a00720c */ /* 0x000fe20003f05270 */
[----:B--2---:R1:W-:-:S12]  /*2e60*/  ST.E desc[UR36][R8.64+0x3c], R15 ;  /* 0x00003c0f08007985 */ /* 0x0043d8000c101924 */
[----:B------:R-:W-:Y:S05]  /*2e70*/  @P0 BRA `(.L_x_49) ;  /* 0xfffffff800700947 */ /* 0x000fea000383ffff */
[----:B------:R-:W-:Y:S05]  /*2e80*/  BSYNC.RECONVERGENT B2 ;  /* 0x0000000000027941 */ /* 0x000fea0003800200 */
.L_x_48:
[----:B------:R-:W-:Y:S05]  /*2e90*/  @!P1 BRA `(.L_x_47) ;  /* 0x0000000400ac9947 */ /* 0x000fea0003800000 */
[----:B------:R-:W-:Y:S02]  /*2ea0*/  ISETP.GE.U32.AND P0, PT, R11, 0x8, PT ;  /* 0x000000080b00780c */ /* 0x000fe40003f06070 */
[----:B------:R-:W-:-:S04]  /*2eb0*/  LOP3.LUT R6, R0, 0x7, RZ, 0xc0, !PT ;  /* 0x0000000700067812 */ /* 0x000fc800078ec0ff */
[----:B------:R-:W-:-:S07]  /*2ec0*/  ISETP.NE.AND P1, PT, R6, RZ, PT ;  /* 0x000000ff0600720c */ /* 0x000fce0003f25270 */
[----:B------:R-:W-:Y:S06]  /*2ed0*/  @!P0 BRA `(.L_x_50) ;  /* 0x0000000000d48947 */ /* 0x000fec0003800000 */
[----:B------:R-:W2:Y:S01]  /*2ee0*/  S2UR UR5, SR_CgaCtaId ;  /* 0x00000000000579c3 */ /* 0x000ea20000008800 */
[----:B------:R-:W-:Y:S02]  /*2ef0*/  UMOV UR4, 0x400 ;  /* 0x0000040000047882 */ /* 0x000fe40000000000 */
[----:B--2---:R-:W-:-:S09]  /*2f00*/  ULEA UR4, UR5, UR4, 0x18 ;  /* 0x0000000405047291 */ /* 0x004fd2000f8ec0ff */
[----:B-1----:R-:W1:Y:S02]  /*2f10*/  LDS.64 R8, [UR4] ;  /* 0x00000004ff087984 */ /* 0x002e640008000a00 */
[----:B-1----:R-:W-:-:S06]  /*2f20*/  IMAD.WIDE.U32 R10, R3, 0x8, R8 ;  /* 0x00000008030a7825 */ /* 0x002fcc00078e0008 */
[----:B------:R-:W2:Y:S02]  /*2f30*/  LD.E.64 R10, desc[UR36][R10.64] ;  /* 0x000000240a0a7980 */ /* 0x000ea4000c101b00 */
[----:B--2---:R-:W-:-:S05]  /*2f40*/  IMAD.WIDE.U32 R12, R7, 0x4, R10 ;  /* 0x00000004070c7825 */ /* 0x004fca00078e000a */
[----:B------:R-:W2:Y:S01]  /*2f50*/  LD.E R27, desc[UR36][R12.64] ;  /* 0x000000240c1b7980 */ /* 0x000ea2000c101900 */
[----:B------:R-:W-:-:S05]  /*2f60*/  IMAD.WIDE.U32 R8, R7, 0x4, R4 ;  /* 0x0000000407087825 */ /* 0x000fca00078e0004 */
[----:B--2---:R-:W-:Y:S04]  /*2f70*/  ST.E desc[UR36][R8.64], R27 ;  /* 0x0000001b08007985 */ /* 0x004fe8000c101924 */
[----:B------:R-:W1:Y:S02]  /*2f80*/  LDS.64 R14, [UR4] ;  /* 0x00000004ff0e7984 */ /* 0x000e640008000a00 */
[----:B-1----:R-:W-:-:S06]  /*2f90*/  IMAD.WIDE.U32 R14, R3, 0x8, R14 ;  /* 0x00000008030e7825 */ /* 0x002fcc00078e000e */
[----:B------:R-:W2:Y:S02]  /*2fa0*/  LD.E.64 R14, desc[UR36][R14.64] ;  /* 0x000000240e0e7980 */ /* 0x000ea4000c101b00 */
[----:B--2---:R-:W-:-:S06]  /*2fb0*/  IMAD.WIDE.U32 R20, R7, 0x4, R14 ;  /* 0x0000000407147825 */ /* 0x004fcc00078e000e */
[----:B------:R-:W2:Y:S04]  /*2fc0*/  LD.E R21, desc[UR36][R20.64+0x4] ;  /* 0x0000042414157980 */ /* 0x000ea8000c101900 */
        /* <DEDUP_REMOVED lines=10> */
[----:B--2---:R-:W-:-:S05]  /*3070*/  IMAD.WIDE.U32 R14, R7, 0x4, R26 ;  /* 0x00000004070e7825 */ /* 0x004fca00078e001a */
        /* <DEDUP_REMOVED lines=24> */
[----:B------:R-:W2:Y:S01]  /*3200*/  LD.E R13, desc[UR36][R12.64+0x1c] ;  /* 0x00001c240c0d7980 */ /* 0x000ea2000c101900 */
[----:B------:R-:W-:-:S03]  /*3210*/  IADD3 R7, PT, PT, R7, 0x8, RZ ;  /* 0x0000000807077810 */ /* 0x000fc60007ffe0ff */
[----:B--2---:R2:W-:Y:S04]  /*3220*/  ST.E desc[UR36][R8.64+0x1c], R13 ;  /* 0x00001c0d08007985 */ /* 0x0045e8000c101924 */
.L_x_50:
[----:B------:R-:W-:Y:S05]  /*3230*/  @!P1 BRA `(.L_x_47) ;  /* 0x0000000000c49947 */ /* 0x000fea0003800000 */
[----:B------:R-:W-:Y:S02]  /*3240*/  ISETP.GE.U32.AND P0, PT, R6, 0x4, PT ;  /* 0x000000040600780c */ /* 0x000fe40003f06070 */
[----:B------:R-:W-:-:S04]  /*3250*/  LOP3.LUT R0, R0, 0x3, RZ, 0xc0, !PT ;  /* 0x0000000300007812 */ /* 0x000fc800078ec0ff */
[----:B------:R-:W-:-:S07]  /*3260*/  ISETP.NE.AND P1, PT, R0, RZ, PT ;  /* 0x000000ff0000720c */ /* 0x000fce0003f25270 */
[----:B------:R-:W-:Y:S06]  /*3270*/  @!P0 BRA `(.L_x_51) ;  /* 0x0000000000748947 */ /* 0x000fec0003800000 */
[----:B------:R-:W3:Y:S01]  /*3280*/  S2UR UR5, SR_CgaCtaId ;  /* 0x00000000000579c3 */ /* 0x000ee20000008800 */
[----:B------:R-:W-:Y:S02]  /*3290*/  UMOV UR4, 0x400 ;  /* 0x0000040000047882 */ /* 0x000fe40000000000 */
[----:B---3--:R-:W-:-:S09]  /*32a0*/  ULEA UR4, UR5, UR4, 0x18 ;  /* 0x0000000405047291 */ /* 0x008fd2000f8ec0ff */
[----:B-12---:R-:W1:Y:S02]  /*32b0*/  LDS.64 R8, [UR4] ;  /* 0x00000004ff087984 */ /* 0x006e640008000a00 */
        /* <DEDUP_REMOVED lines=25> */
.L_x_51:
[----:B------:R-:W-:Y:S05]  /*3450*/  @!P1 BRA `(.L_x_47) ;  /* 0x00000000003c9947 */ /* 0x000fea0003800000 */
[----:B-123--:R-:W1:Y:S01]  /*3460*/  S2R R9, SR_CgaCtaId ;  /* 0x0000000000097919 */ /* 0x00ee620000008800 */
[----:B------:R-:W-:Y:S02]  /*3470*/  MOV R6, 0x400 ;  /* 0x0000040000067802 */ /* 0x000fe40000000f00 */
[----:B------:R-:W-:Y:S02]  /*3480*/  MOV R15, RZ ;  /* 0x000000ff000f7202 */ /* 0x000fe40000000f00 */
[----:B-1----:R-:W-:-:S07]  /*3490*/  LEA R6, R9, R6, 0x18 ;  /* 0x0000000609067211 */ /* 0x002fce00078ec0ff */
.L_x_52:
[----:B------:R-:W1:Y:S02]  /*34a0*/  LDS.64 R8, [R6] ;  /* 0x0000000006087984 */ /* 0x000e640000000a00 */
[----:B-1----:R-:W-:-:S06]  /*34b0*/  IMAD.WIDE.U32 R8, R3, 0x8, R8 ;  /* 0x0000000803087825 */ /* 0x002fcc00078e0008 */
[----:B------:R-:W2:Y:S02]  /*34c0*/  LD.E.64 R8, desc[UR36][R8.64] ;  /* 0x0000002408087980 */ /* 0x000ea4000c101b00 */
[----:B--2-4-:R-:W-:-:S06]  /*34d0*/  IMAD.WIDE.U32 R10, R7, 0x4, R8 ;  /* 0x00000004070a7825 */ /* 0x014fcc00078e0008 */
[----:B------:R-:W2:Y:S01]  /*34e0*/  LD.E R11, desc[UR36][R10.64] ;  /* 0x000000240a0b7980 */ /* 0x000ea2000c101900 */
[----:B------:R-:W-:Y:S01]  /*34f0*/  IMAD.WIDE.U32 R12, R7, 0x4, R4 ;  /* 0x00000004070c7825 */ /* 0x000fe200078e0004 */
[----:B------:R-:W-:Y:S02]  /*3500*/  IADD3 R15, PT, PT, R15, 0x1, RZ ;  /* 0x000000010f0f7810 */ /* 0x000fe40007ffe0ff */
[----:B------:R-:W-:Y:S02]  /*3510*/  IADD3 R7, PT, PT, R7, 0x1, RZ ;  /* 0x0000000107077810 */ /* 0x000fe40007ffe0ff */
[----:B------:R-:W-:Y:S01]  /*3520*/  ISETP.NE.AND P0, PT, R15, R0, PT ;  /* 0x000000000f00720c */ /* 0x000fe20003f05270 */
[----:B--2---:R4:W-:-:S12]  /*3530*/  ST.E desc[UR36][R12.64], R11 ;  /* 0x0000000b0c007985 */ /* 0x0049d8000c101924 */
[----:B------:R-:W-:Y:S05]  /*3540*/  @P0 BRA `(.L_x_52) ;  /* 0xfffffffc00d40947 */ /* 0x000fea000383ffff */
.L_x_47:
[----:B------:R-:W-:Y:S05]  /*3550*/  BSYNC.RECONVERGENT B0 ;  /* 0x0000000000007941 */ /* 0x000fea0003800200 */
.L_x_42:
[----:B------:R-:W5:Y:S02]  /*3560*/  LDCU UR40, c[0x0][0x38c] ;  /* 0x00007180ff2877ac */ /* 0x000f640008000800 */
[----:B-----5:R-:W-:Y:S01]  /*3570*/  UISETP.GE.AND UP0, UPT, UR40, 0x1, UPT ;  /* 0x000000012800788c */ /* 0x020fe2000bf06270 */
[----:B------:R-:W-:Y:S08]  /*3580*/  BAR.SYNC.DEFER_BLOCKING 0x0 ;  /* 0x0000000000007b1d */ /* 0x000ff00000010000 */
[----:B------:R-:W-:Y:S05]  /*3590*/  BRA.U !UP0, `(.L_x_53) ;  /* 0x0000000d086c7547 */ /* 0x000fea000b800000 */
[----:B------:R-:W-:Y:S01]  /*35a0*/  ISETP.GE.U32.AND P0, PT, R2, 0xf, PT ;  /* 0x0000000f0200780c */ /* 0x000fe20003f06070 */
[----:B------:R-:W-:Y:S01]  /*35b0*/  ULOP3.LUT UR6, UR40, 0xf, URZ, 0xc0, !UPT ;  /* 0x0000000f28067892 */ /* 0x000fe2000f8ec0ff */
[----:B------:R-:W-:-:S03]  /*35c0*/  HFMA2 R3, -RZ, RZ, 0, 0 ;  /* 0x00000000ff037431 */ /* 0x000fc600000001ff */
[----:B------:R-:W-:-:S08]  /*35d0*/  UISETP.NE.AND UP0, UPT, UR6, URZ, UPT ;  /* 0x000000ff0600728c */ /* 0x000fd0000bf05270 */
[----:B------:R-:W-:Y:S05]  /*35e0*/  @!P0 BRA `(.L_x_54) ;  /* 0x0000000400a88947 */ /* 0x000fea0003800000 */
[----:B------:R-:W5:Y:S01]  /*35f0*/  S2UR UR5, SR_CgaCtaId ;  /* 0x00000000000579c3 */ /* 0x000f620000008800 */
[----:B------:R-:W-:Y:S01]  /*3600*/  ULOP3.LUT UR7, UR40, 0x7ffffff0, URZ, 0xc0, !UPT ;  /* 0x7ffffff028077892 */ /* 0x000fe2000f8ec0ff */
[----:B------:R-:W-:Y:S01]  /*3610*/  MOV R0, RZ ;  /* 0x000000ff00007202 */ /* 0x000fe20000000f00 */
[----:B------:R-:W-:-:S04]  /*3620*/  UMOV UR4, 0x400 ;  /* 0x0000040000047882 */ /* 0x000fc80000000000 */
[----:B------:R-:W-:Y:S01]  /*3630*/  IMAD.U32 R3, RZ, RZ, UR7 ;  /* 0x00000007ff037e24 */ /* 0x000fe2000f8e00ff */
[----:B-----5:R-:W-:-:S12]  /*3640*/  ULEA UR4, UR5, UR4, 0x18 ;  /* 0x0000000405047291 */ /* 0x020fd8000f8ec0ff */
.L_x_55:
[----:B------:R-:W1:Y:S02]  /*3650*/  LDS.64 R6, [UR4] ;  /* 0x00000004ff067984 */ /* 0x000e640008000a00 */
[----:B-123--:R-:W-:-:S04]  /*3660*/  IMAD.WIDE.U32 R8, R30, 0x8, R6 ;  /* 0x000000081e087825 */ /* 0x00efc800078e0006 */
[C---:B------:R-:W-:Y:S02]  /*3670*/  IMAD.WIDE.U32 R6, R0.reuse, 0x4, R4 ;  /* 0x0000000400067825 */ /* 0x040fe400078e0004 */
[----:B------:R-:W4:Y:S04]  /*3680*/  LD.E.64 R8, desc[UR36][R8.64] ;  /* 0x0000002408087980 */ /* 0x000f28000c101b00 */
[----:B------:R-:W2:Y:S01]  /*3690*/  LD.E R27, desc[UR36][R6.64] ;  /* 0x00000024061b7980 */ /* 0x000ea2000c101900 */
[----:B----4-:R-:W-:-:S05]  /*36a0*/  IMAD.WIDE.U32 R10, R0, 0x4, R8 ;  /* 0x00000004000a7825 */ /* 0x010fca00078e0008 */
[----:B--2---:R-:W-:Y:S04]  /*36b0*/  ST.E desc[UR36][R10.64], R27 ;  /* 0x0000001b0a007985 */ /* 0x004fe8000c101924 */
[----:B------:R-:W1:Y:S04]  /*36c0*/  LDS.64 R12, [UR4] ;  /* 0x00000004ff0c7984 */ /* 0x000e680008000a00 */
[----:B------:R-:W2:Y:S01]  /*36d0*/  LD.E R29, desc[UR36][R6.64+0x4] ;  /* 0x00000424061d7980 */ /* 0x000ea2000c101900 */
[----:B-1----:R-:W-:-:S06]  /*36e0*/  IMAD.WIDE.U32 R12, R30, 0x8, R12 ;  /* 0x000000081e0c7825 */ /* 0x002fcc00078e000c */
[----:B------:R-:W3:Y:S02]  /*36f0*/  LD.E.64 R12, desc[UR36][R12.64] ;  /* 0x000000240c0c7980 */ /* 0x000ee4000c101b00 */
[----:B---3--:R-:W-:-:S05]  /*3700*/  IMAD.WIDE.U32 R14, R0, 0x4, R12 ;  /* 0x00000004000e7825 */ /* 0x008fca00078e000c */
        /* <DEDUP_REMOVED lines=83> */
[C---:B---3--:R-:W-:Y:S01]  /*3c40*/  IMAD.WIDE.U32 R10, R0.reuse, 0x4, R12 ;  /* 0x00000004000a7825 */ /* 0x048fe200078e000c */
[----:B------:R-:W-:-:S04]  /*3c50*/  IADD3 R0, PT, PT, R0, 0x10, RZ ;  /* 0x0000001000007810 */ /* 0x000fc80007ffe0ff */
[----:B--2---:R1:W-:Y:S01]  /*3c60*/  ST.E desc[UR36][R10.64+0x3c], R15 ;  /* 0x00003c0f0a007985 */ /* 0x0043e2000c101924 */
[----:B------:R-:W-:-:S13]  /*3c70*/  ISETP.NE.AND P0, PT, R0, R3, PT ;  /* 0x000000030000720c */ /* 0x000fda0003f05270 */
[----:B-1----:R-:W-:Y:S05]  /*3c80*/  @P0 BRA `(.L_x_55) ;  /* 0xfffffff800700947 */ /* 0x002fea000383ffff */
.L_x_54:
[----:B------:R-:W-:Y:S05]  /*3c90*/  BRA.U !UP0, `(.L_x_53) ;  /* 0x0000000508ac7547 */ /* 0x000fea000b800000 */
[----:B------:R-:W-:Y:S02]  /*3ca0*/  UISETP.GE.U32.AND UP0, UPT, UR6, 0x8, UPT ;  /* 0x000000080600788c */ /* 0x000fe4000bf06070 */
[----:B------:R-:W-:-:S04]  /*3cb0*/  ULOP3.LUT UR7, UR40, 0x7, URZ, 0xc0, !UPT ;  /* 0x0000000728077892 */ /* 0x000fc8000f8ec0ff */
[----:B------:R-:W-:-:S03]  /*3cc0*/  UISETP.NE.AND UP1, UPT, UR7, URZ, UPT ;  /* 0x000000ff0700728c */ /* 0x000fc6000bf25270 */
[----:B------:R-:W-:Y:S08]  /*3cd0*/  BRA.U !UP0, `(.L_x_56) ;  /* 0x0000000108d47547 */ /* 0x000ff0000b800000 */
[----:B------:R-:W5:Y:S01]  /*3ce0*/  S2UR UR5, SR_CgaCtaId ;  /* 0x00000000000579c3 */ /* 0x000f620000008800 */
[----:B------:R-:W-:Y:S02]  /*3cf0*/  UMOV UR4, 0x400 ;  /* 0x0000040000047882 */ /* 0x000fe40000000000 */
[----:B-----5:R-:W-:-:S09]  /*3d00*/  ULEA UR4, UR5, UR4, 0x18 ;  /* 0x0000000405047291 */ /* 0x020fd2000f8ec0ff */
        /* <DEDUP_REMOVED lines=48> */
[----:B--2---:R1:W-:Y:S01]  /*4010*/  ST.E desc[UR36][R10.64+0x1c], R21 ;  /* 0x00001c150a007985 */ /* 0x0043e2000c101924 */
[----:B------:R-:W-:-:S07]  /*4020*/  IADD3 R3, PT, PT, R3, 0x8, RZ ;  /* 0x0000000803037810 */ /* 0x000fce0007ffe0ff */
.L_x_56:
        /* <DEDUP_REMOVED lines=34> */
.L_x_57:
[----:B------:R-:W-:Y:S05]  /*4250*/  BRA.U !UP1, `(.L_x_53) ;  /* 0x00000001093c7547 */ /* 0x000fea000b800000 */
[----:B------:R-:W5:Y:S01]  /*4260*/  S2UR UR5, SR_CgaCtaId ;  /* 0x00000000000579c3 */ /* 0x000f620000008800 */
[----:B------:R-:W-:Y:S02]  /*4270*/  UMOV UR4, 0x400 ;  /* 0x0000040000047882 */ /* 0x000fe40000000000 */
[----:B-----5:R-:W-:-:S03]  /*4280*/  ULEA UR5, UR5, UR4, 0x18 ;  /* 0x0000000405057291 */ /* 0x020fc6000f8ec0ff */
[----:B------:R-:W-:-:S09]  /*4290*/  UMOV UR4, URZ ;  /* 0x000000ff00047c82 */ /* 0x000fd20008000000 */
.L_x_58:
[----:B-1----:R-:W1:Y:S02]  /*42a0*/  LDS.64 R6, [UR5] ;  /* 0x00000005ff067984 */ /* 0x002e640008000a00 */
[----:B-123--:R-:W-:-:S04]  /*42b0*/  IMAD.WIDE.U32 R8, R30, 0x8, R6 ;  /* 0x000000081e087825 */ /* 0x00efc800078e0006 */
[----:B------:R-:W-:Y:S02]  /*42c0*/  IMAD.WIDE.U32 R6, R3, 0x4, R4 ;  /* 0x0000000403067825 */ /* 0x000fe400078e0004 */
[----:B------:R-:W4:Y:S04]  /*42d0*/  LD.E.64 R8, desc[UR36][R8.64] ;  /* 0x0000002408087980 */ /* 0x000f28000c101b00 */
[----:B------:R-:W2:Y:S01]  /*42e0*/  LD.E R7, desc[UR36][R6.64] ;  /* 0x0000002406077980 */ /* 0x000ea2000c101900 */
[----:B------:R-:W-:-:S04]  /*42f0*/  UIADD3 UR4, UPT, UPT, UR4, 0x1, URZ ;  /* 0x0000000104047890 */ /* 0x000fc8000fffe0ff */
[----:B------:R-:W-:Y:S01]  /*4300*/  UISETP.NE.AND UP0, UPT, UR4, UR6, UPT ;  /* 0x000000060400728c */ /* 0x000fe2000bf05270 */
[C---:B----4-:R-:W-:Y:S01]  /*4310*/  IMAD.WIDE.U32 R10, R3.reuse, 0x4, R8 ;  /* 0x00000004030a7825 */ /* 0x050fe200078e0008 */
[----:B------:R-:W-:-:S04]  /*4320*/  IADD3 R3, PT, PT, R3, 0x1, RZ ;  /* 0x0000000103037810 */ /* 0x000fc80007ffe0ff */
[----:B--2---:R1:W-:Y:S03]  /*4330*/  ST.E desc[UR36][R10.64], R7 ;  /* 0x000000070a007985 */ /* 0x0043e6000c101924 */
[----:B------:R-:W-:Y:S05]  /*4340*/  BRA.U UP0, `(.L_x_58) ;  /* 0xfffffffd00d47547 */ /* 0x000fea000b83ffff */
.L_x_53:
[----:B------:R-:W-:-:S04]  /*4350*/  MOV R0, 0x50 ;  /* 0x0000005000007802 */ /* 0x000fc80000000f00 */
[----:B-1----:R1:W0:Y:S03]  /*4360*/  LDC.64 R6, c[0x4][R0] ;  /* 0x0100000000067b82 */ /* 0x0022260000000a00 */
[----:B------:R-:W-:-:S07]  /*4370*/  LEPC R20, `(.L_x_59) ;  /* 0x000000001014794e */ /* 0x000fce0000000000 */
[----:B01234-:R-:W-:Y:S05]  /*4380*/  CALL.ABS.NOINC R6 ;  /* 0x0000000006007343 */ /* 0x01ffea0003c00000 */
.L_x_59:
[----:B------:R-:W-:Y:S05]  /*4390*/  WARPSYNC.ALL ;  /* 0x0000000000007948 */ /* 0x000fea0003800000 */
[----:B------:R-:W0:Y:S08]  /*43a0*/  S2UR UR5, SR_CgaCtaId ;  /* 0x00000000000579c3 */ /* 0x000e300000008800 */
[----:B------:R-:W-:Y:S06]  /*43b0*/  BAR.SYNC.DEFER_BLOCKING 0x0 ;  /* 0x0000000000007b1d */ /* 0x000fec0000010000 */
[----:B------:R-:W-:-:S02]  /*43c0*/  UMOV UR4, 0x400 ;  /* 0x0000040000047882 */ /* 0x000fc40000000000 */
[----:B------:R-:W1:Y:S08]  /*43d0*/  LDC R32, c[0x0][0x38c] ;  /* 0x0000e300ff207b82 */ /* 0x000e700000000800 */
[----:B------:R-:W2:Y:S01]  /*43e0*/  LDC.64 R8, c[0x0][0x3b8] ;  /* 0x0000ee00ff087b82 */ /* 0x000ea20000000a00 */
[----:B0-----:R-:W-:-:S09]  /*43f0*/  ULEA UR39, UR5, UR4, 0x18 ;  /* 0x0000000405277291 */ /* 0x001fd2000f8ec0ff */
[----:B------:R-:W0:Y:S02]  /*4400*/  LDS.64 R4, [UR39] ;  /* 0x00000027ff047984 */ /* 0x000e240008000a00 */
[----:B0-----:R-:W-:-:S06]  /*4410*/  IMAD.WIDE.U32 R6, R30, 0x8, R4 ;  /* 0x000000081e067825 */ /* 0x001fcc00078e0004 */
[----:B------:R-:W1:Y:S02]  /*4420*/  LD.E.64 R6, desc[UR36][R6.64] ;  /* 0x0000002406067980 */ /* 0x000e64000c101b00 */
[----:B-1----:R-:W-:Y:S02]  /*4430*/  IMAD.WIDE R10, R32, 0x4, R6 ;  /* 0x00000004200a7825 */ /* 0x002fe400078e0206 */
[----:B------:R-:W3:Y:S04]  /*4440*/  LD.E R0, desc[UR36][R6.64] ;  /* 0x0000002406007980 */ /* 0x000ee8000c101900 */
[----:B------:R-:W3:Y:S01]  /*4450*/  LD.E R11, desc[UR36][R10.64+-0x4] ;  /* 0xfffffc240a0b7980 */ /* 0x000ee2000c101900 */
[----:B------:R-:W-:Y:S01]  /*4460*/  UISETP.GE.AND UP0, UPT, UR40, 0x2, UPT ;  /* 0x000000022800788c */ /* 0x000fe2000bf06270 */
[----:B---3--:R-:W-:-:S04]  /*4470*/  IMAD R5, R11, R32, R0 ;  /* 0x000000200b057224 */ /* 0x008fc800078e0200 */
[----:B--2---:R-:W-:-:S06]  /*4480*/  IMAD.WIDE R4, R5, 0x8, R8 ;  /* 0x0000000805047825 */ /* 0x004fcc00078e0208 */
[----:B------:R-:W5:Y:S01]  /*4490*/  LDG.E.64 R4, desc[UR36][R4.64] ;  /* 0x0000002404047981 */ /* 0x000f62000c1e1b00 */
[----:B------:R-:W-:Y:S05]  /*44a0*/  BRA.U !UP0, `(.L_x_60) ;  /* 0x0000000508cc7547 */ /* 0x000fea000b800000 */
[----:B------:R-:W-:Y:S01]  /*44b0*/  IADD3 R0, PT, PT, R32, -0x2, RZ ;  /* 0xfffffffe20007810 */ /* 0x000fe20007ffe0ff */
[----:B------:R-:W-:Y:S01]  /*44c0*/  HFMA2 R3, -RZ, RZ, 0, 5.9604644775390625e-08 ;  /* 0x00000001ff037431 */ /* 0x000fe200000001ff */
[----:B------:R-:W-:Y:S02]  /*44d0*/  LOP3.LUT R38, R2, 0x7, RZ, 0xc0, !PT ;  /* 0x0000000702267812 */ /* 0x000fe400078ec0ff */
[----:B------:R-:W-:-:S13]  /*44e0*/  ISETP.GE.U32.AND P0, PT, R0, 0x7, PT ;  /* 0x000000070000780c */ /* 0x000fda0003f06070 */
[----:B------:R-:W-:Y:S05]  /*44f0*/  @!P0 BRA `(.L_x_61) ;  /* 0x0000000000c08947 */ /* 0x000fea0003800000 */
[----:B------:R-:W-:Y:S02]  /*4500*/  LOP3.LUT R0, R2, 0xfffffff8, RZ, 0xc0, !PT ;  /* 0xfffffff802007812 */ /* 0x000fe400078ec0ff */
[----:B------:R-:W-:-:S07]  /*4510*/  MOV R3, 0x1 ;  /* 0x0000000100037802 */ /* 0x000fce0000000f00 */
.L_x_62:
        /* <DEDUP_REMOVED lines=46> */
.L_x_61:
        /* <DEDUP_REMOVED lines=31> */
[----:B------:R-:W-:Y:S01]  /*49f0*/  VIADD R3, R3, 0x4 ;  /* 0x0000000403037836 */ /* 0x000fe20000000000 */
[----:B--2--5:R-:W-:-:S08]  /*4a00*/  DADD R4, R4, R10 ;  /* 0x0000000004047229 */ /* 0x024fd0000000000a */
[----:B---3--:R-:W-:-:S08]  /*4a10*/  DADD R4, R4, R26 ;  /* 0x0000000004047229 */ /* 0x008fd0000000001a */
[----:B----4-:R-:W-:-:S08]  /*4a20*/  DADD R4, R4, R20 ;  /* 0x0000000004047229 */ /* 0x010fd00000000014 */
[----:B------:R-:W-:-:S11]  /*4a30*/  DADD R4, R4, R12 ;  /* 0x0000000004047229 */ /* 0x000fd6000000000c */
.L_x_63:
        /* <DEDUP_REMOVED lines=26> */
.L_x_60:
[----:B------:R-:W0:Y:S01]  /*4be0*/  LDS.64 R6, [UR39+0x8] ;  /* 0x00000827ff067984 */ /* 0x000e220008000a00 */
[----:B------:R-:W-:Y:S01]  /*4bf0*/  UIADD3 UR4, UPT, UPT, UR4, 0x20, URZ ;  /* 0x0000002004047890 */ /* 0x000fe2000fffe0ff */
[----:B------:R-:W-:-:S03]  /*4c00*/  SHF.R.U32.HI R31, RZ, 0x5, R30 ;  /* 0x00000005ff1f7819 */ /* 0x000fc6000001161e */
[----:B------:R-:W-:-:S06]  /*4c10*/  ULEA UR4, UR5, UR4, 0x18 ;  /* 0x0000000405047291 */ /* 0x000fcc000f8ec0ff */
[----:B------:R-:W-:-:S05]  /*4c20*/  LEA R0, R31, UR4, 0x2 ;  /* 0x000000041f007c11 */ /* 0x000fca000f8e10ff */
[----:B------:R-:W1:Y:S01]  /*4c30*/  LDCU UR4, c[0x0][0x398] ;  /* 0x00007300ff0477ac */ /* 0x000e620008000800 */
[----:B0-----:R-:W-:-:S05]  /*4c40*/  IMAD.WIDE.U32 R6, R30, 0x8, R6 ;  /* 0x000000081e067825 */ /* 0x001fca00078e0006 */
[----:B-----5:R-:W-:Y:S01]  /*4c50*/  ST.E.64 desc[UR36][R6.64], R4 ;  /* 0x0000000406007985 */ /* 0x020fe2000c101b24 */
[----:B------:R-:W-:Y:S08]  /*4c60*/  BAR.SYNC.DEFER_BLOCKING 0x0 ;  /* 0x0000000000007b1d */ /* 0x000ff00000010000 */
[----:B------:R-:W-:Y:S06]  /*4c70*/  BAR.SYNC.DEFER_BLOCKING 0x0 ;  /* 0x0000000000007b1d */ /* 0x000fec0000010000 */
[----:B------:R-:W1:Y:S02]  /*4c80*/  LDS R0, [R0] ;  /* 0x0000000000007984 */ /* 0x000e640000000800 */
[----:B-1----:R-:W-:-:S13]  /*4c90*/  ISETP.GE.AND P0, PT, R0, UR4, PT ;  /* 0x0000000400007c0c */ /* 0x002fda000bf06270 */
[----:B------:R-:W-:Y:S05]  /*4ca0*/  @P0 BRA `(.L_x_64) ;  /* 0x0000002400900947 */ /* 0x000fea0003800000 */
[----:B------:R-:W2:Y:S04]  /*4cb0*/  LDG.E R0, desc[UR36][R22.64] ;  /* 0x0000002416007981 */ /* 0x000ea8000c1e1900 */
[----:B------:R-:W0:Y:S01]  /*4cc0*/  LDS.64 R4, [UR39] ;  /* 0x00000027ff047984 */ /* 0x000e220008000a00 */
[----:B------:R-:W1:Y:S01]  /*4cd0*/  MUFU.RCP64H R9, 2.14748262400000000000e+09 ;  /* 0x41dfffff00097908 */ /* 0x000e620000001800 */
[----:B------:R-:W-:Y:S01]  /*4ce0*/  HFMA2 R8, -RZ, RZ, 0, 5.9604644775390625e-08 ;  /* 0x00000001ff087431 */ /* 0x000fe200000001ff */
[----:B------:R-:W-:Y:S01]  /*4cf0*/  MOV R7, 0x41dfffff ;  /* 0x41dfffff00077802 */ /* 0x000fe20000000f00 */
[----:B------:R-:W3:Y:S01]  /*4d00*/  LDCU UR4, c[0x0][0x394] ;  /* 0x00007280ff0477ac */ /* 0x000ee20008000800 */
[----:B0-----:R-:W-:-:S06]  /*4d10*/  IMAD.WIDE.U32 R26, R30, 0x8, R4 ;  /* 0x000000081e1a7825 */ /* 0x001fcc00078e0004 */
[----:B------:R-:W5:Y:S01]  /*4d20*/  LD.E.64 R26, desc[UR36][R26.64] ;  /* 0x000000241a1a7980 */ /* 0x000f62000c101b00 */
[----:B------:R-:W-:Y:S01]  /*4d30*/  ISETP.GE.AND P1, PT, R32, 0x1, PT ;  /* 0x000000012000780c */ /* 0x000fe20003f26270 */
[----:B---3--:R-:W-:Y:S01]  /*4d40*/  I2F.F64 R28, UR4 ;  /* 0x00000004001c7d12 */ /* 0x008fe20008201c00 */
        /* <DEDUP_REMOVED lines=22> */
[----:B------:R-:W0:Y:S02]  /*4eb0*/  I2F.F64.U32 R14, R12 ;  /* 0x0000000c000e7312 */ /* 0x000e240000201800 */
[----:B0-----:R-:W-:-:S08]  /*4ec0*/  DMUL R8, R10, R14 ;  /* 0x0000000e0a087228 */ /* 0x001fd00000000000 */
[----:B------:R-:W-:-:S08]  /*4ed0*/  DFMA R6, R8, -R6, R14 ;  /* 0x800000060806722b */ /* 0x000fd0000000000e */
[----:B------:R-:W-:-:S10]  /*4ee0*/  DFMA R8, R10, R6, R8 ;  /* 0x000000060a08722b */ /* 0x000fd40000000008 */
[----:B------:R-:W-:-:S05]  /*4ef0*/  FFMA R0, RZ, 27.999998092651367188, R9 ;  /* 0x41dfffffff007823 */ /* 0x000fca0000000009 */
[----:B------:R-:W-:Y:S02]  /*4f00*/  FSETP.GT.AND P0, PT, |R0|, 1.469367938527859385e-39, PT ;  /* 0x001000000000780b */ /* 0x000fe40003f04200 */
[----:B------:R-:W-:Y:S02]  /*4f10*/  P2R R0, PR, RZ, 0x2 ;  /* 0x00000002ff007803 */ /* 0x000fe40000000000 */
[----:B------:R-:W-:-:S13]  /*4f20*/  FSETP.GEU.AND P1, PT, |R15|, 6.5827683646048100446e-37, PT ;  /* 0x036000000f00780b */ /* 0x000fda0003f2e200 */
[----:B------:R-:W-:Y:S05]  /*4f30*/  @P0 BRA P1, `(.L_x_66) ;  /* 0x0000000000080947 */ /* 0x000fea0000800000 */
[----:B------:R-:W-:-:S07]  /*4f40*/  MOV R0, 0x4f60 ;  /* 0x00004f6000007802 */ /* 0x000fce0000000f00 */
[----:B-----5:R-:W-:Y:S05]  /*4f50*/  CALL.REL.NOINC `($__internal_0_$__cuda_sm20_div_rn_f64_full) ;  /* 0x0000009400507944 */ /* 0x020fea0003c00000 */
.L_x_66:
[----:B------:R-:W-:Y:S05]  /*4f60*/  BSYNC.RECONVERGENT B0 ;  /* 0x0000000000007941 */ /* 0x000fea0003800200 */
.L_x_65:
[----:B------:R-:W-:-:S10]  /*4f70*/  DFMA R8, R28, R8, RZ ;  /* 0x000000081c08722b */ /* 0x000fd400000000ff */
[----:B------:R-:W0:Y:S02]  /*4f80*/  F2I.F64.TRUNC R9, R8 ;  /* 0x0000000800097311 */ /* 0x000e24000030d100 */
[----:B0-----:R-:W-:-:S06]  /*4f90*/  IMAD.WIDE R28, R9, 0x8, R4 ;  /* 0x00000008091c7825 */ /* 0x001fcc00078e0204 */
[----:B------:R-:W5:Y:S01]  /*4fa0*/  LD.E.64 R28, desc[UR36][R28.64] ;  /* 0x000000241c1c7980 */ /* 0x000f62000c101b00 */
[----:B------:R-:W-:Y:S02]  /*4fb0*/  MOV R0, 0x48 ;  /* 0x0000004800007802 */ /* 0x000fe40000000f00 */
[----:B------:R-:W-:Y:S02]  /*4fc0*/  MOV R4, R16 ;  /* 0x0000001000047202 */ /* 0x000fe40000000f00 */
[----:B------:R0:W1:Y:S01]  /*4fd0*/  LDC.64 R6, c[0x4][R0] ;  /* 0x0100000000067b82 */ /* 0x0000620000000a00 */
[----:B------:R-:W-:-:S07]  /*4fe0*/  MOV R5, R17 ;  /* 0x0000001100057202 */ /* 0x000fce0000000f00 */
[----:B------:R-:W-:-:S07]  /*4ff0*/  LEPC R20, `(.L_x_67) ;  /* 0x000000001014794e */ /* 0x000fce0000000000 */
[----:B01---5:R-:W-:Y:S05]  /*5000*/  CALL.ABS.NOINC R6 ;  /* 0x0000000006007343 */ /* 0x023fea0003c00000 */
.L_x_67:
[----:B------:R-:W2:Y:S01]  /*5010*/  LDG.E R0, desc[UR36][R22.64] ;  /* 0x0000002416007981 */ /* 0x000ea2000c1e1900 */
[----:B------:R-:W0:Y:S01]  /*5020*/  MUFU.RCP64H R9, 2.14748262400000000000e+09 ;  /* 0x41dfffff00097908 */ /* 0x000e220000001800 */
[----:B------:R-:W-:Y:S01]  /*5030*/  MOV R7, 0x41dfffff ;  /* 0x41dfffff00077802 */ /* 0x000fe20000000f00 */
[----:B------:R-:W-:Y:S01]  /*5040*/  IMAD.MOV.U32 R8, RZ, RZ, 0x1 ;  /* 0x00000001ff087424 */ /* 0x000fe200078e00ff */
[----:B------:R-:W1:Y:S01]  /*5050*/  LDCU UR4, c[0x0][0x38c] ;  /* 0x00007180ff0477ac */ /* 0x000e620008000800 */
[----:B------:R-:W-:Y:S04]  /*5060*/  BSSY.RECONVERGENT B0, `(.L_x_68) ;  /* 0x0000022000007945 */ /* 0x000fe80003800200 */
[----:B-1----:R-:W-:Y:S01]  /*5070*/  I2F.F64 R38, UR4 ;  /* 0x0000000400267d12 */ /* 0x002fe20008201c00 */
[----:B--2---:R-:W-:-:S05]  /*5080*/  IMAD.HI.U32 R3, R0, 0x3, RZ ;  /* 0x0000000300037827 */ /* 0x004fca00078e00ff */
[----:B------:R-:W-:-:S04]  /*5090*/  IADD3 R6, PT, PT, R0, -R3, RZ ;  /* 0x8000000300067210 */ /* 0x000fc80007ffe0ff */
[----:B------:R-:W-:-:S04]  /*50a0*/  LEA.HI R6, R6, R3, RZ, 0x1f ;  /* 0x0000000306067211 */ /* 0x000fc800078ff8ff */
[----:B------:R-:W-:Y:S02]  /*50b0*/  SHF.R.U32.HI R3, RZ, 0x1e, R6 ;  /* 0x0000001eff037819 */ /* 0x000fe40000011606 */
[----:B------:R-:W-:-:S03]  /*50c0*/  MOV R6, 0xff800000 ;  /* 0xff80000000067802 */ /* 0x000fc60000000f00 */
[----:B------:R-:W-:-:S03]  /*50d0*/  IMAD R3, R3, -0x7fffffff, R0 ;  /* 0x8000000103037824 */ /* 0x000fc600078e0200 */
[----:B0-----:R-:W-:Y:S02]  /*50e0*/  DFMA R10, R8, -R6, 1 ;  /* 0x3ff00000080a742b */ /* 0x001fe40000000806 */
[----:B------:R-:W-:-:S05]  /*50f0*/  VIMNMX.U32 R3, PT, PT, R3, 0x1, !PT ;  /* 0x0000000103037848 */ /* 0x000fca0007fe0000 */
[----:B------:R-:W-:Y:S01]  /*5100*/  IMAD.HI.U32 R0, R3, -0x7cb1f4a1, RZ ;  /* 0x834e0b5f03007827 */ /* 0x000fe200078e00ff */
        /* <DEDUP_REMOVED lines=23> */
.L_x_69:
[----:B------:R-:W-:Y:S05]  /*5280*/  BSYNC.RECONVERGENT B0 ;  /* 0x0000000000007941 */ /* 0x000fea0003800200 */
.L_x_68:
[C---:B------:R-:W-:Y:S01]  /*5290*/  IMAD.HI.U32 R0, R33.reuse, 0x69c16bd, RZ ;  /* 0x069c16bd21007827 */ /* 0x040fe200078e00ff */
[----:B------:R-:W0:Y:S03]  /*52a0*/  MUFU.RCP64H R11, 2.14748262400000000000e+09 ;  /* 0x41dfffff000b7908 */ /* 0x000e260000001800 */
[----:B------:R-:W-:Y:S01]  /*52b0*/  HFMA2 R10, -RZ, RZ, 0, 5.9604644775390625e-08 ;  /* 0x00000001ff0a7431 */ /* 0x000fe200000001ff */
[----:B------:R-:W-:Y:S01]  /*52c0*/  MOV R6, 0xff800000 ;  /* 0xff80000000067802 */ /* 0x000fe20000000f00 */
[----:B------:R-:W-:Y:S01]  /*52d0*/  BSSY.RECONVERGENT B0, `(.L_x_70) ;  /* 0x000001e000007945 */ /* 0x000fe20003800200 */
[-C--:B------:R-:W-:Y:S02]  /*52e0*/  IADD3 R3, PT, PT, R33, -R0.reuse, RZ ;  /* 0x8000000021037210 */ /* 0x080fe40007ffe0ff */
[----:B------:R-:W-:Y:S02]  /*52f0*/  MOV R7, 0x41dfffff ;  /* 0x41dfffff00077802 */ /* 0x000fe40000000f00 */
[----:B------:R-:W-:-:S04]  /*5300*/  LEA.HI R3, R3, R0, RZ, 0x1f ;  /* 0x0000000003037211 */ /* 0x000fc800078ff8ff */
[----:B------:R-:W-:-:S05]  /*5310*/  SHF.R.U32.HI R0, RZ, 0x10, R3 ;  /* 0x00000010ff007819 */ /* 0x000fca0000011603 */
[C---:B------:R-:W-:Y:S01]  /*5320*/  IMAD R33, R0.reuse, -0x1f31d, R33 ;  /* 0xfffe0ce300217824 */ /* 0x040fe200078e0221 */
[----:B0-----:R-:W-:Y:S01]  /*5330*/  DFMA R12, R10, -R6, 1 ;  /* 0x3ff000000a0c742b */ /* 0x001fe20000000806 */
[----:B------:R-:W-:Y:S02]  /*5340*/  IMAD R0, R0, 0xb14, RZ ;  /* 0x00000b1400007824 */ /* 0x000fe400078e02ff */
[----:B------:R-:W-:-:S03]  /*5350*/  IMAD R33, R33, 0x41a7, RZ ;  /* 0x000041a721217824 */ /* 0x000fc600078e02ff */
[----:B------:R-:W-:Y:S02]  /*5360*/  LOP3.LUT R14, R0, 0x7fffffff, RZ, 0x3c, !PT ;  /* 0x7fffffff000e7812 */ /* 0x000fe400078e3cff */
[----:B------:R-:W-:Y:S01]  /*5370*/  ISETP.GE.U32.AND P0, PT, R33, R0, PT ;  /* 0x000000002100720c */ /* 0x000fe20003f06070 */
[----:B------:R-:W-:-:S08]  /*5380*/  DFMA R12, R12, R12, R12 ;  /* 0x0000000c0c0c722b */ /* 0x000fd0000000000c */
[----:B------:R-:W-:-:S04]  /*5390*/  DFMA R12, R10, R12, R10 ;  /* 0x0000000c0a0c722b */ /* 0x000fc8000000000a */
[----:B------:R-:W-:-:S04]  /*53a0*/  @P0 IADD3 R14, PT, PT, -R0, RZ, RZ ;  /* 0x000000ff000e0210 */ /* 0x000fc80007ffe1ff */
[----:B------:R-:W-:Y:S01]  /*53b0*/  IADD3 R14, PT, PT, R33, -0x1, R14 ;  /* 0xffffffff210e7810 */ /* 0x000fe20007ffe00e */
[----:B------:R-:W-:-:S05]  /*53c0*/  DFMA R10, R12, -R6, 1 ;  /* 0x3ff000000c0a742b */ /* 0x000fca0000000806 */
[----:B------:R-:W0:Y:S03]  /*53d0*/  I2F.F64.U32 R14, R14 ;  /* 0x0000000e000e7312 */ /* 0x000e260000201800 */
[----:B------:R-:W-:Y:S02]  /*53e0*/  DFMA R20, R12, R10, R12 ;  /* 0x0000000a0c14722b */ /* 0x000fe4000000000c */
[----:B------:R-:W-:-:S06]  /*53f0*/  DFMA R10, R38, R8, RZ ;  /* 0x00000008260a722b */ /* 0x000fcc00000000ff */
[----:B------:R-:W1:Y:S01]  /*5400*/  F2I.F64.TRUNC R33, R10 ;  /* 0x0000000a00217311 */ /* 0x000e62000030d100 */
[----:B0-----:R-:W-:Y:S01]  /*5410*/  DMUL R12, R20, R14 ;  /* 0x0000000e140c7228 */ /* 0x001fe20000000000 */
[----:B------:R-:W-:-:S07]  /*5420*/  FSETP.GEU.AND P1, PT, |R15|, 6.5827683646048100446e-37, PT ;  /* 0x036000000f00780b */ /* 0x000fce0003f2e200 */
[----:B------:R-:W-:Y:S01]  /*5430*/  DFMA R6, R12, -R6, R14 ;  /* 0x800000060c06722b */ /* 0x000fe2000000000e */
[----:B-1----:R0:W1:Y:S07]  /*5440*/  I2F.F64 R40, R33 ;  /* 0x0000002100287312 */ /* 0x00206e0000201c00 */
[----:B------:R-:W-:-:S10]  /*5450*/  DFMA R8, R20, R6, R12 ;  /* 0x000000061408722b */ /* 0x000fd4000000000c */
[----:B------:R-:W-:-:S05]  /*5460*/  FFMA R0, RZ, 27.999998092651367188, R9 ;  /* 0x41dfffffff007823 */ /* 0x000fca0000000009 */
[----:B------:R-:W-:-:S13]  /*5470*/  FSETP.GT.AND P0, PT, |R0|, 1.469367938527859385e-39, PT ;  /* 0x001000000000780b */ /* 0x000fda0003f04200 */
[----:B01----:R-:W-:Y:S05]  /*5480*/  @P0 BRA P1, `(.L_x_71) ;  /* 0x0000000000080947 */ /* 0x003fea0000800000 */
[----:B------:R-:W-:-:S07]  /*5490*/  MOV R0, 0x54b0 ;  /* 0x000054b000007802 */ /* 0x000fce0000000f00 */
[----:B------:R-:W-:Y:S05]  /*54a0*/  CALL.REL.NOINC `($__internal_0_$__cuda_sm20_div_rn_f64_full) ;  /* 0x0000008c00fc7944 */ /* 0x000fea0003c00000 */
.L_x_71:
[----:B------:R-:W-:Y:S05]  /*54b0*/  BSYNC.RECONVERGENT B0 ;  /* 0x0000000000007941 */ /* 0x000fea0003800200 */
.L_x_70:
[----:B------:R-:W-:Y:S01]  /*54c0*/  DADD R38, R38, -R40 ;  /* 0x0000000026267229 */ /* 0x000fe20000000828 */
[----:B------:R-:W-:-:S07]  /*54d0*/  ISETP.GE.AND P0, PT, R32, 0x1, PT ;  /* 0x000000012000780c */ /* 0x000fce0003f06270 */
[----:B------:R-:W-:-:S06]  /*54e0*/  DFMA R38, R38, R8, R40 ;  /* 0x000000082626722b */ /* 0x000fcc0000000028 */
[----:B------:R0:W1:Y:S01]  /*54f0*/  F2I.F64.TRUNC R0, R38 ;  /* 0x0000002600007311 */ /* 0x000062000030d100 */
[----:B------:R-:W-:Y:S05]  /*5500*/  @!P0 BRA `(.L_x_72) ;  /* 0x0000000400848947 */ /* 0x000fea0003800000 */
[----:B------:R-:W2:Y:S01]  /*5510*/  LDC R10, c[0x0][0x38c] ;  /* 0x0000e300ff0a7b82 */ /* 0x000ea20000000800 */
[----:B------:R-:W-:Y:S02]  /*5520*/  ISETP.GE.U32.AND P0, PT, R2, 0xf, PT ;  /* 0x0000000f0200780c */ /* 0x000fe40003f06070 */
[----:B------:R-:W-:Y:S02]  /*5530*/  MOV R3, RZ ;  /* 0x000000ff00037202 */ /* 0x000fe40000000f00 */
[----:B--2---:R-:W-:-:S04]  /*5540*/  LOP3.LUT R12, R10, 0xf, RZ, 0xc0, !PT ;  /* 0x0000000f0a0c7812 */ /* 0x004fc800078ec0ff */
[----:B------:R-:W-:-:S05]  /*5550*/  ISETP.NE.AND P1, PT, R12, RZ, PT ;  /* 0x000000ff0c00720c */ /* 0x000fca0003f25270 */
[----:B------:R-:W-:Y:S08]  /*5560*/  @!P0 BRA `(.L_x_73) ;  /* 0x0000000000a48947 */ /* 0x000ff00003800000 */
[----:B------:R-:W-:Y:S01]  /*5570*/  BSSY.RECONVERGENT B0, `(.L_x_73) ;  /* 0x0000028000007945 */ /* 0x000fe20003800200 */
[----:B------:R-:W-:Y:S02]  /*5580*/  LOP3.LUT R3, R10, 0x7ffffff0, RZ, 0xc0, !PT ;  /* 0x7ffffff00a037812 */ /* 0x000fe400078ec0ff */
[----:B------:R-:W-:-:S07]  /*5590*/  MOV R11, RZ ;  /* 0x000000ff000b7202 */ /* 0x000fce0000000f00 */
.L_x_74:
[----:B------:R-:W-:-:S05]  /*55a0*/  IMAD.WIDE.U32 R8, R11, 0x4, R28 ;  /* 0x000000040b087825 */ /* 0x000fca00078e001c */
[----:B---3--:R-:W2:Y:S01]  /*55b0*/  LD.E R13, desc[UR36][R8.64] ;  /* 0x00000024080d7980 */ /* 0x008ea2000c101900 */
[----:B------:R-:W-:-:S05]  /*55c0*/  IMAD.WIDE.U32 R6, R11, 0x4, R4 ;  /* 0x000000040b067825 */ /* 0x000fca00078e0004 */
[----:B--2---:R2:W-:Y:S04]  /*55d0*/  ST.E desc[UR36][R6.64], R13 ;  /* 0x0000000d06007985 */ /* 0x0045e8000c101924 */
[----:B------:R-:W3:Y:S04]  /*55e0*/  LD.E R15, desc[UR36][R8.64+0x4] ;  /* 0x00000424080f7980 */ /* 0x000ee8000c101900 */
[----:B---3--:R3:W-:Y:S04]  /*55f0*/  ST.E desc[UR36][R6.64+0x4], R15 ;  /* 0x0000040f06007985 */ /* 0x0087e8000c101924 */
[----:B------:R-:W4:Y:S04]  /*5600*/  LD.E R21, desc[UR36][R8.64+0x8] ;  /* 0x0000082408157980 */ /* 0x000f28000c101900 */
[----:B----4-:R4:W-:Y:S04]  /*5610*/  ST.E desc[UR36][R6.64+0x8], R21 ;  /* 0x0000081506007985 */ /* 0x0109e8000c101924 */
[----:B------:R-:W5:Y:S04]  /*5620*/  LD.E R35, desc[UR36][R8.64+0xc] ;  /* 0x00000c2408237980 */ /* 0x000f68000c101900 */
[----:B-----5:R5:W-:Y:S04]  /*5630*/  ST.E desc[UR36][R6.64+0xc], R35 ;  /* 0x00000c2306007985 */ /* 0x020be8000c101924 */
[----:B------:R-:W2:Y:S04]  /*5640*/  LD.E R37, desc[UR36][R8.64+0x10] ;  /* 0x0000102408257980 */ /* 0x000ea8000c101900 */
[----:B--2---:R2:W-:Y:S04]  /*5650*/  ST.E desc[UR36][R6.64+0x10], R37 ;  /* 0x0000102506007985 */ /* 0x0045e8000c101924 */
[----:B0-----:R-:W3:Y:S04]  /*5660*/  LD.E R39, desc[UR36][R8.64+0x14] ;  /* 0x0000142408277980 */ /* 0x001ee8000c101900 */
[----:B---3--:R0:W-:Y:S04]  /*5670*/  ST.E desc[UR36][R6.64+0x14], R39 ;  /* 0x0000142706007985 */ /* 0x0081e8000c101924 */
        /* <DEDUP_REMOVED lines=8> */
[----:B------:R-:W3:Y:S04]  /*5700*/  LD.E R37, desc[UR36][R8.64+0x28] ;  /* 0x0000282408257980 */ /* 0x000ee8000c101900 */
[----:B---3--:R3:W-:Y:S04]  /*5710*/  ST.E desc[UR36][R6.64+0x28], R37 ;  /* 0x0000282506007985 */ /* 0x0087e8000c101924 */
[----:B0-----:R-:W4:Y:S04]  /*5720*/  LD.E R39, desc[UR36][R8.64+0x2c] ;  /* 0x00002c2408277980 */ /* 0x001f28000c101900 */
[----:B----4-:R3:W-:Y:S04]  /*5730*/  ST.E desc[UR36][R6.64+0x2c], R39 ;  /* 0x00002c2706007985 */ /* 0x0107e8000c101924 */
[----:B------:R-:W4:Y:S04]  /*5740*/  LD.E R13, desc[UR36][R8.64+0x30] ;  /* 0x00003024080d7980 */ /* 0x000f28000c101900 */
[----:B----4-:R3:W-:Y:S04]  /*5750*/  ST.E desc[UR36][R6.64+0x30], R13 ;  /* 0x0000300d06007985 */ /* 0x0107e8000c101924 */
[----:B------:R-:W4:Y:S04]  /*5760*/  LD.E R15, desc[UR36][R8.64+0x34] ;  /* 0x00003424080f7980 */ /* 0x000f28000c101900 */
[----:B----4-:R3:W-:Y:S04]  /*5770*/  ST.E desc[UR36][R6.64+0x34], R15 ;  /* 0x0000340f06007985 */ /* 0x0107e8000c101924 */
[----:B-----5:R-:W4:Y:S04]  /*5780*/  LD.E R21, desc[UR36][R8.64+0x38] ;  /* 0x0000382408157980 */ /* 0x020f28000c101900 */
[----:B----4-:R3:W-:Y:S04]  /*5790*/  ST.E desc[UR36][R6.64+0x38], R21 ;  /* 0x0000381506007985 */ /* 0x0107e8000c101924 */
[----:B--2---:R-:W2:Y:S01]  /*57a0*/  LD.E R35, desc[UR36][R8.64+0x3c] ;  /* 0x00003c2408237980 */ /* 0x004ea2000c101900 */
[----:B------:R-:W-:-:S04]  /*57b0*/  IADD3 R11, PT, PT, R11, 0x10, RZ ;  /* 0x000000100b0b7810 */ /* 0x000fc80007ffe0ff */
[----:B------:R-:W-:Y:S01]  /*57c0*/  ISETP.NE.AND P0, PT, R11, R3, PT ;  /* 0x000000030b00720c */ /* 0x000fe20003f05270 */
[----:B--2---:R3:W-:-:S12]  /*57d0*/  ST.E desc[UR36][R6.64+0x3c], R35 ;  /* 0x00003c2306007985 */ /* 0x0047d8000c101924 */
[----:B------:R-:W-:Y:S05]  /*57e0*/  @P0 BRA `(.L_x_74) ;  /* 0xfffffffc006c0947 */ /* 0x000fea000383ffff */
[----:B------:R-:W-:Y:S05]  /*57f0*/  BSYNC.RECONVERGENT B0 ;  /* 0x0000000000007941 */ /* 0x000fea0003800200 */
.L_x_73:
[----:B------:R-:W-:Y:S05]  /*5800*/  @!P1 BRA `(.L_x_72) ;  /* 0x0000000000c49947 */ /* 0x000fea0003800000 */
[----:B------:R-:W-:Y:S02]  /*5810*/  ISETP.GE.U32.AND P0, PT, R12, 0x8, PT ;  /* 0x000000080c00780c */ /* 0x000fe40003f06070 */
[----:B------:R-:W-:-:S04]  /*5820*/  LOP3.LUT R14, R10, 0x7, RZ, 0xc0, !PT ;  /* 0x000000070a0e7812 */ /* 0x000fc800078ec0ff */
[----:B------:R-:W-:-:S07]  /*5830*/  ISETP.NE.AND P1, PT, R14, RZ, PT ;  /* 0x000000ff0e00720c */ /* 0x000fce0003f25270 */
[----:B------:R-:W-:Y:S06]  /*5840*/  @!P0 BRA `(.L_x_75) ;  /* 0x00000000004c8947 */ /* 0x000fec0003800000 */
[----:B---3--:R-:W-:-:S05]  /*5850*/  IMAD.WIDE.U32 R6, R3, 0x4, R28 ;  /* 0x0000000403067825 */ /* 0x008fca00078e001c */
[----:B------:R-:W2:Y:S01]  /*5860*/  LD.E R11, desc[UR36][R6.64] ;  /* 0x00000024060b7980 */ /* 0x000ea2000c101900 */
        /* <DEDUP_REMOVED lines=8> */
[----:B------:R-:W5:Y:S04]  /*58f0*/  LD.E R35, desc[UR36][R6.64+0x10] ;  /* 0x0000102406237980 */ /* 0x000f68000c101900 */
[----:B-----5:R4:W-:Y:S04]  /*5900*/  ST.E desc[UR36][R8.64+0x10], R35 ;  /* 0x0000102308007985 */ /* 0x0209e8000c101924 */
[----:B------:R-:W5:Y:S04]  /*5910*/  LD.E R37, desc[UR36][R6.64+0x14] ;  /* 0x0000142406257980 */ /* 0x000f68000c101900 */
[----:B-----5:R4:W-:Y:S04]  /*5920*/  ST.E desc[UR36][R8.64+0x14], R37 ;  /* 0x0000142508007985 */ /* 0x0209e8000c101924 */
[----:B--2---:R-:W2:Y:S04]  /*5930*/  LD.E R11, desc[UR36][R6.64+0x18] ;  /* 0x00001824060b7980 */ /* 0x004ea8000c101900 */
[----:B--2---:R4:W-:Y:S04]  /*5940*/  ST.E desc[UR36][R8.64+0x18], R11 ;  /* 0x0000180b08007985 */ /* 0x0049e8000c101924 */
[----:B---3--:R-:W2:Y:S01]  /*5950*/  LD.E R13, desc[UR36][R6.64+0x1c] ;  /* 0x00001c24060d7980 */ /* 0x008ea2000c101900 */
[----:B------:R-:W-:-:S03]  /*5960*/  VIADD R3, R3, 0x8 ;  /* 0x0000000803037836 */ /* 0x000fc60000000000 */
[----:B--2---:R4:W-:Y:S04]  /*5970*/  ST.E desc[UR36][R8.64+0x1c], R13 ;  /* 0x00001c0d08007985 */ /* 0x0049e8000c101924 */
.L_x_75:
[----:B------:R-:W-:Y:S05]  /*5980*/  @!P1 BRA `(.L_x_72) ;  /* 0x0000000000649947 */ /* 0x000fea0003800000 */
[----:B------:R-:W-:Y:S02]  /*5990*/  ISETP.GE.U32.AND P0, PT, R14, 0x4, PT ;  /* 0x000000040e00780c */ /* 0x000fe40003f06070 */
[----:B---34-:R-:W-:-:S04]  /*59a0*/  LOP3.LUT R35, R10, 0x3, RZ, 0xc0, !PT ;  /* 0x000000030a237812 */ /* 0x018fc800078ec0ff */
[----:B------:R-:W-:-:S07]  /*59b0*/  ISETP.NE.AND P1, PT, R35, RZ, PT ;  /* 0x000000ff2300720c */ /* 0x000fce0003f25270 */
[----:B------:R-:W-:Y:S06]  /*59c0*/  @!P0 BRA `(.L_x_76) ;  /* 0x00000000002c8947 */ /* 0x000fec0003800000 */
[----:B------:R-:W-:-:S05]  /*59d0*/  IMAD.WIDE.U32 R6, R3, 0x4, R28 ;  /* 0x0000000403067825 */ /* 0x000fca00078e001c */
[----:B------:R-:W2:Y:S01]  /*59e0*/  LD.E R11, desc[UR36][R6.64] ;  /* 0x00000024060b7980 */ /* 0x000ea2000c101900 */
[----:B------:R-:W-:-:S05]  /*59f0*/  IMAD.WIDE.U32 R8, R3, 0x4, R4 ;  /* 0x0000000403087825 */ /* 0x000fca00078e0004 */
[----:B--2---:R2:W-:Y:S04]  /*5a00*/  ST.E desc[UR36][R8.64], R11 ;  /* 0x0000000b08007985 */ /* 0x0045e8000c101924 */
[----:B------:R-:W3:Y:S04]  /*5a10*/  LD.E R13, desc[UR36][R6.64+0x4] ;  /* 0x00000424060d7980 */ /* 0x000ee8000c101900 */
[----:B---3--:R2:W-:Y:S04]  /*5a20*/  ST.E desc[UR36][R8.64+0x4], R13 ;  /* 0x0000040d08007985 */ /* 0x0085e8000c101924 */
[----:B------:R-:W3:Y:S04]  /*5a30*/  LD.E R15, desc[UR36][R6.64+0x8] ;  /* 0x00000824060f7980 */ /* 0x000ee8000c101900 */
[----:B---3--:R2:W-:Y:S04]  /*5a40*/  ST.E desc[UR36][R8.64+0x8], R15 ;  /* 0x0000080f08007985 */ /* 0x0085e8000c101924 */
[----:B------:R-:W3:Y:S01]  /*5a50*/  LD.E R21, desc[UR36][R6.64+0xc] ;  /* 0x00000c2406157980 */ /* 0x000ee2000c101900 */
[----:B------:R-:W-:-:S03]  /*5a60*/  IADD3 R3, PT, PT, R3, 0x4, RZ ;  /* 0x0000000403037810 */ /* 0x000fc60007ffe0ff */
[----:B---3--:R2:W-:Y:S04]  /*5a70*/  ST.E desc[UR36][R8.64+0xc], R21 ;  /* 0x00000c1508007985 */ /* 0x0085e8000c101924 */
.L_x_76:
[----:B------:R-:W-:Y:S05]  /*5a80*/  @!P1 BRA `(.L_x_72) ;  /* 0x0000000000249947 */ /* 0x000fea0003800000 */
[----:B------:R-:W-:-:S07]  /*5a90*/  HFMA2 R10, -RZ, RZ, 0, 0 ;  /* 0x00000000ff0a7431 */ /* 0x000fce00000001ff */
.L_x_77:
[----:B--2---:R-:W-:-:S06]  /*5aa0*/  IMAD.WIDE.U32 R6, R3, 0x4, R28 ;  /* 0x0000000403067825 */ /* 0x004fcc00078e001c */
[----:B------:R-:W3:Y:S01]  /*5ab0*/  LD.E R7, desc[UR36][R6.64] ;  /* 0x0000002406077980 */ /* 0x000ee2000c101900 */
[C---:B--2---:R-:W-:Y:S01]  /*5ac0*/  IMAD.WIDE.U32 R8, R3.reuse, 0x4, R4 ;  /* 0x0000000403087825 */ /* 0x044fe200078e0004 */
[----:B------:R-:W-:Y:S02]  /*5ad0*/  IADD3 R10, PT, PT, R10, 0x1, RZ ;  /* 0x000000010a0a7810 */ /* 0x000fe40007ffe0ff */
[----:B------:R-:W-:Y:S02]  /*5ae0*/  IADD3 R3, PT, PT, R3, 0x1, RZ ;  /* 0x0000000103037810 */ /* 0x000fe40007ffe0ff */
[----:B------:R-:W-:Y:S01]  /*5af0*/  ISETP.NE.AND P0, PT, R10, R35, PT ;  /* 0x000000230a00720c */ /* 0x000fe20003f05270 */
[----:B---3--:R2:W-:-:S12]  /*5b00*/  ST.E desc[UR36][R8.64], R7 ;  /* 0x0000000708007985 */ /* 0x0085d8000c101924 */
[----:B------:R-:W-:Y:S05]  /*5b10*/  @P0 BRA `(.L_x_77) ;  /* 0xfffffffc00e00947 */ /* 0x000fea000383ffff */
.L_x_72:
[----:B------:R-:W5:Y:S01]  /*5b20*/  LDC R3, c[0x0][0x38c] ;  /* 0x0000e300ff037b82 */ /* 0x000f620000000800 */
[----:B------:R-:W-:Y:S05]  /*5b30*/  WARPSYNC.ALL ;  /* 0x0000000000007948 */ /* 0x000fea0003800000 */
[----:B------:R-:W-:Y:S02]  /*5b40*/  BSSY.RECONVERGENT B0, `(.L_x_78) ;  /* 0x000008e000007945 */ /* 0x000fe40003800200 */
[----:B------:R-:W-:Y:S01]  /*5b50*/  BAR.SYNC.DEFER_BLOCKING 0x0 ;  /* 0x0000000000007b1d */ /* 0x000fe20000010000 */
[----:B-----5:R-:W-:-:S04]  /*5b60*/  ISETP.GE.AND P0, PT, R3, 0x1, PT ;  /* 0x000000010300780c */ /* 0x020fc80003f06270 */
[----:B-1----:R-:W-:-:S13]  /*5b70*/  ISETP.GT.OR P0, PT, R33, R0, !P0 ;  /* 0x000000002100720c */ /* 0x002fda0004704670 */
[----:B------:R-:W-:Y:S05]  /*5b80*/  @P0 BRA `(.L_x_79) ;  /* 0x0000000800240947 */ /* 0x000fea0003800000 */
[C---:B------:R-:W-:Y:S02]  /*5b90*/  LOP3.LUT R20, R3.reuse, 0x7, RZ, 0xc0, !PT ;  /* 0x0000000703147812 */ /* 0x040fe400078ec0ff */
[C---:B------:R-:W-:Y:S02]  /*5ba0*/  LOP3.LUT R28, R3.reuse, 0x3, RZ, 0xc0, !PT ;  /* 0x00000003031c7812 */ /* 0x040fe400078ec0ff */
[----:B---3--:R-:W-:Y:S02]  /*5bb0*/  IADD3 R6, PT, PT, R20, -0x1, RZ ;  /* 0xffffffff14067810 */ /* 0x008fe40007ffe0ff */
[----:B------:R-:W-:Y:S02]  /*5bc0*/  LOP3.LUT R3, R3, 0x7ffffff8, RZ, 0xc0, !PT ;  /* 0x7ffffff803037812 */ /* 0x000fe400078ec0ff */
[----:B------:R-:W-:-:S13]  /*5bd0*/  ISETP.GE.U32.AND P0, PT, R6, 0x3, PT ;  /* 0x000000030600780c */ /* 0x000fda0003f06070 */
.L_x_92:
[----:B-1----:R-:W1:Y:S01]  /*5be0*/  LDCU UR4, c[0x0][0x38c] ;  /* 0x00007180ff0477ac */ /* 0x002e620008000800 */
[C---:B------:R-:W-:Y:S01]  /*5bf0*/  ISETP.NE.AND P1, PT, R33.reuse, R0, PT ;  /* 0x000000002100720c */ /* 0x040fe20003f25270 */
[----:B--23--:R-:W-:Y:S01]  /*5c00*/  IMAD.WIDE R6, R33, 0x4, R26 ;  /* 0x0000000421067825 */ /* 0x00cfe200078e021a */
[----:B----4-:R-:W-:-:S03]  /*5c10*/  MOV R13, RZ ;  /* 0x000000ff000d7202 */ /* 0x010fc60000000f00 */
[C---:B------:R-:W-:Y:S01]  /*5c20*/  IMAD.WIDE R8, R33.reuse, 0x4, R4 ;  /* 0x0000000421087825 */ /* 0x040fe200078e0204 */
[----:B------:R-:W-:Y:S01]  /*5c30*/  IADD3 R33, PT, PT, R33, 0x1, RZ ;  /* 0x0000000121217810 */ /* 0x000fe20007ffe0ff */
[----:B-1----:R-:W-:-:S09]  /*5c40*/  UISETP.GE.U32.AND UP0, UPT, UR4, 0x8, UPT ;  /* 0x000000080400788c */ /* 0x002fd2000bf06070 */
[----:B------:R-:W-:Y:S05]  /*5c50*/  BRA.U !UP0, `(.L_x_80) ;  /* 0x0000000108e47547 */ /* 0x000fea000b800000 */
[----:B------:R-:W-:-:S07]  /*5c60*/  HFMA2 R12, -RZ, RZ, 0, 0 ;  /* 0x00000000ff0c7431 */ /* 0x000fce00000001ff */
.L_x_83:
[----:B-1----:R-:W-:Y:S01]  /*5c70*/  IMAD.WIDE.U32 R10, R12, 0x4, R4 ;  /* 0x000000040c0a7825 */ /* 0x002fe200078e0004 */
[----:B------:R-:W2:Y:S04]  /*5c80*/  LD.E R13, desc[UR36][R6.64] ;  /* 0x00000024060d7980 */ /* 0x000ea8000c101900 */
[----:B------:R-:W2:Y:S02]  /*5c90*/  LD.E R29, desc[UR36][R10.64] ;  /* 0x000000240a1d7980 */ /* 0x000ea4000c101900 */
[----:B--2---:R-:W-:-:S13]  /*5ca0*/  ISETP.NE.AND P2, PT, R29, R13, PT ;  /* 0x0000000d1d00720c */ /* 0x004fda0003f45270 */
[----:B------:R-:W2:Y:S04]  /*5cb0*/  @!P2 LD.E R15, desc[UR36][R8.64] ;  /* 0x00000024080fa980 */ /* 0x000ea8000c101900 */
[----:B------:R-:W-:Y:S04]  /*5cc0*/  @!P2 ST.E desc[UR36][R8.64], R29 ;  /* 0x0000001d0800a985 */ /* 0x000fe8000c101924 */
[----:B------:R-:W3:Y:S04]  /*5cd0*/  LD.E R14, desc[UR36][R10.64+0x4] ;  /* 0x000004240a0e7980 */ /* 0x000ee8000c101900 */
[----:B--2---:R-:W-:Y:S04]  /*5ce0*/  @!P2 ST.E desc[UR36][R10.64], R15 ;  /* 0x0000000f0a00a985 */ /* 0x004fe8000c101924 */
[----:B------:R-:W3:Y:S02]  /*5cf0*/  @!P2 LD.E R13, desc[UR36][R6.64] ;  /* 0x00000024060da980 */ /* 0x000ee4000c101900 */
[----:B---3--:R-:W-:-:S13]  /*5d00*/  ISETP.NE.AND P2, PT, R14, R13, PT ;  /* 0x0000000d0e00720c */ /* 0x008fda0003f45270 */
[----:B------:R-:W2:Y:S04]  /*5d10*/  @!P2 LD.E R21, desc[UR36][R8.64] ;  /* 0x000000240815a980 */ /* 0x000ea8000c101900 */
[----:B------:R1:W-:Y:S04]  /*5d20*/  @!P2 ST.E desc[UR36][R8.64], R13 ;  /* 0x0000000d0800a985 */ /* 0x0003e8000c101924 */
[----:B------:R-:W3:Y:S04]  /*5d30*/  LD.E R14, desc[UR36][R10.64+0x8] ;  /* 0x000008240a0e7980 */ /* 0x000ee8000c101900 */
[----:B--2---:R-:W-:Y:S04]  /*5d40*/  @!P2 ST.E desc[UR36][R10.64+0x4], R21 ;  /* 0x000004150a00a985 */ /* 0x004fe8000c101924 */
[----:B-1----:R-:W3:Y:S02]  /*5d50*/  @!P2 LD.E R13, desc[UR36][R6.64] ;  /* 0x00000024060da980 */ /* 0x002ee4000c101900 */
        /* <DEDUP_REMOVED lines=28> */
[----:B--2---:R2:W-:Y:S04]  /*5f20*/  @!P2 ST.E desc[UR36][R10.64+0x18], R15 ;  /* 0x0000180f0a00a985 */ /* 0x0045e8000c101924 */
[----:B-1----:R-:W3:Y:S01]  /*5f30*/  @!P2 LD.E R13, desc[UR36][R6.64] ;  /* 0x00000024060da980 */ /* 0x002ee2000c101900 */
[----:B------:R-:W-:Y:S01]  /*5f40*/  IADD3 R12, PT, PT, R12, 0x8, RZ ;  /* 0x000000080c0c7810 */ /* 0x000fe20007ffe0ff */
[----:B------:R-:W-:Y:S03]  /*5f50*/  BSSY.RECONVERGENT B1, `(.L_x_81) ;  /* 0x0000007000017945 */ /* 0x000fe60003800200 */
[----:B------:R-:W-:-:S02]  /*5f60*/  ISETP.NE.AND P3, PT, R12, R3, PT ;  /* 0x000000030c00720c */ /* 0x000fc40003f65270 */
[----:B---3--:R-:W-:-:S13]  /*5f70*/  ISETP.NE.AND P2, PT, R14, R13, PT ;  /* 0x0000000d0e00720c */ /* 0x008fda0003f45270 */
[----:B--2---:R-:W-:Y:S05]  /*5f80*/  @P2 BRA `(.L_x_82) ;  /* 0x00000000000c2947 */ /* 0x004fea0003800000 */
[----:B------:R-:W2:Y:S04]  /*5f90*/  LD.E R15, desc[UR36][R8.64] ;  /* 0x00000024080f7980 */ /* 0x000ea8000c101900 */
[----:B------:R1:W-:Y:S04]  /*5fa0*/  ST.E desc[UR36][R8.64], R13 ;  /* 0x0000000d08007985 */ /* 0x0003e8000c101924 */
[----:B--2---:R1:W-:Y:S02]  /*5fb0*/  ST.E desc[UR36][R10.64+0x1c], R15 ;  /* 0x00001c0f0a007985 */ /* 0x0043e4000c101924 */
.L_x_82:
[----:B------:R-:W-:Y:S05]  /*5fc0*/  BSYNC.RECONVERGENT B1 ;  /* 0x0000000000017941 */ /* 0x000fea0003800200 */
.L_x_81:
[----:B------:R-:W-:Y:S05]  /*5fd0*/  @P3 BRA `(.L_x_83) ;  /* 0xfffffffc00243947 */ /* 0x000fea000383ffff */
[----:B-1----:R-:W-:-:S07]  /*5fe0*/  MOV R13, R3 ;  /* 0x00000003000d7202 */ /* 0x002fce0000000f00 */
.L_x_80:
[----:B------:R-:W-:-:S13]  /*5ff0*/  ISETP.NE.AND P2, PT, R20, RZ, PT ;  /* 0x000000ff1400720c */ /* 0x000fda0003f45270 */
[----:B------:R-:W-:Y:S05]  /*6000*/  @!P2 BRA `(.L_x_84) ;  /* 0x000000040000a947 */ /* 0x000fea0003800000 */
[----:B------:R-:W-:Y:S05]  /*6010*/  @!P0 BRA `(.L_x_85) ;  /* 0x0000000000748947 */ /* 0x000fea0003800000 */
[----:B------:R-:W-:Y:S01]  /*6020*/  IMAD.WIDE.U32 R10, R13, 0x4, R4 ;  /* 0x000000040d0a7825 */ /* 0x000fe200078e0004 */
        /* <DEDUP_REMOVED lines=20> */
[----:B------:R-:W-:Y:S01]  /*6170*/  BSSY.RECONVERGENT B1, `(.L_x_86) ;  /* 0x0000006000017945 */ /* 0x000fe20003800200 */
[----:B---3--:R-:W-:-:S13]  /*6180*/  ISETP.NE.AND P2, PT, R12, R15, PT ;  /* 0x0000000f0c00720c */ /* 0x008fda0003f45270 */
[----:B--2---:R-:W-:Y:S05]  /*6190*/  @P2 BRA `(.L_x_87) ;  /* 0x00000000000c2947 */ /* 0x004fea0003800000 */
[----:B------:R-:W2:Y:S04]  /*61a0*/  LD.E R21, desc[UR36][R8.64] ;  /* 0x0000002408157980 */ /* 0x000ea8000c101900 */
[----:B------:R1:W-:Y:S04]  /*61b0*/  ST.E desc[UR36][R8.64], R15 ;  /* 0x0000000f08007985 */ /* 0x0003e8000c101924 */
[----:B--2---:R1:W-:Y:S02]  /*61c0*/  ST.E desc[UR36][R10.64+0xc], R21 ;  /* 0x00000c150a007985 */ /* 0x0043e4000c101924 */
.L_x_87:
[----:B------:R-:W-:Y:S05]  /*61d0*/  BSYNC.RECONVERGENT B1 ;  /* 0x0000000000017941 */ /* 0x000fea0003800200 */
.L_x_86:
[----:B------:R-:W-:-:S07]  /*61e0*/  IADD3 R13, PT, PT, R13, 0x4, RZ ;  /* 0x000000040d0d7810 */ /* 0x000fce0007ffe0ff */
.L_x_85:
[----:B------:R-:W-:Y:S01]  /*61f0*/  ISETP.NE.AND P2, PT, R28, RZ, PT ;  /* 0x000000ff1c00720c */ /* 0x000fe20003f45270 */
[----:B------:R-:W-:-:S12]  /*6200*/  BSSY.RECONVERGENT B1, `(.L_x_84) ;  /* 0x0000020000017945 */ /* 0x000fd80003800200 */
[----:B------:R-:W-:Y:S05]  /*6210*/  @!P2 BRA `(.L_x_88) ;  /* 0x000000000078a947 */ /* 0x000fea0003800000 */
[----:B------:R-:W-:-:S13]  /*6220*/  ISETP.NE.AND P2, PT, R28, 0x1, PT ;  /* 0x000000011c00780c */ /* 0x000fda0003f45270 */
[----:B------:R-:W-:Y:S05]  /*6230*/  @!P2 BRA `(.L_x_89) ;  /* 0x000000000044a947 */ /* 0x000fea0003800000 */
[----:B-1----:R-:W-:Y:S01]  /*6240*/  IMAD.WIDE.U32 R10, R13, 0x4, R4 ;  /* 0x000000040d0a7825 */ /* 0x002fe200078e0004 */
[----:B------:R-:W2:Y:S04]  /*6250*/  LD.E R15, desc[UR36][R6.64] ;  /* 0x00000024060f7980 */ /* 0x000ea8000c101900 */
[----:B------:R-:W2:Y:S02]  /*6260*/  LD.E R14, desc[UR36][R10.64] ;  /* 0x000000240a0e7980 */ /* 0x000ea4000c101900 */
[----:B--2---:R-:W-:-:S13]  /*6270*/  ISETP.NE.AND P2, PT, R14, R15, PT ;  /* 0x0000000f0e00720c */ /* 0x004fda0003f45270 */
[----:B------:R-:W2:Y:S04]  /*6280*/  @!P2 LD.E R21, desc[UR36][R8.64] ;  /* 0x000000240815a980 */ /* 0x000ea8000c101900 */
[----:B------:R1:W-:Y:S04]  /*6290*/  @!P2 ST.E desc[UR36][R8.64], R14 ;  /* 0x0000000e0800a985 */ /* 0x0003e8000c101924 */
[----:B------:R-:W3:Y:S04]  /*62a0*/  LD.E R12, desc[UR36][R10.64+0x4] ;  /* 0x000004240a0c7980 */ /* 0x000ee8000c101900 */
[----:B--2---:R1:W-:Y:S04]  /*62b0*/  @!P2 ST.E desc[UR36][R10.64], R21 ;  /* 0x000000150a00a985 */ /* 0x0043e8000c101924 */
[----:B------:R-:W3:Y:S01]  /*62c0*/  @!P2 LD.E R15, desc[UR36][R6.64] ;  /* 0x00000024060fa980 */ /* 0x000ee2000c101900 */
[----:B------:R-:W-:Y:S01]  /*62d0*/  BSSY.RECONVERGENT B2, `(.L_x_90) ;  /* 0x0000006000027945 */ /* 0x000fe20003800200 */
[----:B---3--:R-:W-:-:S13]  /*62e0*/  ISETP.NE.AND P2, PT, R12, R15, PT ;  /* 0x0000000f0c00720c */ /* 0x008fda0003f45270 */
[----:B-1----:R-:W-:Y:S05]  /*62f0*/  @P2 BRA `(.L_x_91) ;  /* 0x00000000000c2947 */ /* 0x002fea0003800000 */
[----:B------:R-:W2:Y:S04]  /*6300*/  LD.E R21, desc[UR36][R8.64] ;  /* 0x0000002408157980 */ /* 0x000ea8000c101900 */
[----:B------:R1:W-:Y:S04]  /*6310*/  ST.E desc[UR36][R8.64], R15 ;  /* 0x0000000f08007985 */ /* 0x0003e8000c101924 */
[----:B--2---:R1:W-:Y:S02]  /*6320*/  ST.E desc[UR36][R10.64+0x4], R21 ;  /* 0x000004150a007985 */ /* 0x0043e4000c101924 */
.L_x_91:
[----:B------:R-:W-:Y:S05]  /*6330*/  BSYNC.RECONVERGENT B2 ;  /* 0x0000000000027941 */ /* 0x000fea0003800200 */
.L_x_90:
[----:B------:R-:W-:-:S07]  /*6340*/  VIADD R13, R13, 0x2 ;  /* 0x000000020d0d7836 */ /* 0x000fce0000000000 */
.L_x_89:
[----:B------:R-:W2:Y:S02]  /*6350*/  LDCU UR4, c[0x0][0x38c] ;  /* 0x00007180ff0477ac */ /* 0x000ea40008000800 */
[----:B--2---:R-:W-:-:S09]  /*6360*/  ULOP3.LUT UP0, URZ, UR4, 0x1, URZ, 0xc0, !UPT ;  /* 0x0000000104ff7892 */ /* 0x004fd2000f80c0ff */
[----:B------:R-:W-:Y:S05]  /*6370*/  BRA.U !UP0, `(.L_x_88) ;  /* 0x0000000108207547 */ /* 0x000fea000b800000 */
[----:B-1----:R-:W-:Y:S01]  /*6380*/  IMAD.WIDE.U32 R10, R13, 0x4, R4 ;  /* 0x000000040d0a7825 */ /* 0x002fe200078e0004 */
[----:B------:R-:W2:Y:S04]  /*6390*/  LD.E R6, desc[UR36][R6.64] ;  /* 0x0000002406067980 */ /* 0x000ea8000c101900 */
[----:B------:R-:W2:Y:S02]  /*63a0*/  LD.E R13, desc[UR36][R10.64] ;  /* 0x000000240a0d7980 */ /* 0x000ea4000c101900 */
[----:B--2---:R-:W-:-:S13]  /*63b0*/  ISETP.NE.AND P2, PT, R13, R6, PT ;  /* 0x000000060d00720c */ /* 0x004fda0003f45270 */
[----:B------:R-:W-:Y:S05]  /*63c0*/  @P2 BRA `(.L_x_88) ;  /* 0x00000000000c2947 */ /* 0x000fea0003800000 */
[----:B------:R-:W2:Y:S04]  /*63d0*/  LD.E R7, desc[UR36][R8.64] ;  /* 0x0000002408077980 */ /* 0x000ea8000c101900 */
[----:B------:R3:W-:Y:S04]  /*63e0*/  ST.E desc[UR36][R8.64], R13 ;  /* 0x0000000d08007985 */ /* 0x0007e8000c101924 */
[----:B--2---:R3:W-:Y:S02]  /*63f0*/  ST.E desc[UR36][R10.64], R7 ;  /* 0x000000070a007985 */ /* 0x0047e4000c101924 */
.L_x_88:
[----:B------:R-:W-:Y:S05]  /*6400*/  BSYNC.RECONVERGENT B1 ;  /* 0x0000000000017941 */ /* 0x000fea0003800200 */
.L_x_84:
[----:B------:R-:W-:Y:S05]  /*6410*/  @P1 BRA `(.L_x_92) ;  /* 0xfffffff400f01947 */ /* 0x000fea000383ffff */
.L_x_79:
[----:B------:R-:W-:Y:S05]  /*6420*/  BSYNC.RECONVERGENT B0 ;  /* 0x0000000000007941 */ /* 0x000fea0003800200 */
.L_x_78:
[----:B------:R-:W5:Y:S08]  /*6430*/  LDC R3, c[0x0][0x38c] ;  /* 0x0000e300ff037b82 */ /* 0x000f700000000800 */
[----:B------:R-:W-:Y:S01]  /*6440*/  BAR.SYNC.DEFER_BLOCKING 0x0 ;  /* 0x0000000000007b1d */ /* 0x000fe20000010000 */
[----:B-----5:R-:W-:-:S13]  /*6450*/  ISETP.GE.AND P0, PT, R3, 0x1, PT ;  /* 0x000000010300780c */ /* 0x020fda0003f06270 */
[----:B------:R-:W-:Y:S05]  /*6460*/  @!P0 BRA `(.L_x_93) ;  /* 0x0000000400788947 */ /* 0x000fea0003800000 */
[----:B------:R-:W-:Y:S01]  /*6470*/  ISETP.GE.U32.AND P0, PT, R2, 0xf, PT ;  /* 0x0000000f0200780c */ /* 0x000fe20003f06070 */
[----:B-1234-:R-:W-:Y:S01]  /*6480*/  HFMA2 R11, -RZ, RZ, 0, 0 ;  /* 0x00000000ff0b7431 */ /* 0x01efe200000001ff */
[----:B------:R-:W-:-:S04]  /*6490*/  LOP3.LUT R0, R3, 0xf, RZ, 0xc0, !PT ;  /* 0x0000000f03007812 */ /* 0x000fc800078ec0ff */
[----:B------:R-:W-:-:S07]  /*64a0*/  ISETP.NE.AND P1, PT, R0, RZ, PT ;  /* 0x000000ff0000720c */ /* 0x000fce0003f25270 */
[----:B------:R-:W-:Y:S06]  /*64b0*/  @!P0 BRA `(.L_x_94) ;  /* 0x00000000009c8947 */ /* 0x000fec0003800000 */
[----:B------:R-:W-:Y:S02]  /*64c0*/  LOP3.LUT R11, R3, 0x7ffffff0, RZ, 0xc0, !PT ;  /* 0x7ffffff0030b7812 */ /* 0x000fe400078ec0ff */
[----:B------:R-:W-:-:S07]  /*64d0*/  MOV R13, RZ ;  /* 0x000000ff000d7202 */ /* 0x000fce0000000f00 */
.L_x_95:
[----:B------:R-:W-:-:S05]  /*64e0*/  IMAD.WIDE.U32 R8, R13, 0x4, R4 ;  /* 0x000000040d087825 */ /* 0x000fca00078e0004 */
[----:B--2---:R-:W2:Y:S01]  /*64f0*/  LD.E R15, desc[UR36][R8.64] ;  /* 0x00000024080f7980 */ /* 0x004ea2000c101900 */
[----:B------:R-:W-:-:S05]  /*6500*/  IMAD.WIDE.U32 R6, R13, 0x4, R26 ;  /* 0x000000040d067825 */ /* 0x000fca00078e001a */
[----:B--2---:R1:W-:Y:S04]  /*6510*/  ST.E desc[UR36][R6.64], R15 ;  /* 0x0000000f06007985 */ /* 0x0043e8000c101924 */
[----:B------:R-:W2:Y:S04]  /*6520*/  LD.E R21, desc[UR36][R8.64+0x4] ;  /* 0x0000042408157980 */ /* 0x000ea8000c101900 */
        /* <DEDUP_REMOVED lines=9> */
[----:B-1----:R-:W3:Y:S04]  /*65c0*/  LD.E R15, desc[UR36][R8.64+0x18] ;  /* 0x00001824080f7980 */ /* 0x002ee8000c101900 */
        /* <DEDUP_REMOVED lines=11> */
[----:B-1----:R-:W3:Y:S04]  /*6680*/  LD.E R15, desc[UR36][R8.64+0x30] ;  /* 0x00003024080f7980 */ /* 0x002ee8000c101900 */
[----:B---3--:R2:W-:Y:S04]  /*6690*/  ST.E desc[UR36][R6.64+0x30], R15 ;  /* 0x0000300f06007985 */ /* 0x0085e8000c101924 */
[----:B------:R-:W3:Y:S04]  /*66a0*/  LD.E R21, desc[UR36][R8.64+0x34] ;  /* 0x0000342408157980 */ /* 0x000ee8000c101900 */
[----:B---3--:R2:W-:Y:S04]  /*66b0*/  ST.E desc[UR36][R6.64+0x34], R21 ;  /* 0x0000341506007985 */ /* 0x0085e8000c101924 */
[----:B----4-:R-:W3:Y:S04]  /*66c0*/  LD.E R29, desc[UR36][R8.64+0x38] ;  /* 0x00003824081d7980 */ /* 0x010ee8000c101900 */
[----:B---3--:R2:W-:Y:S04]  /*66d0*/  ST.E desc[UR36][R6.64+0x38], R29 ;  /* 0x0000381d06007985 */ /* 0x0085e8000c101924 */
[----:B-----5:R-:W3:Y:S01]  /*66e0*/  LD.E R33, desc[UR36][R8.64+0x3c] ;  /* 0x00003c2408217980 */ /* 0x020ee2000c101900 */
[----:B------:R-:W-:-:S04]  /*66f0*/  IADD3 R13, PT, PT, R13, 0x10, RZ ;  /* 0x000000100d0d7810 */ /* 0x000fc80007ffe0ff */
[----:B------:R-:W-:Y:S01]  /*6700*/  ISETP.NE.AND P0, PT, R13, R11, PT ;  /* 0x0000000b0d00720c */ /* 0x000fe20003f05270 */
[----:B---3--:R2:W-:-:S12]  /*6710*/  ST.E desc[UR36][R6.64+0x3c], R33 ;  /* 0x00003c2106007985 */ /* 0x0085d8000c101924 */
[----:B------:R-:W-:Y:S05]  /*6720*/  @P0 BRA `(.L_x_95) ;  /* 0xfffffffc006c0947 */ /* 0x000fea000383ffff */
.L_x_94:
[----:B------:R-:W-:Y:S05]  /*6730*/  @!P1 BRA `(.L_x_93) ;  /* 0x0000000000c49947 */ /* 0x000fea0003800000 */
[----:B------:R-:W-:Y:S02]  /*6740*/  ISETP.GE.U32.AND P0, PT, R0, 0x8, PT ;  /* 0x000000080000780c */ /* 0x000fe40003f06070 */
[----:B------:R-:W-:-:S04]  /*6750*/  LOP3.LUT R10, R3, 0x7, RZ, 0xc0, !PT ;  /* 0x00000007030a7812 */ /* 0x000fc800078ec0ff */
[----:B------:R-:W-:-:S07]  /*6760*/  ISETP.NE.AND P1, PT, R10, RZ, PT ;  /* 0x000000ff0a00720c */ /* 0x000fce0003f25270 */
[----:B------:R-:W-:Y:S06]  /*6770*/  @!P0 BRA `(.L_x_96) ;  /* 0x00000000004c8947 */ /* 0x000fec0003800000 */
[----:B--2---:R-:W-:-:S05]  /*6780*/  IMAD.WIDE.U32 R6, R11, 0x4, R4 ;  /* 0x000000040b067825 */ /* 0x004fca00078e0004 */
[----:B------:R-:W2:Y:S01]  /*6790*/  LD.E R13, desc[UR36][R6.64] ;  /* 0x00000024060d7980 */ /* 0x000ea2000c101900 */
        /* <DEDUP_REMOVED lines=8> */
[----:B------:R-:W4:Y:S04]  /*6820*/  LD.E R33, desc[UR36][R6.64+0x10] ;  /* 0x0000102406217980 */ /* 0x000f28000c101900 */
[----:B----4-:R3:W-:Y:S04]  /*6830*/  ST.E desc[UR36][R8.64+0x10], R33 ;  /* 0x0000102108007985 */ /* 0x0107e8000c101924 */
[----:B------:R-:W4:Y:S04]  /*6840*/  LD.E R35, desc[UR36][R6.64+0x14] ;  /* 0x0000142406237980 */ /* 0x000f28000c101900 */
[----:B----4-:R3:W-:Y:S04]  /*6850*/  ST.E desc[UR36][R8.64+0x14], R35 ;  /* 0x0000142308007985 */ /* 0x0107e8000c101924 */
[----:B-1----:R-:W4:Y:S04]  /*6860*/  LD.E R13, desc[UR36][R6.64+0x18] ;  /* 0x00001824060d7980 */ /* 0x002f28000c101900 */
[----:B----4-:R3:W-:Y:S04]  /*6870*/  ST.E desc[UR36][R8.64+0x18], R13 ;  /* 0x0000180d08007985 */ /* 0x0107e8000c101924 */
[----:B--2---:R-:W2:Y:S01]  /*6880*/  LD.E R15, desc[UR36][R6.64+0x1c] ;  /* 0x00001c24060f7980 */ /* 0x004ea2000c101900 */
[----:B------:R-:W-:-:S03]  /*6890*/  IADD3 R11, PT, PT, R11, 0x8, RZ ;  /* 0x000000080b0b7810 */ /* 0x000fc60007ffe0ff */
[----:B--2---:R3:W-:Y:S04]  /*68a0*/  ST.E desc[UR36][R8.64+0x1c], R15 ;  /* 0x00001c0f08007985 */ /* 0x0047e8000c101924 */
.L_x_96:
[----:B------:R-:W-:Y:S05]  /*68b0*/  @!P1 BRA `(.L_x_93) ;  /* 0x0000000000649947 */ /* 0x000fea0003800000 */
[----:B------:R-:W-:Y:S02]  /*68c0*/  ISETP.GE.U32.AND P0, PT, R10, 0x4, PT ;  /* 0x000000040a00780c */ /* 0x000fe40003f06070 */
[----:B------:R-:W-:-:S04]  /*68d0*/  LOP3.LUT R0, R3, 0x3, RZ, 0xc0, !PT ;  /* 0x0000000303007812 */ /* 0x000fc800078ec0ff */
[----:B------:R-:W-:-:S07]  /*68e0*/  ISETP.NE.AND P1, PT, R0, RZ, PT ;  /* 0x000000ff0000720c */ /* 0x000fce0003f25270 */
[----:B------:R-:W-:Y:S06]  /*68f0*/  @!P0 BRA `(.L_x_97) ;  /* 0x00000000002c8947 */ /* 0x000fec0003800000 */
[----:B--2---:R-:W-:-:S05]  /*6900*/  IMAD.WIDE.U32 R6, R11, 0x4, R4 ;  /* 0x000000040b067825 */ /* 0x004fca00078e0004 */
[----:B---3--:R-:W2:Y:S01]  /*6910*/  LD.E R13, desc[UR36][R6.64] ;  /* 0x00000024060d7980 */ /* 0x008ea2000c101900 */
[----:B------:R-:W-:-:S05]  /*6920*/  IMAD.WIDE.U32 R8, R11, 0x4, R26 ;  /* 0x000000040b087825 */ /* 0x000fca00078e001a */
[----:B--2---:R1:W-:Y:S04]  /*6930*/  ST.E desc[UR36][R8.64], R13 ;  /* 0x0000000d08007985 */ /* 0x0043e8000c101924 */
[----:B------:R-:W2:Y:S04]  /*6940*/  LD.E R15, desc[UR36][R6.64+0x4] ;  /* 0x00000424060f7980 */ /* 0x000ea8000c101900 */
[----:B--2---:R1:W-:Y:S04]  /*6950*/  ST.E desc[UR36][R8.64+0x4], R15 ;  /* 0x0000040f08007985 */ /* 0x0043e8000c101924 */
[----:B------:R-:W2:Y:S04]  /*6960*/  LD.E R21, desc[UR36][R6.64+0x8] ;  /* 0x0000082406157980 */ /* 0x000ea8000c101900 */
[----:B--2---:R1:W-:Y:S04]  /*6970*/  ST.E desc[UR36][R8.64+0x8], R21 ;  /* 0x0000081508007985 */ /* 0x0043e8000c101924 */
[----:B------:R-:W2:Y:S01]  /*6980*/  LD.E R29, desc[UR36][R6.64+0xc] ;  /* 0x00000c24061d7980 */ /* 0x000ea2000c101900 */
[----:B------:R-:W-:-:S03]  /*6990*/  IADD3 R11, PT, PT, R11, 0x4, RZ ;  /* 0x000000040b0b7810 */ /* 0x000fc60007ffe0ff */
[----:B--2---:R1:W-:Y:S04]  /*69a0*/  ST.E desc[UR36][R8.64+0xc], R29 ;  /* 0x00000c1d08007985 */ /* 0x0043e8000c101924 */
.L_x_97:
[----:B------:R-:W-:Y:S05]  /*69b0*/  @!P1 BRA `(.L_x_93) ;  /* 0x0000000000249947 */ /* 0x000fea0003800000 */
[----:B------:R-:W-:-:S05]  /*69c0*/  UMOV UR4, URZ ;  /* 0x000000ff00047c82 */ /* 0x000fca0008000000 */
.L_x_98:
[----:B-12---:R-:W-:-:S06]  /*69d0*/  IMAD.WIDE.U32 R6, R11, 0x4, R4 ;  /* 0x000000040b067825 */ /* 0x006fcc00078e0004 */
[----:B------:R-:W2:Y:S01]  /*69e0*/  LD.E R7, desc[UR36][R6.64] ;  /* 0x0000002406077980 */ /* 0x000ea2000c101900 */
[C---:B-1-3--:R-:W-:Y:S01]  /*69f0*/  IMAD.WIDE.U32 R8, R11.reuse, 0x4, R26 ;  /* 0x000000040b087825 */ /* 0x04afe200078e001a */
[----:B------:R-:W-:Y:S01]  /*6a00*/  UIADD3 UR4, UPT, UPT, UR4, 0x1, URZ ;  /* 0x0000000104047890 */ /* 0x000fe2000fffe0ff */
[----:B------:R-:W-:-:S05]  /*6a10*/  IADD3 R11, PT, PT, R11, 0x1, RZ ;  /* 0x000000010b0b7810 */ /* 0x000fca0007ffe0ff */
[----:B------:R-:W-:Y:S01]  /*6a20*/  ISETP.NE.AND P0, PT, R0, UR4, PT ;  /* 0x0000000400007c0c */ /* 0x000fe2000bf05270 */
[----:B--2---:R1:W-:-:S12]  /*6a30*/  ST.E desc[UR36][R8.64], R7 ;  /* 0x0000000708007985 */ /* 0x0043d8000c101924 */
[----:B------:R-:W-:Y:S05]  /*6a40*/  @P0 BRA `(.L_x_98) ;  /* 0xfffffffc00e00947 */ /* 0x000fea000383ffff */
.L_x_93:
[----:B------:R-:W0:Y:S01]  /*6a50*/  S2UR UR5, SR_CgaCtaId ;  /* 0x00000000000579c3 */ /* 0x000e220000008800 */
[----:B------:R-:W-:-:S07]  /*6a60*/  UMOV UR4, 0x400 ;  /* 0x0000040000047882 */ /* 0x000fce0000000000 */
[----:B-1234-:R-:W1:Y:S01]  /*6a70*/  LDC.64 R10, c[0x0][0x3b8] ;  /* 0x0000ee00ff0a7b82 */ /* 0x01ee620000000a00 */
[----:B0-----:R-:W-:-:S09]  /*6a80*/  ULEA UR4, UR5, UR4, 0x18 ;  /* 0x0000000405047291 */ /* 0x001fd2000f8ec0ff */
[----:B------:R-:W0:Y:S02]  /*6a90*/  LDS.64 R6, [UR4] ;  /* 0x00000004ff067984 */ /* 0x000e240008000a00 */
[----:B0-----:R-:W-:-:S06]  /*6aa0*/  IMAD.WIDE.U32 R8, R30, 0x8, R6 ;  /* 0x000000081e087825 */ /* 0x001fcc00078e0006 */
[----:B------:R-:W2:Y:S02]  /*6ab0*/  LD.E.64 R8, desc[UR36][R8.64] ;  /* 0x0000002408087980 */ /* 0x000ea4000c101b00 */
[C---:B--2---:R-:W-:Y:S02]  /*6ac0*/  IMAD.WIDE R12, R3.reuse, 0x4, R8 ;  /* 0x00000004030c7825 */ /* 0x044fe400078e0208 */
[----:B------:R-:W2:Y:S04]  /*6ad0*/  LD.E R0, desc[UR36][R8.64] ;  /* 0x0000002408007980 */ /* 0x000ea8000c101900 */
[----:B------:R-:W2:Y:S01]  /*6ae0*/  LD.E R12, desc[UR36][R12.64+-0x4] ;  /* 0xfffffc240c0c7980 */ /* 0x000ea2000c101900 */
[----:B------:R-:W-:Y:S01]  /*6af0*/  ISETP.GE.AND P0, PT, R3, 0x2, PT ;  /* 0x000000020300780c */ /* 0x000fe20003f06270 */
[----:B--2---:R-:W-:-:S04]  /*6b00*/  IMAD R7, R12, R3, R0 ;  /* 0x000000030c077224 */ /* 0x004fc800078e0200 */
[----:B-1----:R-:W-:-:S06]  /*6b10*/  IMAD.WIDE R6, R7, 0x8, R10 ;  /* 0x0000000807067825 */ /* 0x002fcc00078e020a */
[----:B------:R-:W5:Y:S02]  /*6b20*/  LDG.E.64 R6, desc[UR36][R6.64] ;  /* 0x0000002406067981 */ /* 0x000f64000c1e1b00 */
[----:B------:R-:W-:Y:S05]  /*6b30*/  @!P0 BRA `(.L_x_99) ;  /* 0x0000000400d08947 */ /* 0x000fea0003800000 */
[----:B------:R-:W-:Y:S01]  /*6b40*/  IADD3 R0, PT, PT, R3, -0x2, RZ ;  /* 0xfffffffe03007810 */ /* 0x000fe20007ffe0ff */
[----:B------:R-:W-:Y:S01]  /*6b50*/  HFMA2 R13, -RZ, RZ, 0, 5.9604644775390625e-08 ;  /* 0x00000001ff0d7431 */ /* 0x000fe200000001ff */
[----:B------:R-:W-:Y:S02]  /*6b60*/  LOP3.LUT R40, R2, 0x7, RZ, 0xc0, !PT ;  /* 0x0000000702287812 */ /* 0x000fe400078ec0ff */
[----:B------:R-:W-:-:S13]  /*6b70*/  ISETP.GE.U32.AND P0, PT, R0, 0x7, PT ;  /* 0x000000070000780c */ /* 0x000fda0003f06070 */
[----:B------:R-:W-:Y:S05]  /*6b80*/  @!P0 BRA `(.L_x_100) ;  /* 0x0000000000c48947 */ /* 0x000fea0003800000 */
[----:B------:R-:W-:Y:S02]  /*6b90*/  LOP3.LUT R0, R2, 0xfffffff8, RZ, 0xc0, !PT ;  /* 0xfffffff802007812 */ /* 0x000fe400078ec0ff */
[----:B------:R-:W-:-:S07]  /*6ba0*/  MOV R35, 0x1 ;  /* 0x0000000100237802 */ /* 0x000fce0000000f00 */
.L_x_101:
        /* <DEDUP_REMOVED lines=46> */
[----:B------:R-:W-:-:S07]  /*6e90*/  IMAD.MOV.U32 R13, RZ, RZ, R35 ;  /* 0x000000ffff0d7224 */ /* 0x000fce00078e0023 */
.L_x_100:
        /* <DEDUP_REMOVED lines=36> */
.L_x_102:
        /* <DEDUP_REMOVED lines=26> */
.L_x_99:
[----:B------:R-:W0:Y:S01]  /*7280*/  LDS.64 R8, [UR4+0x8] ;  /* 0x00000804ff087984 */ /* 0x000e220008000a00 */
[----:B------:R-:W-:-:S04]  /*7290*/  MOV R0, 0x50 ;  /* 0x0000005000007802 */ /* 0x000fc80000000f00 */
[----:B------:R1:W2:Y:S01]  /*72a0*/  LDC.64 R10, c[0x4][R0] ;  /* 0x01000000000a7b82 */ /* 0x0002a20000000a00 */
[----:B0-----:R-:W-:-:S05]  /*72b0*/  IMAD.WIDE.U32 R8, R30, 0x8, R8 ;  /* 0x000000081e087825 */ /* 0x001fca00078e0008 */
[----:B-----5:R1:W-:Y:S02]  /*72c0*/  ST.E.64 desc[UR36][R8.64], R6 ;  /* 0x0000000608007985 */ /* 0x0203e4000c101b24 */
[----:B------:R-:W-:-:S07]  /*72d0*/  LEPC R20, `(.L_x_64) ;  /* 0x000000001014794e */ /* 0x000fce0000000000 */
[----:B-12---:R-:W-:Y:S05]  /*72e0*/  CALL.ABS.NOINC R10 ;  /* 0x000000000a007343 */ /* 0x006fea0003c00000 */
.L_x_64:
[----:B------:R-:W-:Y:S05]  /*72f0*/  WARPSYNC.ALL ;  /* 0x0000000000007948 */ /* 0x000fea0003800000 */
[----:B------:R-:W0:Y:S08]  /*7300*/  S2UR UR5, SR_CgaCtaId ;  /* 0x00000000000579c3 */ /* 0x000e300000008800 */
[----:B------:R-:W-:Y:S06]  /*7310*/  BAR.SYNC.DEFER_BLOCKING 0x0 ;  /* 0x0000000000007b1d */ /* 0x000fec0000010000 */
[----:B------:R-:W-:-:S02]  /*7320*/  UMOV UR4, 0x400 ;  /* 0x0000040000047882 */ /* 0x000fc40000000000 */
[----:B0-----:R-:W-:-:S09]  /*7330*/  ULEA UR4, UR5, UR4, 0x18 ;  /* 0x0000000405047291 */ /* 0x001fd2000f8ec0ff */
[----:B------:R-:W0:Y:S02]  /*7340*/  LDS.64 R4, [UR4+0x10] ;  /* 0x00001004ff047984 */ /* 0x000e240008000a00 */
[----:B------:R-:W1:Y:S01]  /*7350*/  LDCU UR4, c[0x0][0x39c] ;  /* 0x00007380ff0477ac */ /* 0x000e620008000800 */
[----:B0-----:R-:W-:-:S06]  /*7360*/  IMAD.WIDE.U32 R4, R31, 0x4, R4 ;  /* 0x000000041f047825 */ /* 0x001fcc00078e0004 */
[----:B------:R-:W1:Y:S02]  /*7370*/  LD.E R4, desc[UR36][R4.64] ;  /* 0x0000002404047980 */ /* 0x000e64000c101900 */
[----:B-1----:R-:W-:-:S13]  /*7380*/  ISETP.GE.AND P0, PT, R4, UR4, PT ;  /* 0x0000000404007c0c */ /* 0x002fda000bf06270 */
[----:B------:R-:W-:Y:S05]  /*7390*/  @P0 BRA `(.L_x_103) ;  /* 0x0000004c001c0947 */ /* 0x000fea0003800000 */
[----:B------:R-:W0:Y:S01]  /*73a0*/  LDC R26, c[0x0][0x38c] ;  /* 0x0000e300ff1a7b82 */ /* 0x000e220000000800 */
[----:B------:R-:W-:Y:S02]  /*73b0*/  MOV R0, 0x48 ;  /* 0x0000004800007802 */ /* 0x000fe40000000f00 */
[----:B------:R-:W-:Y:S02]  /*73c0*/  MOV R4, R16 ;  /* 0x0000001000047202 */ /* 0x000fe40000000f00 */
[----:B------:R-:W-:-:S03]  /*73d0*/  MOV R5, R17 ;  /* 0x0000001100057202 */ /* 0x000fc60000000f00 */
[----:B------:R1:W2:Y:S01]  /*73e0*/  LDC.64 R6, c[0x4][R0] ;  /* 0x0100000000067b82 */ /* 0x0002a20000000a00 */
[----:B0-----:R-:W-:-:S04]  /*73f0*/  ISETP.GE.AND P0, PT, R26, 0x1, PT ;  /* 0x000000011a00780c */ /* 0x001fc80003f06270 */
[----:B-1----:R-:W-:-:S09]  /*7400*/  P2R R0, PR, RZ, 0x1 ;  /* 0x00000001ff007803 */ /* 0x002fd20000000000 */
[----:B------:R-:W-:-:S07]  /*7410*/  LEPC R20, `(.L_x_104) ;  /* 0x000000001014794e */ /* 0x000fce0000000000 */
[----:B--2---:R-:W-:Y:S05]  /*7420*/  CALL.ABS.NOINC R6 ;  /* 0x0000000006007343 */ /* 0x004fea0003c00000 */
.L_x_104:
[----:B------:R-:W2:Y:S01]  /*7430*/  LDG.E R0, desc[UR36][R22.64] ;  /* 0x0000002416007981 */ /* 0x000ea2000c1e1900 */
[----:B------:R-:W-:Y:S01]  /*7440*/  ISETP.GE.AND P6, PT, R26, 0x1, PT ;  /* 0x000000011a00780c */ /* 0x000fe20003fc6270 */
[----:B--2---:R-:W-:-:S05]  /*7450*/  IMAD.HI.U32 R3, R0, 0x3, RZ ;  /* 0x0000000300037827 */ /* 0x004fca00078e00ff */
[----:B------:R-:W-:-:S04]  /*7460*/  IADD3 R6, PT, PT, R0, -R3, RZ ;  /* 0x8000000300067210 */ /* 0x000fc80007ffe0ff */
[----:B------:R-:W-:-:S04]  /*7470*/  LEA.HI R6, R6, R3, RZ, 0x1f ;  /* 0x0000000306067211 */ /* 0x000fc800078ff8ff */
[----:B------:R-:W-:-:S05]  /*7480*/  SHF.R.U32.HI R3, RZ, 0x1e, R6 ;  /* 0x0000001eff037819 */ /* 0x000fca0000011606 */
[----:B------:R-:W-:Y:S01]  /*7490*/  IMAD R0, R3, -0x7fffffff, R0 ;  /* 0x8000000103007824 */ /* 0x000fe200078e0200 */
[----:B------:R-:W-:Y:S06]  /*74a0*/  @!P6 BRA `(.L_x_105) ;  /* 0x0000000c007ce947 */ /* 0x000fec0003800000 */
[----:B------:R-:W0:Y:S01]  /*74b0*/  LDC R6, c[0x0][0x38c] ;  /* 0x0000e300ff067b82 */ /* 0x000e220000000800 */
[----:B------:R-:W-:Y:S01]  /*74c0*/  ISETP.GE.U32.AND P0, PT, R2, 0xf, PT ;  /* 0x0000000f0200780c */ /* 0x000fe20003f06070 */
[----:B------:R-:W-:Y:S01]  /*74d0*/  HFMA2 R3, -RZ, RZ, 0, 0 ;  /* 0x00000000ff037431 */ /* 0x000fe200000001ff */
[----:B0-----:R-:W-:-:S04]  /*74e0*/  LOP3.LUT R11, R6, 0xf, RZ, 0xc0, !PT ;  /* 0x0000000f060b7812 */ /* 0x001fc800078ec0ff */
[----:B------:R-:W-:-:S07]  /*74f0*/  ISETP.NE.AND P1, PT, R11, RZ, PT ;  /* 0x000000ff0b00720c */ /* 0x000fce0003f25270 */
[----:B------:R-:W-:Y:S06]  /*7500*/  @!P0 BRA `(.L_x_106) ;  /* 0x0000000400ac8947 */ /* 0x000fec0003800000 */
[----:B------:R-:W0:Y:S01]  /*7510*/  S2R R8, SR_CgaCtaId ;  /* 0x0000000000087919 */ /* 0x000e220000008800 */
[----:B------:R-:W-:Y:S01]  /*7520*/  MOV R7, 0x400 ;  /* 0x0000040000077802 */ /* 0x000fe20000000f00 */
[----:B------:R-:W-:Y:S01]  /*7530*/  BSSY.RECONVERGENT B0, `(.L_x_106) ;  /* 0x0000068000007945 */ /* 0x000fe20003800200 */
[----:B------:R-:W-:Y:S02]  /*7540*/  LOP3.LUT R3, R6, 0x7ffffff0, RZ, 0xc0, !PT ;  /* 0x7ffffff006037812 */ /* 0x000fe400078ec0ff */
[----:B------:R-:W-:Y:S02]  /*7550*/  MOV R10, RZ ;  /* 0x000000ff000a7202 */ /* 0x000fe40000000f00 */
[----:B0-----:R-:W-:-:S07]  /*7560*/  LEA R7, R8, R7, 0x18 ;  /* 0x0000000708077211 */ /* 0x001fce00078ec0ff */
.L_x_107:
[----:B0-----:R-:W0:Y:S02]  /*7570*/  LDS.64 R8, [R7] ;  /* 0x0000000007087984 */ /* 0x001e240000000a00 */
[----:B0-----:R-:W-:-:S06]  /*7580*/  IMAD.WIDE.U32 R12, R30, 0x8, R8 ;  /* 0x000000081e0c7825 */ /* 0x001fcc00078e0008 */
[----:B------:R-:W2:Y:S02]  /*7590*/  LD.E.64 R12, desc[UR36][R12.64] ;  /* 0x000000240c0c7980 */ /* 0x000ea4000c101b00 */
[----:B--2---:R-:W-:-:S05]  /*75a0*/  IMAD.WIDE.U32 R14, R10, 0x4, R12 ;  /* 0x000000040a0e7825 */ /* 0x004fca00078e000c */
[----:B------:R-:W2:Y:S01]  /*75b0*/  LD.E R27, desc[UR36][R14.64] ;  /* 0x000000240e1b7980 */ /* 0x000ea2000c101900 */
[----:B------:R-:W-:-:S05]  /*75c0*/  IMAD.WIDE.U32 R8, R10, 0x4, R4 ;  /* 0x000000040a087825 */ /* 0x000fca00078e0004 */
[----:B--2---:R-:W-:Y:S04]  /*75d0*/  ST.E desc[UR36][R8.64], R27 ;  /* 0x0000001b08007985 */ /* 0x004fe8000c101924 */
[----:B------:R-:W0:Y:S02]  /*75e0*/  LDS.64 R16, [R7] ;  /* 0x0000000007107984 */ /* 0x000e240000000a00 */
[----:B0-----:R-:W-:-:S06]  /*75f0*/  IMAD.WIDE.U32 R16, R30, 0x8, R16 ;  /* 0x000000081e107825 */ /* 0x001fcc00078e0010 */
[----:B------:R-:W2:Y:S02]  /*7600*/  LD.E.64 R16, desc[UR36][R16.64] ;  /* 0x0000002410107980 */ /* 0x000ea4000c101b00 */
[----:B--2---:R-:W-:-:S06]  /*7610*/  IMAD.WIDE.U32 R20, R10, 0x4, R16 ;  /* 0x000000040a147825 */ /* 0x004fcc00078e0010 */
[----:B------:R-:W2:Y:S04]  /*7620*/  LD.E R21, desc[UR36][R20.64+0x4] ;  /* 0x0000042414157980 */ /* 0x000ea8000c101900 */
        /* <DEDUP_REMOVED lines=10> */
[----:B--2---:R-:W-:-:S05]  /*76d0*/  IMAD.WIDE.U32 R16, R10, 0x4, R26 ;  /* 0x000000040a107825 */ /* 0x004fca00078e001a */
        /* <DEDUP_REMOVED lines=78> */
.L_x_106:
[----:B------:R-:W-:Y:S04]  /*7bc0*/  BSSY.RECONVERGENT B0, `(.L_x_105) ;  /* 0x000006d000007945 */ /* 0x000fe80003800200 */
[----:B------:R-:W-:Y:S05]  /*7bd0*/  @!P1 BRA `(.L_x_108) ;  /* 0x0000000400ac9947 */ /* 0x000fea0003800000 */
[----:B------:R-:W-:Y:S02]  /*7be0*/  ISETP.GE.U32.AND P0, PT, R11, 0x8, PT ;  /* 0x000000080b00780c */ /* 0x000fe40003f06070 */
[----:B------:R-:W-:-:S04]  /*7bf0*/  LOP3.LUT R7, R6, 0x7, RZ, 0xc0, !PT ;  /* 0x0000000706077812 */ /* 0x000fc800078ec0ff */
[----:B------:R-:W-:-:S07]  /*7c00*/  ISETP.NE.AND P1, PT, R7, RZ, PT ;  /* 0x000000ff0700720c */ /* 0x000fce0003f25270 */
[----:B------:R-:W-:Y:S06]  /*7c10*/  @!P0 BRA `(.L_x_109) ;  /* 0x0000000000d48947 */ /* 0x000fec0003800000 */
[----:B------:R-:W1:Y:S01]  /*7c20*/  S2UR UR5, SR_CgaCtaId ;  /* 0x00000000000579c3 */ /* 0x000e620000008800 */
[----:B------:R-:W-:Y:S02]  /*7c30*/  UMOV UR4, 0x400 ;  /* 0x0000040000047882 */ /* 0x000fe40000000000 */
[----:B-1----:R-:W-:-:S09]  /*7c40*/  ULEA UR4, UR5, UR4, 0x18 ;  /* 0x0000000405047291 */ /* 0x002fd2000f8ec0ff */
[----:B0-----:R-:W0:Y:S02]  /*7c50*/  LDS.64 R8, [UR4] ;  /* 0x00000004ff087984 */ /* 0x001e240008000a00 */
[----:B0-----:R-:W-:-:S06]  /*7c60*/  IMAD.WIDE.U32 R10, R30, 0x8, R8 ;  /* 0x000000081e0a7825 */ /* 0x001fcc00078e0008 */
[----:B------:R-:W2:Y:S02]  /*7c70*/  LD.E.64 R10, desc[UR36][R10.64] ;  /* 0x000000240a0a7980 */ /* 0x000ea4000c101b00 */
[----:B--2---:R-:W-:-:S05]  /*7c80*/  IMAD.WIDE.U32 R12, R3, 0x4, R10 ;  /* 0x00000004030c7825 */ /* 0x004fca00078e000a */
[----:B------:R-:W2:Y:S01]  /*7c90*/  LD.E R21, desc[UR36][R12.64] ;  /* 0x000000240c157980 */ /* 0x000ea2000c101900 */
[----:B------:R-:W-:-:S05]  /*7ca0*/  IMAD.WIDE.U32 R8, R3, 0x4, R4 ;  /* 0x0000000403087825 */ /* 0x000fca00078e0004 */
[----:B--2---:R-:W-:Y:S04]  /*7cb0*/  ST.E desc[UR36][R8.64], R21 ;  /* 0x0000001508007985 */ /* 0x004fe8000c101924 */
[----:B------:R-:W0:Y:S02]  /*7cc0*/  LDS.64 R14, [UR4] ;  /* 0x00000004ff0e7984 */ /* 0x000e240008000a00 */
[----:B0-----:R-:W-:-:S06]  /*7cd0*/  IMAD.WIDE.U32 R14, R30, 0x8, R14 ;  /* 0x000000081e0e7825 */ /* 0x001fcc00078e000e */
[----:B------:R-:W2:Y:S02]  /*7ce0*/  LD.E.64 R14, desc[UR36][R14.64] ;  /* 0x000000240e0e7980 */ /* 0x000ea4000c101b00 */
[----:B--2---:R-:W-:-:S06]  /*7cf0*/  IMAD.WIDE.U32 R16, R3, 0x4, R14 ;  /* 0x0000000403107825 */ /* 0x004fcc00078e000e */
[----:B------:R-:W2:Y:S04]  /*7d00*/  LD.E R17, desc[UR36][R16.64+0x4] ;  /* 0x0000042410117980 */ /* 0x000ea8000c101900 */
        /* <DEDUP_REMOVED lines=10> */
[----:B--2---:R-:W-:-:S05]  /*7db0*/  IMAD.WIDE.U32 R14, R3, 0x4, R20 ;  /* 0x00000004030e7825 */ /* 0x004fca00078e0014 */
        /* <DEDUP_REMOVED lines=24> */
[----:B------:R-:W2:Y:S01]  /*7f40*/  LD.E R13, desc[UR36][R12.64+0x1c] ;  /* 0x00001c240c0d7980 */ /* 0x000ea2000c101900 */
[----:B------:R-:W-:-:S03]  /*7f50*/  IADD3 R3, PT, PT, R3, 0x8, RZ ;  /* 0x0000000803037810 */ /* 0x000fc60007ffe0ff */
[----:B--2---:R1:W-:Y:S04]  /*7f60*/  ST.E desc[UR36][R8.64+0x1c], R13 ;  /* 0x00001c0d08007985 */ /* 0x0043e8000c101924 */
.L_x_109:
        /* <DEDUP_REMOVED lines=8> */
[----:B01----:R-:W0:Y:S02]  /*7ff0*/  LDS.64 R8, [UR4] ;  /* 0x00000004ff087984 */ /* 0x003e240008000a00 */
        /* <DEDUP_REMOVED lines=23> */
[----:B------:R-:W-:-:S03]  /*8170*/  VIADD R3, R3, 0x4 ;  /* 0x0000000403037836 */ /* 0x000fc60000000000 */
[----:B--2---:R2:W-:Y:S04]  /*8180*/  ST.E desc[UR36][R8.64+0xc], R15 ;  /* 0x00000c0f08007985 */ /* 0x0045e8000c101924 */
.L_x_110:
[----:B------:R-:W-:Y:S05]  /*8190*/  @!P1 BRA `(.L_x_108) ;  /* 0x00000000003c9947 */ /* 0x000fea0003800000 */
[----:B012---:R-:W0:Y:S01]  /*81a0*/  S2R R9, SR_CgaCtaId ;  /* 0x0000000000097919 */ /* 0x007e220000008800 */
[----:B------:R-:W-:Y:S02]  /*81b0*/  MOV R8, 0x400 ;  /* 0x0000040000087802 */ /* 0x000fe40000000f00 */
[----:B------:R-:W-:Y:S02]  /*81c0*/  MOV R7, RZ ;  /* 0x000000ff00077202 */ /* 0x000fe40000000f00 */
[----:B0-----:R-:W-:-:S07]  /*81d0*/  LEA R14, R9, R8, 0x18 ;  /* 0x00000008090e7211 */ /* 0x001fce00078ec0ff */
.L_x_111:
[----:B------:R-:W0:Y:S02]  /*81e0*/  LDS.64 R8, [R14] ;  /* 0x000000000e087984 */ /* 0x000e240000000a00 */
[----:B0-----:R-:W-:-:S06]  /*81f0*/  IMAD.WIDE.U32 R8, R30, 0x8, R8 ;  /* 0x000000081e087825 */ /* 0x001fcc00078e0008 */
[----:B------:R-:W2:Y:S02]  /*8200*/  LD.E.64 R8, desc[UR36][R8.64] ;  /* 0x0000002408087980 */ /* 0x000ea4000c101b00 */
[----:B--23--:R-:W-:-:S06]  /*8210*/  IMAD.WIDE.U32 R10, R3, 0x4, R8 ;  /* 0x00000004030a7825 */ /* 0x00cfcc00078e0008 */
[----:B------:R-:W2:Y:S01]  /*8220*/  LD.E R11, desc[UR36][R10.64] ;  /* 0x000000240a0b7980 */ /* 0x000ea2000c101900 */
[----:B------:R-:W-:Y:S01]  /*8230*/  IMAD.WIDE.U32 R12, R3, 0x4, R4 ;  /* 0x00000004030c7825 */ /* 0x000fe200078e0004 */
[----:B------:R-:W-:Y:S02]  /*8240*/  IADD3 R7, PT, PT, R7, 0x1, RZ ;  /* 0x0000000107077810 */ /* 0x000fe40007ffe0ff */
[----:B------:R-:W-:Y:S02]  /*8250*/  IADD3 R3, PT, PT, R3, 0x1, RZ ;  /* 0x0000000103037810 */ /* 0x000fe40007ffe0ff */
[----:B------:R-:W-:Y:S01]  /*8260*/  ISETP.NE.AND P0, PT, R7, R6, PT ;  /* 0x000000060700720c */ /* 0x000fe20003f05270 */
[----:B--2---:R3:W-:-:S12]  /*8270*/  ST.E desc[UR36][R12.64], R11 ;  /* 0x0000000b0c007985 */ /* 0x0047d8000c101924 */
[----:B------:R-:W-:Y:S05]  /*8280*/  @P0 BRA `(.L_x_111) ;  /* 0xfffffffc00d40947 */ /* 0x000fea000383ffff */
.L_x_108:
[----:B------:R-:W-:Y:S05]  /*8290*/  BSYNC.RECONVERGENT B0 ;  /* 0x0000000000007941 */ /* 0x000fea0003800200 */
.L_x_105:
[----:B------:R-:W-:Y:S01]  /*82a0*/  VIMNMX.U32 R0, PT, PT, R0, 0x1, !PT ;  /* 0x0000000100007848 */ /* 0x000fe20007fe0000 */
[----:B------:R-:W0:Y:S01]  /*82b0*/  MUFU.RCP64H R7, 2.14748262400000000000e+09 ;  /* 0x41dfffff00077908 */ /* 0x000e220000001800 */
[----:B------:R-:W-:Y:S01]  /*82c0*/  MOV R10, 0xff800000 ;  /* 0xff800000000a7802 */ /* 0x000fe20000000f00 */
[----:B------:R-:W4:Y:S01]  /*82d0*/  LDCU UR4, c[0x0][0x38c] ;  /* 0x00007180ff0477ac */ /* 0x000f220008000800 */
[----:B---3--:R-:W-:Y:S01]  /*82e0*/  MOV R11, 0x41dfffff ;  /* 0x41dfffff000b7802 */ /* 0x008fe20000000f00 */
[C---:B------:R-:W-:Y:S01]  /*82f0*/  IMAD.HI.U32 R3, R0.reuse, 0x69c16bd, RZ ;  /* 0x069c16bd00037827 */ /* 0x040fe200078e00ff */
[----:B------:R-:W-:Y:S04]  /*8300*/  BSSY.RECONVERGENT B0, `(.L_x_112) ;  /* 0x000001d000007945 */ /* 0x000fe80003800200 */
[----:B------:R-:W-:-:S04]  /*8310*/  IADD3 R6, PT, PT, R0, -R3, RZ ;  /* 0x8000000300067210 */ /* 0x000fc80007ffe0ff */
[----:B------:R-:W-:-:S04]  /*8320*/  LEA.HI R6, R6, R3, RZ, 0x1f ;  /* 0x0000000306067211 */ /* 0x000fc800078ff8ff */
[----:B------:R-:W-:Y:S01]  /*8330*/  SHF.R.U32.HI R3, RZ, 0x10, R6 ;  /* 0x00000010ff037819 */ /* 0x000fe20000011606 */
[----:B------:R-:W-:Y:S01]  /*8340*/  HFMA2 R6, -RZ, RZ, 0, 5.9604644775390625e-08 ;  /* 0x00000001ff067431 */ /* 0x000fe200000001ff */
[----:B----4-:R-:W-:Y:S03]  /*8350*/  I2F.F64 R16, UR4 ;  /* 0x0000000400107d12 */ /* 0x010fe60008201c00 */
[C---:B------:R-:W-:Y:S02]  /*8360*/  IMAD R0, R3.reuse, -0x1f31d, R0 ;  /* 0xfffe0ce303007824 */ /* 0x040fe400078e0200 */
[----:B------:R-:W-:Y:S02]  /*8370*/  IMAD R3, R3, 0xb14, RZ ;  /* 0x00000b1403037824 */ /* 0x000fe400078e02ff */
[----:B------:R-:W-:Y:S01]  /*8380*/  IMAD R0, R0, 0x41a7, RZ ;  /* 0x000041a700007824 */ /* 0x000fe200078e02ff */
[----:B012---:R-:W-:-:S02]  /*8390*/  DFMA R8, R6, -R10, 1 ;  /* 0x3ff000000608742b */ /* 0x007fc4000000080a */
[----:B------:R-:W-:Y:S02]  /*83a0*/  LOP3.LUT R13, R3, 0x7fffffff, RZ, 0x3c, !PT ;  /* 0x7fffffff030d7812 */ /* 0x000fe400078e3cff */
[----:B------:R-:W-:-:S04]  /*83b0*/  ISETP.GE.U32.AND P0, PT, R0, R3, PT ;  /* 0x000000030000720c */ /* 0x000fc80003f06070 */
[----:B------:R-:W-:-:S08]  /*83c0*/  DFMA R8, R8, R8, R8 ;  /* 0x000000080808722b */ /* 0x000fd00000000008 */
[----:B------:R-:W-:Y:S01]  /*83d0*/  DFMA R8, R6, R8, R6 ;  /* 0x000000080608722b */ /* 0x000fe20000000006 */
[----:B------:R-:W-:-:S04]  /*83e0*/  @P0 IADD3 R13, PT, PT, -R3, RZ, RZ ;  /* 0x000000ff030d0210 */ /* 0x000fc80007ffe1ff */
[----:B------:R-:W-:-:S03]  /*83f0*/  IADD3 R26, PT, PT, R0, R13, RZ ;  /* 0x0000000d001a7210 */ /* 0x000fc60007ffe0ff */
[----:B------:R-:W-:Y:S01]  /*8400*/  DFMA R6, R8, -R10, 1 ;  /* 0x3ff000000806742b */ /* 0x000fe2000000080a */
[----:B------:R-:W-:-:S06]  /*8410*/  IADD3 R14, PT, PT, R26, -0x1, RZ ;  /* 0xffffffff1a0e7810 */ /* 0x000fcc0007ffe0ff */
[----:B------:R-:W0:Y:S01]  /*8420*/  I2F.F64.U32 R14, R14 ;  /* 0x0000000e000e7312 */ /* 0x000e220000201800 */
[----:B------:R-:W-:-:S08]  /*8430*/  DFMA R12, R8, R6, R8 ;  /* 0x00000006080c722b */ /* 0x000fd00000000008 */
        /* <DEDUP_REMOVED lines=9> */
.L_x_113:
[----:B------:R-:W-:Y:S05]  /*84d0*/  BSYNC.RECONVERGENT B0 ;  /* 0x0000000000007941 */ /* 0x000fea0003800200 */
.L_x_112:
[C---:B------:R-:W-:Y:S01]  /*84e0*/  IMAD.HI.U32 R3, R26.reuse, 0x69c16bd, RZ ;  /* 0x069c16bd1a037827 */ /* 0x040fe200078e00ff */
[----:B------:R-:W0:Y:S03]  /*84f0*/  MUFU.RCP64H R7, 2.14748262400000000000e+09 ;  /* 0x41dfffff00077908 */ /* 0x000e260000001800 */
[----:B------:R-:W-:Y:S01]  /*8500*/  HFMA2 R6, -RZ, RZ, 0, 5.9604644775390625e-08 ;  /* 0x00000001ff067431 */ /* 0x000fe200000001ff */
[----:B------:R-:W-:Y:S01]  /*8510*/  MOV R11, 0x41dfffff ;  /* 0x41dfffff000b7802 */ /* 0x000fe20000000f00 */
[----:B------:R-:W-:Y:S01]  /*8520*/  IMAD.MOV.U32 R10, RZ, RZ, -0x800000 ;  /* 0xff800000ff0a7424 */ /* 0x000fe200078e00ff */
[-C--:B------:R-:W-:Y:S01]  /*8530*/  IADD3 R0, PT, PT, R26, -R3.reuse, RZ ;  /* 0x800000031a007210 */ /* 0x080fe20007ffe0ff */
[----:B------:R-:W-:Y:S01]  /*8540*/  DFMA R28, R16, R8, RZ ;  /* 0x00000008101c722b */ /* 0x000fe200000000ff */
[----:B------:R-:W-:Y:S02]  /*8550*/  BSSY.RECONVERGENT B0, `(.L_x_114) ;  /* 0x000001b000007945 */ /* 0x000fe40003800200 */
[----:B------:R-:W-:-:S04]  /*8560*/  LEA.HI R0, R0, R3, RZ, 0x1f ;  /* 0x0000000300007211 */ /* 0x000fc800078ff8ff */
[----:B------:R-:W-:-:S03]  /*8570*/  SHF.R.U32.HI R3, RZ, 0x10, R0 ;  /* 0x00000010ff037819 */ /* 0x000fc60000011600 */
[----:B------:R-:W1:Y:S02]  /*8580*/  F2I.F64.TRUNC R28, R28 ;  /* 0x0000001c001c7311 */ /* 0x000e64000030d100 */
        /* <DEDUP_REMOVED lines=10> */
[C---:B------:R-:W-:Y:S01]  /*8630*/  DFMA R6, R12.reuse, -R10, 1 ;  /* 0x3ff000000c06742b */ /* 0x040fe2000000080a */
[----:B-1----:R-:W-:Y:S07]  /*8640*/  I2F.F64 R26, R28 ;  /* 0x0000001c001a7312 */ /* 0x002fee0000201c00 */
[----:B------:R-:W-:Y:S01]  /*8650*/  DFMA R12, R12, R6, R12 ;  /* 0x000000060c0c722b */ /* 0x000fe2000000000c */
[----:B------:R-:W0:Y:S07]  /*8660*/  I2F.F64.U32 R14, R15 ;  /* 0x0000000f000e7312 */ /* 0x000e2e0000201800 */
        /* <DEDUP_REMOVED lines=9> */
.L_x_115:
[----:B------:R-:W-:Y:S05]  /*8700*/  BSYNC.RECONVERGENT B0 ;  /* 0x0000000000007941 */ /* 0x000fea0003800200 */
.L_x_114:
[----:B------:R-:W-:-:S08]  /*8710*/  DADD R16, R16, -R26 ;  /* 0x0000000010107229 */ /* 0x000fd0000000081a */
[----:B------:R-:W-:-:S06]  /*8720*/  DFMA R16, R16, R8, R26 ;  /* 0x000000081010722b */ /* 0x000fcc000000001a */
[----:B------:R-:W0:Y:S02]  /*8730*/  F2I.F64.TRUNC R3, R16 ;  /* 0x0000001000037311 */ /* 0x000e24000030d100 */
[----:B0-----:R-:W-:-:S13]  /*8740*/  ISETP.GE.AND P0, PT, R28, R3, PT ;  /* 0x000000031c00720c */ /* 0x001fda0003f06270 */
[----:B------:R-:W-:Y:S05]  /*8750*/  @P0 BRA `(.L_x_116) ;  /* 0x00000010001c0947 */ /* 0x000fea0003800000 */
[----:B------:R-:W-:Y:S02]  /*8760*/  MOV R0, RZ ;  /* 0x000000ff00007202 */ /* 0x000fe40000000f00 */
[----:B------:R-:W-:Y:S02]  /*8770*/  PRMT R13, RZ, 0x7610, R13 ;  /* 0x00007610ff0d7816 */ /* 0x000fe4000000000d */
[----:B------:R-:W-:Y:S02]  /*8780*/  PRMT R15, RZ, 0x7610, R15 ;  /* 0x00007610ff0f7816 */ /* 0x000fe4000000000f */
[----:B------:R-:W-:-:S07]  /*8790*/  MOV R12, R28 ;  /* 0x0000001c000c7202 */ /* 0x000fce0000000f00 */
.L_x_127:
[----:B0-----:R-:W-:-:S05]  /*87a0*/  IMAD.WIDE R6, R12, 0x4, R4 ;  /* 0x000000040c067825 */ /* 0x001fca00078e0204 */
[----:B------:R0:W5:Y:S01]  /*87b0*/  LD.E R14, desc[UR36][R6.64] ;  /* 0x00000024060e7980 */ /* 0x000162000c101900 */
[----:B------:R-:W-:Y:S01]  /*87c0*/  IADD3 R21, PT, PT, R12, 0x2, RZ ;  /* 0x000000020c157810 */ /* 0x000fe20007ffe0ff */
[----:B------:R-:W-:Y:S01]  /*87d0*/  BSSY.RECONVERGENT B0, `(.L_x_117) ;  /* 0x00000f7000007945 */ /* 0x000fe20003800200 */
[----:B------:R-:W-:Y:S02]  /*87e0*/  IADD3 R16, P1, PT, R6, 0x4, RZ ;  /* 0x0000000406107810 */ /* 0x000fe40007f3e0ff */
[----:B------:R-:W-:Y:S02]  /*87f0*/  ISETP.GE.AND P0, PT, R21, R3, PT ;  /* 0x000000031500720c */ /* 0x000fe40003f06270 */
[----:B------:R-:W-:Y:S02]  /*8800*/  IADD3 R8, PT, PT, R12, 0x1, RZ ;  /* 0x000000010c087810 */ /* 0x000fe40007ffe0ff */
[----:B------:R-:W-:Y:S02]  /*8810*/  MOV R20, R12 ;  /* 0x0000000c00147202 */ /* 0x000fe40000000f00 */
[----:B------:R-:W-:-:S02]  /*8820*/  MOV R12, R8 ;  /* 0x00000008000c7202 */ /* 0x000fc40000000f00 */
[----:B------:R-:W-:-:S05]  /*8830*/  IADD3.X R17, PT, PT, RZ, R7, RZ, P1, !PT ;  /* 0x00000007ff117210 */ /* 0x000fca0000ffe4ff */
[----:B0-----:R-:W-:Y:S05]  /*8840*/  @P0 BRA `(.L_x_118) ;  /* 0x0000000c00bc0947 */ /* 0x001fea0003800000 */
[----:B------:R-:W-:Y:S01]  /*8850*/  IADD3 R8, PT, PT, R3, -R28, -R0 ;  /* 0x8000001c03087210 */ /* 0x000fe20007ffe800 */
[----:B------:R-:W-:Y:S03]  /*8860*/  BSSY.RECONVERGENT B1, `(.L_x_119) ;  /* 0x0000072000017945 */ /* 0x000fe60003800200 */
[----:B------:R-:W-:-:S04]  /*8870*/  IADD3 R9, PT, PT, R8, -0x3, RZ ;  /* 0xfffffffd08097810 */ /* 0x000fc80007ffe0ff */
[----:B------:R-:W-:-:S13]  /*8880*/  ISETP.GE.U32.AND P0, PT, R9, 0x7, PT ;  /* 0x000000070900780c */ /* 0x000fda0003f06070 */
[----:B------:R-:W-:Y:S05]  /*8890*/  @!P0 BRA `(.L_x_120) ;  /* 0x0000000400b88947 */ /* 0x000fea0003800000 */
[----:B------:R-:W-:Y:S01]  /*88a0*/  VIADD R26, R8, 0xfffffffe ;  /* 0xfffffffe081a7836 */ /* 0x000fe20000000000 */
[----:B------:R-:W-:Y:S04]  /*88b0*/  BSSY.RECONVERGENT B2, `(.L_x_121) ;  /* 0x000006b000027945 */ /* 0x000fe80003800200 */
[----:B------:R-:W-:-:S04]  /*88c0*/  LOP3.LUT R26, R26, 0xfffffff8, RZ, 0xc0, !PT ;  /* 0xfffffff81a1a7812 */ /* 0x000fc800078ec0ff */
[----:B------:R-:W-:-:S07]  /*88d0*/  IADD3 R26, PT, PT, -R26, RZ, RZ ;  /* 0x000000ff1a1a7210 */ /* 0x000fce0007ffe1ff */
.L_x_122:
[----:B------:R-:W-:Y:S01]  /*88e0*/  IMAD.WIDE R10, R21, 0x4, R4 ;  /* 0x00000004150a7825 */ /* 0x000fe200078e0204 */
[----:B------:R-:W2:Y:S01]  /*88f0*/  LD.E R29, desc[UR36][R16.64] ;  /* 0x00000024101d7980 */ /* 0x000ea2000c101900 */
[----:B------:R-:W0:Y:S01]  /*8900*/  LDC.64 R8, c[0x0][0x3b8] ;  /* 0x0000ee00ff087b82 */ /* 0x000e220000000a00 */
[----:B------:R-:W2:Y:S02]  /*8910*/  LDCU UR4, c[0x0][0x38c] ;  /* 0x00007180ff0477ac */ /* 0x000ea40008000800 */
[----:B------:R-:W3:Y:S04]  /*8920*/  LD.E R27, desc[UR36][R10.64] ;  /* 0x000000240a1b7980 */ /* 0x000ee8000c101900 */
[----:B------:R-:W4:Y:S01]  /*8930*/  LD.E R31, desc[UR36][R10.64+0x4] ;  /* 0x000004240a1f7980 */ /* 0x000f22000c101900 */
[----:B--2--5:R-:W-:-:S02]  /*8940*/  IMAD R33, R14, UR4, R29 ;  /* 0x000000040e217c24 */ /* 0x024fc4000f8e021d */
[----:B---3--:R-:W-:Y:S02]  /*8950*/  IMAD R35, R14, UR4, R27 ;  /* 0x000000040e237c24 */ /* 0x008fe4000f8e021b */
[----:B0-----:R-:W-:-:S04]  /*8960*/  IMAD.WIDE R32, R33, 0x8, R8 ;  /* 0x0000000821207825 */ /* 0x001fc800078e0208 */
[----:B------:R-:W-:Y:S02]  /*8970*/  IMAD.WIDE R34, R35, 0x8, R8 ;  /* 0x0000000823227825 */ /* 0x000fe400078e0208 */
[----:B------:R-:W2:Y:S04]  /*8980*/  LDG.E.64 R32, desc[UR36][R32.64] ;  /* 0x0000002420207981 */ /* 0x000ea8000c1e1b00 */
[----:B------:R-:W2:Y:S01]  /*8990*/  LDG.E.64 R34, desc[UR36][R34.64] ;  /* 0x0000002422227981 */ /* 0x000ea2000c1e1b00 */
[----:B----4-:R-:W-:-:S04]  /*89a0*/  IMAD R39, R14, UR4, R31 ;  /* 0x000000040e277c24 */ /* 0x010fc8000f8e021f */
[----:B------:R-:W-:-:S06]  /*89b0*/  IMAD.WIDE R38, R39, 0x8, R8 ;  /* 0x0000000827267825 */ /* 0x000fcc00078e0208 */
[----:B------:R-:W3:Y:S01]  /*89c0*/  LDG.E.64 R38, desc[UR36][R38.64] ;  /* 0x0000002426267981 */ /* 0x000ee2000c1e1b00 */
[----:B--2---:R-:W-:-:S06]  /*89d0*/  DSETP.GT.AND P6, PT, R34, R32, PT ;  /* 0x000000202200722a */ /* 0x004fcc0003fc4000 */
[----:B------:R-:W-:Y:S02]  /*89e0*/  SEL R27, R27, R29, P6 ;  /* 0x0000001d1b1b7207 */ /* 0x000fe40003000000 */
[----:B------:R-:W2:Y:S03]  /*89f0*/  LD.E R29, desc[UR36][R10.64+0x8] ;  /* 0x000008240a1d7980 */ /* 0x000ea6000c101900 */
[----:B------:R-:W-:-:S04]  /*8a00*/  IMAD R37, R14, UR4, R27 ;  /* 0x000000040e257c24 */ /* 0x000fc8000f8e021b */
[----:B------:R-:W-:-:S06]  /*8a10*/  IMAD.WIDE R36, R37, 0x8, R8 ;  /* 0x0000000825247825 */ /* 0x000fcc00078e0208 */
[----:B------:R-:W3:Y:S01]  /*8a20*/  LDG.E.64 R36, desc[UR36][R36.64] ;  /* 0x0000002424247981 */ /* 0x000ee2000c1e1b00 */
[----:B--2---:R-:W-:Y:S01]  /*8a30*/  IMAD R35, R14, UR4, R29 ;  /* 0x000000040e237c24 */ /* 0x004fe2000f8e021d */
[----:B---3--:R-:W-:-:S06]  /*8a40*/  DSETP.GT.AND P5, PT, R38, R36, PT ;  /* 0x000000242600722a */ /* 0x008fcc0003fa4000 */
[----:B------:R-:W-:Y:S01]  /*8a50*/  SEL R27, R31, R27, P5 ;  /* 0x0000001b1f1b7207 */ /* 0x000fe20002800000 */
[----:B------:R-:W-:Y:S01]  /*8a60*/  IMAD.WIDE R34, R35, 0x8, R8 ;  /* 0x0000000823227825 */ /* 0x000fe200078e0208 */
[----:B------:R-:W2:Y:S03]  /*8a70*/  LD.E R31, desc[UR36][R10.64+0xc] ;  /* 0x00000c240a1f7980 */ /* 0x000ea6000c101900 */
[----:B------:R-:W-:Y:S02]  /*8a80*/  IMAD R33, R14, UR4, R27 ;  /* 0x000000040e217c24 */ /* 0x000fe4000f8e021b */
[----:B------:R-:W3:Y:S02]  /*8a90*/  LDG.E.64 R34, desc[UR36][R34.64] ;  /* 0x0000002422227981 */ /* 0x000ee4000c1e1b00 */
        /* <DEDUP_REMOVED lines=30> */
[----:B---3--:R-:W-:-:S03]  /*8c80*/  DSETP.GT.AND P3, PT, R38, R36, PT ;  /* 0x000000242600722a */ /* 0x008fc60003f64000 */
[----:B------:R-:W-:Y:S01]  /*8c90*/  IMAD.WIDE R32, R33, 0x8, R8 ;  /* 0x0000000821207825 */ /* 0x000fe200078e0208 */
[----:B------:R-:W2:Y:S02]  /*8ca0*/  LD.E R39, desc[UR36][R10.64+0x1c] ;  /* 0x00001c240a277980 */ /* 0x000ea4000c101900 */
[----:B------:R-:W-:-:S03]  /*8cb0*/  SEL R31, R31, R27, P3 ;  /* 0x0000001b1f1f7207 */ /* 0x000fc60001800000 */
[----:B------:R-:W3:Y:S02]  /*8cc0*/  LDG.E.64 R32, desc[UR36][R32.64] ;  /* 0x0000002420207981 */ /* 0x000ee4000c1e1b00 */
[----:B------:R-:W-:-:S04]  /*8cd0*/  IMAD R35, R14, UR4, R31 ;  /* 0x000000040e237c24 */ /* 0x000fc8000f8e021f */
[----:B------:R-:W-:-:S06]  /*8ce0*/  IMAD.WIDE R34, R35, 0x8, R8 ;  /* 0x0000000823227825 */ /* 0x000fcc00078e0208 */
[----:B------:R-:W3:Y:S01]  /*8cf0*/  LDG.E.64 R34, desc[UR36][R34.64] ;  /* 0x0000002422227981 */ /* 0x000ee2000c1e1b00 */
[----:B------:R-:W-:-:S04]  /*8d00*/  IADD3 R41, P4, PT, R10, 0x4, RZ ;  /* 0x000000040a297810 */ /* 0x000fc80007f9e0ff */
[----:B------:R-:W-:Y:S01]  /*8d10*/  IADD3.X R27, PT, PT, RZ, R11, RZ, P4, !PT ;  /* 0x0000000bff1b7210 */ /* 0x000fe200027fe4ff */
[----:B--2---:R-:W-:-:S04]  /*8d20*/  IMAD R37, R14, UR4, R39 ;  /* 0x000000040e257c24 */ /* 0x004fc8000f8e0227 */
[----:B------:R-:W-:Y:S01]  /*8d30*/  IMAD.WIDE R36, R37, 0x8, R8 ;  /* 0x0000000825247825 */ /* 0x000fe200078e0208 */
[----:B---3--:R-:W-:-:S06]  /*8d40*/  DSETP.GT.AND P4, PT, R32, R34, PT ;  /* 0x000000222000722a */ /* 0x008fcc0003f84000 */
[----:B------:R-:W-:-:S05]  /*8d50*/  SEL R29, R29, R31, P4 ;  /* 0x0000001f1d1d7207 */ /* 0x000fca0002000000 */
[----:B------:R-:W-:-:S04]  /*8d60*/  IMAD R29, R14, UR4, R29 ;  /* 0x000000040e1d7c24 */ /* 0x000fc8000f8e021d */
[----:B------:R-:W-:Y:S02]  /*8d70*/  IMAD.WIDE R38, R29, 0x8, R8 ;  /* 0x000000081d267825 */ /* 0x000fe400078e0208 */
[----:B------:R-:W2:Y:S04]  /*8d80*/  LDG.E.64 R8, desc[UR36][R36.64] ;  /* 0x0000002424087981 */ /* 0x000ea8000c1e1b00 */
[----:B------:R-:W2:Y:S01]  /*8d90*/  LDG.E.64 R32, desc[UR36][R38.64] ;  /* 0x0000002426207981 */ /* 0x000ea2000c1e1b00 */
[C---:B------:R-:W-:Y:S02]  /*8da0*/  @!P5 SEL R41, R10.reuse, R16, P6 ;  /* 0x000000100a29d207 */ /* 0x040fe40003000000 */
[----:B------:R-:W-:Y:S02]  /*8db0*/  @!P5 SEL R27, R11, R17, P6 ;  /* 0x000000110b1bd207 */ /* 0x000fe40003000000 */
[----:B------:R-:W-:-:S02]  /*8dc0*/  IADD3 R16, P5, PT, R10, 0x8, RZ ;  /* 0x000000080a107810 */ /* 0x000fc40007fbe0ff */
[----:B------:R-:W-:Y:S02]  /*8dd0*/  IADD3 R17, P6, PT, R10, 0xc, RZ ;  /* 0x0000000c0a117810 */ /* 0x000fe40007fde0ff */
[-C--:B------:R-:W-:Y:S02]  /*8de0*/  IADD3.X R34, PT, PT, RZ, R11.reuse, RZ, P5, !PT ;  /* 0x0000000bff227210 */ /* 0x080fe40002ffe4ff */
[----:B------:R-:W-:Y:S02]  /*8df0*/  IADD3.X R31, PT, PT, RZ, R11, RZ, P6, !PT ;  /* 0x0000000bff1f7210 */ /* 0x000fe400037fe4ff */
[----:B------:R-:W-:Y:S02]  /*8e00*/  @!P1 SEL R17, R16, R41, P0 ;  /* 0x0000002910119207 */ /* 0x000fe40000000000 */
[----:B------:R-:W-:Y:S02]  /*8e10*/  IADD3 R40, P6, PT, R10, 0x10, RZ ;  /* 0x000000100a287810 */ /* 0x000fe40007fde0ff */
[----:B------:R-:W-:-:S02]  /*8e20*/  @!P1 SEL R31, R34, R27, P0 ;  /* 0x0000001b221f9207 */ /* 0x000fc40000000000 */
[----:B------:R-:W-:Y:S02]  /*8e30*/  IADD3 R16, P1, PT, R10, 0x18, RZ ;  /* 0x000000180a107810 */ /* 0x000fe40007f3e0ff */
[----:B------:R-:W-:Y:S02]  /*8e40*/  IADD3 R26, PT, PT, R26, 0x8, RZ ;  /* 0x000000081a1a7810 */ /* 0x000fe40007ffe0ff */
[----:B------:R-:W-:Y:S02]  /*8e50*/  IADD3 R29, P5, PT, R10, 0x14, RZ ;  /* 0x000000140a1d7810 */ /* 0x000fe40007fbe0ff */
[----:B------:R-:W-:Y:S02]  /*8e60*/  @!P3 SEL R29, R40, R17, P2 ;  /* 0x00000011281db207 */ /* 0x000fe40001000000 */
[----:B------:R-:W-:Y:S02]  /*8e70*/  IADD3.X R17, PT, PT, RZ, R11, RZ, P1, !PT ;  /* 0x0000000bff117210 */ /* 0x000fe40000ffe4ff */
[----:B------:R-:W-:Y:S01]  /*8e80*/  ISETP.NE.AND P1, PT, R26, RZ, PT ;  /* 0x000000ff1a00720c */ /* 0x000fe20003f25270 */
[----:B------:R-:W-:Y:S01]  /*8e90*/  VIADD R20, R20, 0x8 ;  /* 0x0000000814147836 */ /* 0x000fe20000000000 */
[----:B------:R-:W-:-:S02]  /*8ea0*/  SEL R16, R16, R29, P4 ;  /* 0x0000001d10107207 */ /* 0x000fc40002000000 */
[----:B------:R-:W-:Y:S01]  /*8eb0*/  IADD3 R21, PT, PT, R21, 0x8, RZ ;  /* 0x0000000815157810 */ /* 0x000fe20007ffe0ff */
[----:B--2---:R-:W-:Y:S01]  /*8ec0*/  DSETP.GT.AND P0, PT, R8, R32, PT ;  /* 0x000000200800722a */ /* 0x004fe20003f04000 */
[-C--:B------:R-:W-:Y:S02]  /*8ed0*/  IADD3.X R32, PT, PT, RZ, R11.reuse, RZ, P6, !PT ;  /* 0x0000000bff207210 */ /* 0x080fe400037fe4ff */
[----:B------:R-:W-:Y:S02]  /*8ee0*/  IADD3.X R8, PT, PT, RZ, R11, RZ, P5, !PT ;  /* 0x0000000bff087210 */ /* 0x000fe40002ffe4ff */
[----:B------:R-:W-:Y:S02]  /*8ef0*/  IADD3 R9, P5, PT, R10, 0x1c, RZ ;  /* 0x0000001c0a097810 */ /* 0x000fe40007fbe0ff */
[----:B------:R-:W-:Y:S02]  /*8f00*/  @!P3 SEL R8, R32, R31, P2 ;  /* 0x0000001f2008b207 */ /* 0x000fe40001000000 */
[----:B------:R-:W-:-:S02]  /*8f10*/  IADD3.X R10, PT, PT, RZ, R11, RZ, P5, !PT ;  /* 0x0000000bff0a7210 */ /* 0x000fc40002ffe4ff */
[----:B------:R-:W-:-:S03]  /*8f20*/  SEL R17, R17, R8, P4 ;  /* 0x0000000811117207 */ /* 0x000fc60002000000 */
[----:B------:R-:W-:Y:S02]  /*8f30*/  @P0 MOV R16, R9 ;  /* 0x0000000900100202 */ /* 0x000fe40000000f00 */
[----:B------:R-:W-:Y:S01]  /*8f40*/  @P0 MOV R17, R10 ;  /* 0x0000000a00110202 */ /* 0x000fe20000000f00 */
[----:B------:R-:W-:Y:S06]  /*8f50*/  @P1 BRA `(.L_x_122) ;  /* 0xfffffff800601947 */ /* 0x000fec000383ffff */
[----:B------:R-:W-:Y:S05]  /*8f60*/  BSYNC.RECONVERGENT B2 ;  /* 0x0000000000027941 */ /* 0x000fea0003800200 */
.L_x_121:
[----:B------:R-:W-:-:S07]  /*8f70*/  IADD3 R21, PT, PT, R20, 0x2, RZ ;  /* 0x0000000214157810 */ /* 0x000fce0007ffe0ff */
.L_x_120:
[----:B------:R-:W-:Y:S05]  /*8f80*/  BSYNC.RECONVERGENT B1 ;  /* 0x0000000000017941 */ /* 0x000fea0003800200 */
.L_x_119:
[----:B------:R-:W-:-:S04]  /*8f90*/  IADD3 R8, PT, PT, R3, -R28, -R0 ;  /* 0x8000001c03087210 */ /* 0x000fc80007ffe800 */
[----:B------:R-:W-:-:S04]  /*8fa0*/  IADD3 R8, PT, PT, R8, -0x2, RZ ;  /* 0xfffffffe08087810 */ /* 0x000fc80007ffe0ff */
[----:B------:R-:W-:-:S13]  /*8fb0*/  LOP3.LUT P0, RZ, R8, 0x7, RZ, 0xc0, !PT ;  /* 0x0000000708ff7812 */ /* 0x000fda000780c0ff */
[----:B------:R-:W-:Y:S05]  /*8fc0*/  @!P0 BRA `(.L_x_118) ;  /* 0x0000000400dc8947 */ /* 0x000fea0003800000 */
[----:B------:R-:W-:Y:S01]  /*8fd0*/  IADD3 R8, PT, PT, R28, R15, RZ ;  /* 0x0000000f1c087210 */ /* 0x000fe20007ffe0ff */
[----:B------:R-:W-:Y:S03]  /*8fe0*/  BSSY.RECONVERGENT B1, `(.L_x_123) ;  /* 0x000003d000017945 */ /* 0x000fe60003800200 */
[----:B------:R-:W-:-:S04]  /*8ff0*/  IADD3 R8, PT, PT, RZ, -R8, RZ ;  /* 0x80000008ff087210 */ /* 0x000fc80007ffe0ff */
[----:B------:R-:W-:-:S04]  /*9000*/  PRMT R8, R8, 0x7710, RZ ;  /* 0x0000771008087816 */ /* 0x000fc800000000ff */
[----:B------:R-:W-:-:S04]  /*9010*/  IADD3 R8, PT, PT, R3, 0x6, R8 ;  /* 0x0000000603087810 */ /* 0x000fc80007ffe008 */
[----:B------:R-:W-:-:S04]  /*9020*/  LOP3.LUT R8, R8, 0x7, RZ, 0xc0, !PT ;  /* 0x0000000708087812 */ /* 0x000fc800078ec0ff */
[C---:B------:R-:W-:Y:S02]  /*9030*/  IADD3 R9, PT, PT, R8.reuse, -0x1, RZ ;  /* 0xffffffff08097810 */ /* 0x040fe40007ffe0ff */
[----:B------:R-:W-:Y:S02]  /*9040*/  LOP3.LUT P0, RZ, R8, 0x3, RZ, 0xc0, !PT ;  /* 0x0000000308ff7812 */ /* 0x000fe4000780c0ff */
[----:B------:R-:W-:-:S13]  /*9050*/  ISETP.GE.U32.AND P1, PT, R9, 0x3, PT ;  /* 0x000000030900780c */ /* 0x000fda0003f26070 */
[----:B------:R-:W-:Y:S05]  /*9060*/  @!P1 BRA `(.L_x_124) ;  /* 0x0000000000d09947 */ /* 0x000fea0003800000 */
        /* <DEDUP_REMOVED lines=33> */
[----:B------:R-:W-:-:S04]  /*9280*/  IMAD.WIDE R34, R31, 0x8, R10 ;  /* 0x000000081f227825 */ /* 0x000fc800078e020a */
[----:B------:R-:W-:Y:S02]  /*9290*/  IMAD R29, R14, UR4, R29 ;  /* 0x000000040e1d7c24 */ /* 0x000fe4000f8e021d */
[----:B------:R-:W2:Y:S02]  /*92a0*/  LDG.E.64 R34, desc[UR36][R34.64] ;  /* 0x0000002422227981 */ /* 0x000ea4000c1e1b00 */
[----:B------:R-:W-:-:S06]  /*92b0*/  IMAD.WIDE R10, R29, 0x8, R10 ;  /* 0x000000081d0a7825 */ /* 0x000fcc00078e020a */
[----:B------:R-:W2:Y:S01]  /*92c0*/  LDG.E.64 R10, desc[UR36][R10.64] ;  /* 0x000000240a0a7981 */ /* 0x000ea2000c1e1b00 */
[C---:B------:R-:W-:Y:S02]  /*92d0*/  IADD3 R27, P5, PT, R8.reuse, 0x4, RZ ;  /* 0x00000004081b7810 */ /* 0x040fe40007fbe0ff */
[C---:B------:R-:W-:Y:S02]  /*92e0*/  @!P4 SEL R27, R8.reuse, R16, P3 ;  /* 0x00000010081bc207 */ /* 0x040fe40001800000 */
[----:B------:R-:W-:Y:S02]  /*92f0*/  IADD3.X R26, PT, PT, RZ, R9, RZ, P5, !PT ;  /* 0x00000009ff1a7210 */ /* 0x000fe40002ffe4ff */
[C---:B------:R-:W-:Y:S02]  /*9300*/  IADD3 R20, P5, PT, R8.reuse, 0x8, RZ ;  /* 0x0000000808147810 */ /* 0x040fe40007fbe0ff */
[----:B------:R-:W-:Y:S02]  /*9310*/  @!P4 SEL R26, R9, R17, P3 ;  /* 0x00000011091ac207 */ /* 0x000fe40001800000 */
[----:B------:R-:W-:-:S02]  /*9320*/  IADD3 R8, P3, PT, R8, 0xc, RZ ;  /* 0x0000000c08087810 */ /* 0x000fc40007f7e0ff */
[-C--:B------:R-:W-:Y:S02]  /*9330*/  IADD3.X R17, PT, PT, RZ, R9.reuse, RZ, P5, !PT ;  /* 0x00000009ff117210 */ /* 0x080fe40002ffe4ff */
[----:B------:R-:W-:Y:S02]  /*9340*/  IADD3.X R9, PT, PT, RZ, R9, RZ, P3, !PT ;  /* 0x00000009ff097210 */ /* 0x000fe40001ffe4ff */
[----:B------:R-:W-:Y:S02]  /*9350*/  SEL R16, R20, R27, P2 ;  /* 0x0000001b14107207 */ /* 0x000fe40001000000 */
[----:B------:R-:W-:Y:S02]  /*9360*/  SEL R17, R17, R26, P2 ;  /* 0x0000001a11117207 */ /* 0x000fe40001000000 */
[----:B------:R-:W-:Y:S01]  /*9370*/  IADD3 R21, PT, PT, R21, 0x4, RZ ;  /* 0x0000000415157810 */ /* 0x000fe20007ffe0ff */
[----:B--2---:R-:W-:-:S14]  /*9380*/  DSETP.GT.AND P1, PT, R34, R10, PT ;  /* 0x0000000a2200722a */ /* 0x004fdc0003f24000 */
[----:B------:R-:W-:Y:S01]  /*9390*/  @P1 MOV R16, R8 ;  /* 0x0000000800101202 */ /* 0x000fe20000000f00 */
[----:B------:R-:W-:-:S07]  /*93a0*/  @P1 IMAD.MOV.U32 R17, RZ, RZ, R9 ;  /* 0x000000ffff111224 */ /* 0x000fce00078e0009 */
.L_x_124:
[----:B------:R-:W-:Y:S05]  /*93b0*/  BSYNC.RECONVERGENT B1 ;  /* 0x0000000000017941 */ /* 0x000fea0003800200 */
.L_x_123:
[----:B------:R-:W-:Y:S05]  /*93c0*/  @!P0 BRA `(.L_x_118) ;  /* 0x0000000000dc8947 */ /* 0x000fea0003800000 */
[----:B------:R-:W-:Y:S01]  /*93d0*/  IADD3 R8, PT, PT, R28, R13, RZ ;  /* 0x0000000d1c087210 */ /* 0x000fe20007ffe0ff */
[----:B------:R-:W-:Y:S03]  /*93e0*/  BSSY.RECONVERGENT B1, `(.L_x_125) ;  /* 0x0000026000017945 */ /* 0x000fe60003800200 */
[----:B------:R-:W-:Y:S02]  /*93f0*/  IADD3 R9, PT, PT, RZ, -R8, RZ ;  /* 0x80000008ff097210 */ /* 0x000fe40007ffe0ff */
[----:B------:R-:W-:Y:S02]  /*9400*/  LOP3.LUT R8, R3, 0x2, RZ, 0x3c, !PT ;  /* 0x0000000203087812 */ /* 0x000fe400078e3cff */
[----:B------:R-:W-:-:S04]  /*9410*/  PRMT R9, R9, 0x7710, RZ ;  /* 0x0000771009097816 */ /* 0x000fc800000000ff */
[----:B------:R-:W-:-:S04]  /*9420*/  IADD3 R8, PT, PT, R8, R9, RZ ;  /* 0x0000000908087210 */ /* 0x000fc80007ffe0ff */
[C---:B------:R-:W-:Y:S02]  /*9430*/  LOP3.LUT R9, R8.reuse, 0x3, RZ, 0xc0, !PT ;  /* 0x0000000308097812 */ /* 0x040fe400078ec0ff */
[----:B------:R-:W-:Y:S02]  /*9440*/  LOP3.LUT R8, R8, 0x1, RZ, 0xc0, !PT ;  /* 0x0000000108087812 */ /* 0x000fe400078ec0ff */
[----:B------:R-:W-:Y:S02]  /*9450*/  ISETP.NE.AND P0, PT, R9, 0x1, PT ;  /* 0x000000010900780c */ /* 0x000fe40003f05270 */
[----:B------:R-:W-:-:S11]  /*9460*/  ISETP.NE.U32.AND P1, PT, R8, 0x1, PT ;  /* 0x000000010800780c */ /* 0x000fd60003f25070 */
        /* <DEDUP_REMOVED lines=17> */
[----:B------:R-:W-:-:S05]  /*9580*/  SEL R29, R29, R20, P0 ;  /* 0x000000141d1d7207 */ /* 0x000fca0000000000 */
[----:B------:R-:W-:-:S04]  /*9590*/  IMAD R29, R14, UR4, R29 ;  /* 0x000000040e1d7c24 */ /* 0x000fc8000f8e021d */
[----:B------:R-:W-:-:S06]  /*95a0*/  IMAD.WIDE R10, R29, 0x8, R10 ;  /* 0x000000081d0a7825 */ /* 0x000fcc00078e020a */
[----:B------:R-:W3:Y:S01]  /*95b0*/  LDG.E.64 R10, desc[UR36][R10.64] ;  /* 0x000000240a0a7981 */ /* 0x000ee2000c1e1b00 */
[C---:B------:R-:W-:Y:S02]  /*95c0*/  IADD3 R20, P2, PT, R8.reuse, 0x4, RZ ;  /* 0x0000000408147810 */ /* 0x040fe40007f5e0ff */
[----:B------:R-:W-:Y:S02]  /*95d0*/  SEL R16, R8, R16, P0 ;  /* 0x0000001008107207 */ /* 0x000fe40000000000 */
[----:B------:R-:W-:Y:S02]  /*95e0*/  IADD3.X R8, PT, PT, RZ, R9, RZ, P2, !PT ;  /* 0x00000009ff087210 */ /* 0x000fe400017fe4ff */
[----:B------:R-:W-:Y:S02]  /*95f0*/  SEL R17, R9, R17, P0 ;  /* 0x0000001109117207 */ /* 0x000fe40000000000 */
[----:B------:R-:W-:Y:S01]  /*9600*/  IADD3 R21, PT, PT, R21, 0x2, RZ ;  /* 0x0000000215157810 */ /* 0x000fe20007ffe0ff */
[----:B---3--:R-:W-:-:S14]  /*9610*/  DSETP.GT.AND P3, PT, R34, R10, PT ;  /* 0x0000000a2200722a */ /* 0x008fdc0003f64000 */
[----:B------:R-:W-:Y:S02]  /*9620*/  @P3 MOV R16, R20 ;  /* 0x0000001400103202 */ /* 0x000fe40000000f00 */
[----:B------:R-:W-:-:S07]  /*9630*/  @P3 MOV R17, R8 ;  /* 0x0000000800113202 */ /* 0x000fce0000000f00 */
.L_x_126:
[----:B------:R-:W-:Y:S05]  /*9640*/  BSYNC.RECONVERGENT B1 ;  /* 0x0000000000017941 */ /* 0x000fea0003800200 */
.L_x_125:
[----:B------:R-:W-:Y:S05]  /*9650*/  @P1 BRA `(.L_x_118) ;  /* 0x0000000000381947 */ /* 0x000fea0003800000 */
[----:B------:R-:W-:Y:S01]  /*9660*/  IMAD.WIDE R8, R21, 0x4, R4 ;  /* 0x0000000415087825 */ /* 0x000fe200078e0204 */
[----:B------:R-:W2:Y:S01]  /*9670*/  LD.E R27, desc[UR36][R16.64] ;  /* 0x00000024101b7980 */ /* 0x000ea2000c101900 */
[----:B------:R-:W0:Y:S01]  /*9680*/  LDC.64 R20, c[0x0][0x3b8] ;  /* 0x0000ee00ff147b82 */ /* 0x000e220000000a00 */
[----:B------:R-:W2:Y:S02]  /*9690*/  LDCU UR4, c[0x0][0x38c] ;  /* 0x00007180ff0477ac */ /* 0x000ea40008000800 */
[----:B------:R-:W3:Y:S01]  /*96a0*/  LD.E R11, desc[UR36][R8.64] ;  /* 0x00000024080b7980 */ /* 0x000ee2000c101900 */
[C---:B--2--5:R-:W-:Y:S02]  /*96b0*/  IMAD R27, R14.reuse, UR4, R27 ;  /* 0x000000040e1b7c24 */ /* 0x064fe4000f8e021b */
[----:B---3--:R-:W-:-:S04]  /*96c0*/  IMAD R11, R14, UR4, R11 ;  /* 0x000000040e0b7c24 */ /* 0x008fc8000f8e020b */
[----:B0-----:R-:W-:-:S04]  /*96d0*/  IMAD.WIDE R10, R11, 0x8, R20 ;  /* 0x000000080b0a7825 */ /* 0x001fc800078e0214 */
[----:B------:R-:W-:Y:S02]  /*96e0*/  IMAD.WIDE R20, R27, 0x8, R20 ;  /* 0x000000081b147825 */ /* 0x000fe400078e0214 */
[----:B------:R-:W2:Y:S04]  /*96f0*/  LDG.E.64 R10, desc[UR36][R10.64] ;  /* 0x000000240a0a7981 */ /* 0x000ea8000c1e1b00 */
[----:B------:R-:W2:Y:S02]  /*9700*/  LDG.E.64 R20, desc[UR36][R20.64] ;  /* 0x0000002414147981 */ /* 0x000ea4000c1e1b00 */
[----:B--2---:R-:W-:-:S14]  /*9710*/  DSETP.GT.AND P0, PT, R10, R20, PT ;  /* 0x000000140a00722a */ /* 0x004fdc0003f04000 */
[----:B------:R-:W-:Y:S02]  /*9720*/  @P0 MOV R16, R8 ;  /* 0x0000000800100202 */ /* 0x000fe40000000f00 */
[----:B------:R-:W-:-:S07]  /*9730*/  @P0 MOV R17, R9 ;  /* 0x0000000900110202 */ /* 0x000fce0000000f00 */
.L_x_118:
[----:B------:R-:W-:Y:S05]  /*9740*/  BSYNC.RECONVERGENT B0 ;  /* 0x0000000000007941 */ /* 0x000fea0003800200 */
.L_x_117:
[----:B------:R-:W2:Y:S01]  /*9750*/  LD.E R9, desc[UR36][R16.64] ;  /* 0x0000002410097980 */ /* 0x000ea2000c101900 */
[----:B------:R-:W-:Y:S01]  /*9760*/  ISETP.NE.AND P0, PT, R12, R3, PT ;  /* 0x000000030c00720c */ /* 0x000fe20003f05270 */
[----:B------:R-:W-:Y:S01]  /*9770*/  VIADD R0, R0, 0x1 ;  /* 0x0000000100007836 */ /* 0x000fe20000000000 */
[----:B------:R-:W-:Y:S02]  /*9780*/  IADD3 R15, PT, PT, R15, 0x1, RZ ;  /* 0x000000010f0f7810 */ /* 0x000fe40007ffe0ff */
[----:B------:R-:W-:Y:S01]  /*9790*/  IADD3 R13, PT, PT, R13, 0x1, RZ ;  /* 0x000000010d0d7810 */ /* 0x000fe20007ffe0ff */
[----:B--2---:R0:W-:Y:S04]  /*97a0*/  ST.E desc[UR36][R6.64], R9 ;  /* 0x0000000906007985 */ /* 0x0041e8000c101924 */
[----:B-----5:R0:W-:Y:S04]  /*97b0*/  ST.E desc[UR36][R16.64], R14 ;  /* 0x0000000e10007985 */ /* 0x0201e8000c101924 */
[----:B------:R-:W-:Y:S05]  /*97c0*/  @P0 BRA `(.L_x_127) ;  /* 0xffffffec00f40947 */ /* 0x000fea000383ffff */
.L_x_116:
[----:B------:R-:W1:Y:S01]  /*97d0*/  LDC R3, c[0x0][0x38c] ;  /* 0x0000e300ff037b82 */ /* 0x000e620000000800 */
[----:B------:R-:W-:Y:S05]  /*97e0*/  WARPSYNC.ALL ;  /* 0x0000000000007948 */ /* 0x000fea0003800000 */
[C---:B-1----:R-:W-:Y:S02]  /*97f0*/  ISETP.GE.AND P1, PT, R3.reuse, 0x2, PT ;  /* 0x000000020300780c */ /* 0x042fe40003f26270 */
[----:B------:R-:W-:Y:S01]  /*9800*/  BAR.SYNC.DEFER_BLOCKING 0x0 ;  /* 0x0000000000007b1d */ /* 0x000fe20000010000 */
[----:B------:R-:W-:-:S07]  /*9810*/  IMAD.WIDE R10, R3, 0x4, R4 ;  /* 0x00000004030a7825 */ /* 0x000fce00078e0204 */
[----:B0-----:R-:W0:Y:S01]  /*9820*/  LDC.64 R8, c[0x0][0x3b8] ;  /* 0x0000ee00ff087b82 */ /* 0x001e220000000a00 */
[----:B------:R-:W2:Y:S04]  /*9830*/  LD.E R10, desc[UR36][R10.64+-0x4] ;  /* 0xfffffc240a0a7980 */ /* 0x000ea8000c101900 */
[----:B------:R-:W2:Y:S02]  /*9840*/  LD.E R0, desc[UR36][R4.64] ;  /* 0x0000002404007980 */ /* 0x000ea4000c101900 */
[----:B--2---:R-:W-:-:S04]  /*9850*/  IMAD R7, R10, R3, R0 ;  /* 0x000000030a077224 */ /* 0x004fc800078e0200 */
[----:B0-----:R-:W-:-:S06]  /*9860*/  IMAD.WIDE R6, R7, 0x8, R8 ;  /* 0x0000000807067825 */ /* 0x001fcc00078e0208 */
[----:B------:R-:W5:Y:S01]  /*9870*/  LDG.E.64 R6, desc[UR36][R6.64] ;  /* 0x0000002406067981 */ /* 0x000f62000c1e1b00 */
[----:B------:R-:W-:Y:S05]  /*9880*/  @!P1 BRA `(.L_x_128) ;  /* 0x0000000400e09947 */ /* 0x000fea0003800000 */
[----:B------:R-:W-:Y:S01]  /*9890*/  IADD3 R0, PT, PT, R3, -0x2, RZ ;  /* 0xfffffffe03007810 */ /* 0x000fe20007ffe0ff */
[----:B------:R-:W-:Y:S01]  /*98a0*/  HFMA2 R11, -RZ, RZ, 0, 5.9604644775390625e-08 ;  /* 0x00000001ff0b7431 */ /* 0x000fe200000001ff */
[----:B------:R-:W-:Y:S02]  /*98b0*/  LOP3.LUT R36, R2, 0x7, RZ, 0xc0, !PT ;  /* 0x0000000702247812 */ /* 0x000fe400078ec0ff */
[----:B------:R-:W-:-:S13]  /*98c0*/  ISETP.GE.U32.AND P0, PT, R0, 0x7, PT ;  /* 0x000000070000780c */ /* 0x000fda0003f06070 */
[----:B------:R-:W-:Y:S05]  /*98d0*/  @!P0 BRA `(.L_x_129) ;  /* 0x0000000000d48947 */ /* 0x000fea0003800000 */
[----:B------:R-:W-:Y:S02]  /*98e0*/  IADD3 R10, P0, PT, R4, 0x10, RZ ;  /* 0x00000010040a7810 */ /* 0x000fe40007f1e0ff */
[----:B------:R-:W-:Y:S02]  /*98f0*/  LOP3.LUT R31, R2, 0xfffffff8, RZ, 0xc0, !PT ;  /* 0xfffffff8021f7812 */ /* 0x000fe400078ec0ff */
[----:B------:R-:W-:Y:S02]  /*9900*/  MOV R0, RZ ;  /* 0x000000ff00007202 */ /* 0x000fe40000000f00 */
[----:B------:R-:W-:Y:S02]  /*9910*/  IADD3 R31, PT, PT, -R31, RZ, RZ ;  /* 0x000000ff1f1f7210 */ /* 0x000fe40007ffe1ff */
[----:B------:R-:W-:-:S07]  /*9920*/  IADD3.X R11, PT, PT, RZ, R5, RZ, P0, !PT ;  /* 0x00000005ff0b7210 */ /* 0x000fce00007fe4ff */
.L_x_130:
        /* <DEDUP_REMOVED lines=8> */
[----:B------:R-:W4:Y:S01]  /*99b0*/  LD.E R33, desc[UR36][R10.64+0x10] ;  /* 0x000010240a217980 */ /* 0x000f22000c101900 */
        /* <DEDUP_REMOVED lines=11> */
[----:B------:R-:W-:-:S04]  /*9a70*/  IMAD.WIDE R14, R15, 0x8, R8 ;  /* 0x000000080f0e7825 */ /* 0x000fc800078e0208 */
[----:B------:R-:W-:Y:S02]  /*9a80*/  IMAD.WIDE R12, R13, 0x8, R8 ;  /* 0x000000080d0c7825 */ /* 0x000fe400078e0208 */
[----:B------:R-:W4:Y:S02]  /*9a90*/  LDG.E.64 R14, desc[UR36][R14.64] ;  /* 0x000000240e0e7981 */ /* 0x000f24000c1e1b00 */
        /* <DEDUP_REMOVED lines=10> */
[----:B------:R-:W-:Y:S02]  /*9b40*/  IADD3 R31, PT, PT, R31, 0x8, RZ ;  /* 0x000000081f1f7810 */ /* 0x000fe40007ffe0ff */
[----:B------:R-:W-:Y:S02]  /*9b50*/  IADD3 R10, P2, PT, R10, 0x20, RZ ;  /* 0x000000200a0a7810 */ /* 0x000fe40007f5e0ff */
[----:B------:R-:W-:Y:S02]  /*9b60*/  ISETP.NE.AND P0, PT, R31, RZ, PT ;  /* 0x000000ff1f00720c */ /* 0x000fe40003f05270 */
[----:B------:R-:W-:Y:S02]  /*9b70*/  IADD3.X R11, PT, PT, RZ, R11, RZ, P2, !PT ;  /* 0x0000000bff0b7210 */ /* 0x000fe400017fe4ff */
[----:B------:R-:W-:Y:S01]  /*9b80*/  IADD3 R0, PT, PT, R0, 0x8, RZ ;  /* 0x0000000800007810 */ /* 0x000fe20007ffe0ff */
[----:B--2--5:R-:W-:-:S08]  /*9b90*/  DADD R16, R16, R6 ;  /* 0x0000000010107229 */ /* 0x024fd00000000006 */
        /* <DEDUP_REMOVED lines=8> */
[----:B------:R-:W-:-:S07]  /*9c20*/  IADD3 R11, PT, PT, R0, 0x1, RZ ;  /* 0x00000001000b7810 */ /* 0x000fce0007ffe0ff */
.L_x_129:
        /* <DEDUP_REMOVED lines=36> */
.L_x_131:
        /* <DEDUP_REMOVED lines=26> */
.L_x_128:
[----:B------:R-:W0:Y:S01]  /*a010*/  S2UR UR5, SR_CgaCtaId ;  /* 0x00000000000579c3 */ /* 0x000e220000008800 */
[----:B------:R-:W-:Y:S02]  /*a020*/  UMOV UR4, 0x400 ;  /* 0x0000040000047882 */ /* 0x000fe40000000000 */
[----:B0-----:R-:W-:-:S09]  /*a030*/  ULEA UR6, UR5, UR4, 0x18 ;  /* 0x0000000405067291 */ /* 0x001fd2000f8ec0ff */
[----:B------:R-:W0:Y:S02]  /*a040*/  LDS.64 R10, [UR6] ;  /* 0x00000006ff0a7984 */ /* 0x000e240008000a00 */
[----:B0-----:R-:W-:-:S06]  /*a050*/  IMAD.WIDE.U32 R10, R30, 0x8, R10 ;  /* 0x000000081e0a7825 */ /* 0x001fcc00078e000a */
[----:B------:R-:W2:Y:S02]  /*a060*/  LD.E.64 R10, desc[UR36][R10.64] ;  /* 0x000000240a0a7980 */ /* 0x000ea4000c101b00 */
[----:B--2---:R-:W-:Y:S02]  /*a070*/  IMAD.WIDE R14, R3, 0x4, R10 ;  /* 0x00000004030e7825 */ /* 0x004fe400078e020a */
[----:B------:R-:W2:Y:S04]  /*a080*/  LD.E R0, desc[UR36][R10.64] ;  /* 0x000000240a007980 */ /* 0x000ea8000c101900 */
[----:B------:R-:W2:Y:S02]  /*a090*/  LD.E R14, desc[UR36][R14.64+-0x4] ;  /* 0xfffffc240e0e7980 */ /* 0x000ea4000c101900 */
[----:B--2---:R-:W-:-:S04]  /*a0a0*/  IMAD R13, R14, R3, R0 ;  /* 0x000000030e0d7224 */ /* 0x004fc800078e0200 */
[----:B------:R-:W-:-:S06]  /*a0b0*/  IMAD.WIDE R12, R13, 0x8, R8 ;  /* 0x000000080d0c7825 */ /* 0x000fcc00078e0208 */
[----:B------:R-:W5:Y:S01]  /*a0c0*/  LDG.E.64 R12, desc[UR36][R12.64] ;  /* 0x000000240c0c7981 */ /* 0x000f62000c1e1b00 */
[----:B------:R-:W-:Y:S05]  /*a0d0*/  @!P1 BRA `(.L_x_132) ;  /* 0x0000000400e09947 */ /* 0x000fea0003800000 */
[----:B------:R-:W-:Y:S02]  /*a0e0*/  IADD3 R0, PT, PT, R3, -0x2, RZ ;  /* 0xfffffffe03007810 */ /* 0x000fe40007ffe0ff */
[----:B------:R-:W-:Y:S02]  /*a0f0*/  LOP3.LUT R40, R2, 0x7, RZ, 0xc0, !PT ;  /* 0x0000000702287812 */ /* 0x000fe400078ec0ff */
[----:B------:R-:W-:Y:S02]  /*a100*/  ISETP.GE.U32.AND P0, PT, R0, 0x7, PT ;  /* 0x000000070000780c */ /* 0x000fe40003f06070 */
[----:B------:R-:W-:-:S11]  /*a110*/  MOV R15, 0x1 ;  /* 0x00000001000f7802 */ /* 0x000fd60000000f00 */
[----:B------:R-:W-:Y:S05]  /*a120*/  @!P0 BRA `(.L_x_133) ;  /* 0x0000000000d48947 */ /* 0x000fea0003800000 */
[----:B------:R-:W-:Y:S01]  /*a130*/  IADD3 R14, P0, PT, R10, 0x10, RZ ;  /* 0x000000100a0e7810 */ /* 0x000fe20007f1e0ff */
[----:B------:R-:W-:Y:S01]  /*a140*/  HFMA2 R0, -RZ, RZ, 0, 0 ;  /* 0x00000000ff007431 */ /* 0x000fe200000001ff */
[----:B------:R-:W-:Y:S02]  /*a150*/  LOP3.LUT R31, R2, 0xfffffff8, RZ, 0xc0, !PT ;  /* 0xfffffff8021f7812 */ /* 0x000fe400078ec0ff */
[----:B------:R-:W-:Y:S02]  /*a160*/  IADD3.X R15, PT, PT, RZ, R11, RZ, P0, !PT ;  /* 0x0000000bff0f7210 */ /* 0x000fe400007fe4ff */
[----:B------:R-:W-:-:S07]  /*a170*/  IADD3 R31, PT, PT, -R31, RZ, RZ ;  /* 0x000000ff1f1f7210 */ /* 0x000fce0007ffe1ff */
.L_x_134:
        /* <DEDUP_REMOVED lines=20> */
[----:B------:R-:W-:-:S06]  /*a2c0*/  IMAD.WIDE R28, R29, 0x8, R8 ;  /* 0x000000081d1c7825 */ /* 0x000fcc00078e0208 */
        /* <DEDUP_REMOVED lines=27> */
.L_x_133:
        /* <DEDUP_REMOVED lines=11> */
[----:B------:R-:W-:-:S03]  /*a530*/  IMAD.WIDE.U32 R28, R29, 0x4, R10 ;  /* 0x000000041d1c7825 */ /* 0x000fc600078e000a */
[----:B------:R-:W3:Y:S01]  /*a540*/  LD.E R31, desc[UR36][R26.64+0x4] ;  /* 0x000004241a1f7980 */ /* 0x000ee2000c101900 */
[----:B------:R-:W-:-:S03]  /*a550*/  VIADD R35, R15, 0x2 ;  /* 0x000000020f237836 */ /* 0x000fc60000000000 */
        /* <DEDUP_REMOVED lines=22> */
.L_x_135:
        /* <DEDUP_REMOVED lines=26> */
.L_x_132:
[----:B------:R-:W-:Y:S01]  /*a860*/  ISETP.GE.AND P0, PT, R3, 0x1, PT ;  /* 0x000000010300780c */ /* 0x000fe20003f06270 */
[----:B------:R-:W-:-:S12]  /*a870*/  BSSY.RECONVERGENT B0, `(.L_x_136) ;  /* 0x00000f0000007945 */ /* 0x000fd80003800200 */
[----:B-----5:R-:W-:-:S14]  /*a880*/  DSETP.GEU.OR P0, PT, R6, R12, !P0 ;  /* 0x0000000c0600722a */ /* 0x020fdc000470e400 */
[----:B------:R-:W-:Y:S05]  /*a890*/  @P0 BRA `(.L_x_137) ;  /* 0x0000000c00b40947 */ /* 0x000fea0003800000 */
[----:B------:R-:W-:Y:S02]  /*a8a0*/  ISETP.GE.U32.AND P2, PT, R2, 0xf, PT ;  /* 0x0000000f0200780c */ /* 0x000fe40003f46070 */
[----:B------:R-:W-:Y:S02]  /*a8b0*/  LOP3.LUT R6, R3, 0xf, RZ, 0xc0, !PT ;  /* 0x0000000f03067812 */ /* 0x000fe400078ec0ff */
[----:B------:R-:W-:Y:S02]  /*a8c0*/  MOV R7, RZ ;  /* 0x000000ff00077202 */ /* 0x000fe40000000f00 */
[----:B------:R-:W-:-:S07]  /*a8d0*/  ISETP.NE.AND P0, PT, R6, RZ, PT ;  /* 0x000000ff0600720c */ /* 0x000fce0003f05270 */
[----:B------:R-:W-:Y:S06]  /*a8e0*/  @!P2 BRA `(.L_x_138) ;  /* 0x0000000400fca947 */ /* 0x000fec0003800000 */
[----:B------:R-:W-:Y:S01]  /*a8f0*/  LOP3.LUT R7, R3, 0x7ffffff0, RZ, 0xc0, !PT ;  /* 0x7ffffff003077812 */ /* 0x000fe200078ec0ff */
[----:B------:R-:W-:Y:S01]  /*a900*/  UMOV UR4, URZ ;  /* 0x000000ff00047c82 */ /* 0x000fe20008000000 */
[----:B------:R-:W-:Y:S01]  /*a910*/  MOV R14, R4 ;  /* 0x00000004000e7202 */ /* 0x000fe20000000f00 */
[----:B------:R-:W-:Y:S01]  /*a920*/  UMOV UR5, URZ ;  /* 0x000000ff00057c82 */ /* 0x000fe20008000000 */
[----:B------:R-:W-:Y:S02]  /*a930*/  MOV R15, R5 ;  /* 0x00000005000f7202 */ /* 0x000fe40000000f00 */
[----:B------:R-:W-:-:S07]  /*a940*/  IADD3 R0, PT, PT, -R7, RZ, RZ ;  /* 0x000000ff07007210 */ /* 0x000fce0007ffe1ff */
.L_x_139:
[----:B------:R-:W0:Y:S02]  /*a950*/  LDS.64 R10, [UR6] ;  /* 0x00000006ff0a7984 */ /* 0x000e240008000a00 */
[----:B0-----:R-:W-:-:S05]  /*a960*/  IMAD.WIDE.U32 R10, R30, 0x8, R10 ;  /* 0x000000081e0a7825 */ /* 0x001fca00078e000a */
[----:B------:R0:W2:Y:S02]  /*a970*/  LD.E.64 R12, desc[UR36][R10.64] ;  /* 0x000000240a0c7980 */ /* 0x0000a4000c101b00 */
[----:B0-----:R-:W-:Y:S02]  /*a980*/  MOV R10, R14 ;  /* 0x0000000e000a7202 */ /* 0x001fe40000000f00 */
[----:B------:R-:W-:-:S05]  /*a990*/  MOV R11, R15 ;  /* 0x0000000f000b7202 */ /* 0x000fca0000000f00 */
[----:B------:R-:W3:Y:S01]  /*a9a0*/  LD.E R27, desc[UR36][R10.64] ;  /* 0x000000240a1b7980 */ /* 0x000ee2000c101900 */
[----:B--2---:R-:W-:-:S04]  /*a9b0*/  IADD3 R16, P2, PT, R12, UR4, RZ ;  /* 0x000000040c107c10 */ /* 0x004fc8000ff5e0ff */
[----:B------:R-:W-:-:S05]  /*a9c0*/  IADD3.X R17, PT, PT, R13, UR5, RZ, P2, !PT ;  /* 0x000000050d117c10 */ /* 0x000fca00097fe4ff */
[----:B---3--:R-:W-:Y:S04]  /*a9d0*/  ST.E desc[UR36][R16.64], R27 ;  /* 0x0000001b10007985 */ /* 0x008fe8000c101924 */
[----:B------:R-:W0:Y:S04]  /*a9e0*/  LDS.64 R12, [UR6] ;  /* 0x00000006ff0c7984 */ /* 0x000e280008000a00 */
[----:B------:R-:W2:Y:S01]  /*a9f0*/  LD.E R29, desc[UR36][R10.64+0x4] ;  /* 0x000004240a1d7980 */ /* 0x000ea2000c101900 */
[----:B0-----:R-:W-:-:S06]  /*aa00*/  IMAD.WIDE.U32 R12, R30, 0x8, R12 ;  /* 0x000000081e0c7825 */ /* 0x001fcc00078e000c */
[----:B------:R-:W3:Y:S02]  /*aa10*/  LD.E.64 R12, desc[UR36][R12.64] ;  /* 0x000000240c0c7980 */ /* 0x000ee4000c101b00 */
[----:B---3--:R-:W-:-:S04]  /*aa20*/  IADD3 R20, P2, PT, R12, UR4, RZ ;  /* 0x000000040c147c10 */ /* 0x008fc8000ff5e0ff */
[----:B------:R-:W-:-:S05]  /*aa30*/  IADD3.X R21, PT, PT, R13, UR5, RZ, P2, !PT ;  /* 0x000000050d157c10 */ /* 0x000fca00097fe4ff */
[----:B--2---:R-:W-:Y:S04]  /*aa40*/  ST.E desc[UR36][R20.64+0x4], R29 ;  /* 0x0000041d14007985 */ /* 0x004fe8000c101924 */
        /* <DEDUP_REMOVED lines=94> */
[----:B------:R-:W3:Y:S01]  /*b030*/  LD.E.64 R12, desc[UR36][R12.64] ;  /* 0x000000240c0c7980 */ /* 0x000ee2000c101b00 */
[----:B------:R-:W-:Y:S02]  /*b040*/  IADD3 R0, PT, PT, R0, 0x10, RZ ;  /* 0x0000001000007810 */ /* 0x000fe40007ffe0ff */
[----:B------:R-:W-:-:S04]  /*b050*/  IADD3 R14, P3, PT, R10, 0x40, RZ ;  /* 0x000000400a0e7810 */ /* 0x000fc80007f7e0ff */
[----:B------:R-:W-:Y:S02]  /*b060*/  IADD3.X R15, PT, PT, RZ, R11, RZ, P3, !PT ;  /* 0x0000000bff0f7210 */ /* 0x000fe40001ffe4ff */
[----:B---3--:R-:W-:-:S04]  /*b070*/  IADD3 R20, P2, PT, R12, UR4, RZ ;  /* 0x000000040c147c10 */ /* 0x008fc8000ff5e0ff */
[----:B------:R-:W-:-:S05]  /*b080*/  IADD3.X R21, PT, PT, R13, UR5, RZ, P2, !PT ;  /* 0x000000050d157c10 */ /* 0x000fca00097fe4ff */
[----:B--2---:R0:W-:Y:S01]  /*b090*/  ST.E desc[UR36][R20.64+0x3c], R29 ;  /* 0x00003c1d14007985 */ /* 0x0041e2000c101924 */
[----:B------:R-:W-:Y:S01]  /*b0a0*/  ISETP.NE.AND P2, PT, R0, RZ, PT ;  /* 0x000000ff0000720c */ /* 0x000fe20003f45270 */
[----:B------:R-:W-:-:S04]  /*b0b0*/  UIADD3 UR4, UP0, UPT, UR4, 0x40, URZ ;  /* 0x0000004004047890 */ /* 0x000fc8000ff1e0ff */
[----:B------:R-:W-:-:S08]  /*b0c0*/  UIADD3.X UR5, UPT, UPT, URZ, UR5, URZ, UP0, !UPT ;  /* 0x00000005ff057290 */ /* 0x000fd000087fe4ff */
[----:B0-----:R-:W-:Y:S05]  /*b0d0*/  @P2 BRA `(.L_x_139) ;  /* 0xfffffff8001c2947 */ /* 0x001fea000383ffff */
.L_x_138:
[----:B------:R-:W-:Y:S05]  /*b0e0*/  @!P0 BRA `(.L_x_137) ;  /* 0x0000000400a08947 */ /* 0x000fea0003800000 */
[----:B------:R-:W-:Y:S02]  /*b0f0*/  ISETP.GE.U32.AND P0, PT, R6, 0x8, PT ;  /* 0x000000080600780c */ /* 0x000fe40003f06070 */
[----:B------:R-:W-:-:S04]  /*b100*/  LOP3.LUT R28, R3, 0x7, RZ, 0xc0, !PT ;  /* 0x00000007031c7812 */ /* 0x000fc800078ec0ff */
[----:B------:R-:W-:-:S07]  /*b110*/  ISETP.NE.AND P2, PT, R28, RZ, PT ;  /* 0x000000ff1c00720c */ /* 0x000fce0003f45270 */
[----:B------:R-:W-:Y:S06]  /*b120*/  @!P0 BRA `(.L_x_140) ;  /* 0x0000000000c88947 */ /* 0x000fec0003800000 */
[----:B------:R-:W0:Y:S02]  /*b130*/  LDS.64 R10, [UR6] ;  /* 0x00000006ff0a7984 */ /* 0x000e240008000a00 */
[----:B0-----:R-:W-:-:S04]  /*b140*/  IMAD.WIDE.U32 R12, R30, 0x8, R10 ;  /* 0x000000081e0c7825 */ /* 0x001fc800078e000a */
[C---:B------:R-:W-:Y:S02]  /*b150*/  IMAD.WIDE.U32 R10, R7.reuse, 0x4, R4 ;  /* 0x00000004070a7825 */ /* 0x040fe400078e0004 */
[----:B------:R-:W2:Y:S04]  /*b160*/  LD.E.64 R12, desc[UR36][R12.64] ;  /* 0x000000240c0c7980 */ /* 0x000ea8000c101b00 */
[----:B------:R-:W3:Y:S01]  /*b170*/  LD.E R29, desc[UR36][R10.64] ;  /* 0x000000240a1d7980 */ /* 0x000ee2000c101900 */
[----:B--2---:R-:W-:-:S05]  /*b180*/  IMAD.WIDE.U32 R14, R7, 0x4, R12 ;  /* 0x00000004070e7825 */ /* 0x004fca00078e000c */
[----:B---3--:R-:W-:Y:S04]  /*b190*/  ST.E desc[UR36][R14.64], R29 ;  /* 0x0000001d0e007985 */ /* 0x008fe8000c101924 */
[----:B------:R-:W0:Y:S04]  /*b1a0*/  LDS.64 R16, [UR6] ;  /* 0x00000006ff107984 */ /* 0x000e280008000a00 */
[----:B------:R-:W2:Y:S01]  /*b1b0*/  LD.E R31, desc[UR36][R10.64+0x4] ;  /* 0x000004240a1f7980 */ /* 0x000ea2000c101900 */
[----:B0-----:R-:W-:-:S06]  /*b1c0*/  IMAD.WIDE.U32 R16, R30, 0x8, R16 ;  /* 0x000000081e107825 */ /* 0x001fcc00078e0010 */
[----:B------:R-:W3:Y:S02]  /*b1d0*/  LD.E.64 R16, desc[UR36][R16.64] ;  /* 0x0000002410107980 */ /* 0x000ee4000c101b00 */
[----:B---3--:R-:W-:-:S05]  /*b1e0*/  IMAD.WIDE.U32 R20, R7, 0x4, R16 ;  /* 0x0000000407147825 */ /* 0x008fca00078e0010 */
[----:B--2---:R-:W-:Y:S04]  /*b1f0*/  ST.E desc[UR36][R20.64+0x4], R31 ;  /* 0x0000041f14007985 */ /* 0x004fe8000c101924 */
        /* <DEDUP_REMOVED lines=35> */
[----:B--2---:R0:W-:Y:S01]  /*b430*/  ST.E desc[UR36][R14.64+0x1c], R27 ;  /* 0x00001c1b0e007985 */ /* 0x0041e2000c101924 */
[----:B------:R-:W-:-:S07]  /*b440*/  IADD3 R7, PT, PT, R7, 0x8, RZ ;  /* 0x0000000807077810 */ /* 0x000fce0007ffe0ff */
.L_x_140:
[----:B------:R-:W-:Y:S05]  /*b450*/  @!P2 BRA `(.L_x_137) ;  /* 0x0000000000c4a947 */ /* 0x000fea0003800000 */
[----:B------:R-:W-:Y:S02]  /*b460*/  ISETP.GE.U32.AND P0, PT, R28, 0x4, PT ;  /* 0x000000041c00780c */ /* 0x000fe40003f06070 */
[----:B------:R-:W-:-:S04]  /*b470*/  LOP3.LUT R0, R3, 0x3, RZ, 0xc0, !PT ;  /* 0x0000000303007812 */ /* 0x000fc800078ec0ff */
[----:B------:R-:W-:-:S07]  /*b480*/  ISETP.NE.AND P2, PT, R0, RZ, PT ;  /* 0x000000ff0000720c */ /* 0x000fce0003f45270 */
[----:B------:R-:W-:Y:S06]  /*b490*/  @!P0 BRA `(.L_x_141) ;  /* 0x0000000000688947 */ /* 0x000fec0003800000 */
[----:B------:R-:W1:Y:S02]  /*b4a0*/  LDS.64 R10, [UR6] ;  /* 0x00000006ff0a7984 */ /* 0x000e640008000a00 */
[----:B-1----:R-:W-:-:S04]  /*b4b0*/  IMAD.WIDE.U32 R12, R30, 0x8, R10 ;  /* 0x000000081e0c7825 */ /* 0x002fc800078e000a */
[C---:B------:R-:W-:Y:S02]  /*b4c0*/  IMAD.WIDE.U32 R10, R7.reuse, 0x4, R4 ;  /* 0x00000004070a7825 */ /* 0x040fe400078e0004 */
[----:B------:R-:W0:Y:S04]  /*b4d0*/  LD.E.64 R12, desc[UR36][R12.64] ;  /* 0x000000240c0c7980 */ /* 0x000e28000c101b00 */
[----:B------:R-:W2:Y:S01]  /*b4e0*/  LD.E R29, desc[UR36][R10.64] ;  /* 0x000000240a1d7980 */ /* 0x000ea2000c101900 */
[----:B0-----:R-:W-:-:S05]  /*b4f0*/  IMAD.WIDE.U32 R14, R7, 0x4, R12 ;  /* 0x00000004070e7825 */ /* 0x001fca00078e000c */
        /* <DEDUP_REMOVED lines=19> */
[----:B------:R-:W-:-:S07]  /*b630*/  VIADD R7, R7, 0x4 ;  /* 0x0000000407077836 */ /* 0x000fce0000000000 */
.L_x_141:
[----:B------:R-:W-:Y:S05]  /*b640*/  @!P2 BRA `(.L_x_137) ;  /* 0x000000000048a947 */ /* 0x000fea0003800000 */
[----:B------:R-:W-:Y:S01]  /*b650*/  IMAD.WIDE.U32 R6, R7, 0x4, RZ ;  /* 0x0000000407067825 */ /* 0x000fe200078e00ff */
[----:B------:R-:W-:Y:S02]  /*b660*/  IADD3 R0, PT, PT, -R0, RZ, RZ ;  /* 0x000000ff00007210 */ /* 0x000fe40007ffe1ff */
[----:B0-----:R-:W-:Y:S02]  /*b670*/  MOV R15, R6 ;  /* 0x00000006000f7202 */ /* 0x001fe40000000f00 */
[----:B-1----:R-:W-:-:S07]  /*b680*/  MOV R17, R7 ;  /* 0x0000000700117202 */ /* 0x002fce0000000f00 */
.L_x_142:
[----:B------:R-:W0:Y:S01]  /*b690*/  LDS.64 R6, [UR6] ;  /* 0x00000006ff067984 */ /* 0x000e220008000a00 */
[----:B------:R-:W-:-:S04]  /*b6a0*/  IADD3 R10, P0, PT, R4, R15, RZ ;  /* 0x0000000f040a7210 */ /* 0x000fc80007f1e0ff */
[----:B------:R-:W-:-:S06]  /*b6b0*/  IADD3.X R11, PT, PT, R5, R17, RZ, P0, !PT ;  /* 0x00000011050b7210 */ /* 0x000fcc00007fe4ff */
[----:B------:R-:W2:Y:S01]  /*b6c0*/  LD.E R11, desc[UR36][R10.64] ;  /* 0x000000240a0b7980 */ /* 0x000ea2000c101900 */
[----:B0-----:R-:W-:-:S06]  /*b6d0*/  IMAD.WIDE.U32 R6, R30, 0x8, R6 ;  /* 0x000000081e067825 */ /* 0x001fcc00078e0006 */
[----:B------:R-:W3:Y:S01]  /*b6e0*/  LD.E.64 R6, desc[UR36][R6.64] ;  /* 0x0000002406067980 */ /* 0x000ee2000c101b00 */
[----:B------:R-:W-:Y:S02]  /*b6f0*/  IADD3 R0, PT, PT, R0, 0x1, RZ ;  /* 0x0000000100007810 */ /* 0x000fe40007ffe0ff */
[----:B---3--:R-:W-:-:S04]  /*b700*/  IADD3 R12, P0, PT, R6, R15, RZ ;  /* 0x0000000f060c7210 */ /* 0x008fc80007f1e0ff */
[----:B------:R-:W-:-:S05]  /*b710*/  IADD3.X R13, PT, PT, R7, R17, RZ, P0, !PT ;  /* 0x00000011070d7210 */ /* 0x000fca00007fe4ff */
[----:B--2---:R2:W-:Y:S01]  /*b720*/  ST.E desc[UR36][R12.64], R11 ;  /* 0x0000000b0c007985 */ /* 0x0045e2000c101924 */
[----:B------:R-:W-:Y:S02]  /*b730*/  ISETP.NE.AND P0, PT, R0, RZ, PT ;  /* 0x000000ff0000720c */ /* 0x000fe40003f05270 */
[----:B------:R-:W-:-:S04]  /*b740*/  IADD3 R15, P2, PT, R15, 0x4, RZ ;  /* 0x000000040f0f7810 */ /* 0x000fc80007f5e0ff */
[----:B------:R-:W-:-:S07]  /*b750*/  IADD3.X R17, PT, PT, RZ, R17, RZ, P2, !PT ;  /* 0x00000011ff117210 */ /* 0x000fce00017fe4ff */
[----:B--2---:R-:W-:Y:S05]  /*b760*/  @P0 BRA `(.L_x_142) ;  /* 0xfffffffc00c80947 */ /* 0x004fea000383ffff */
.L_x_137:
[----:B------:R-:W-:Y:S05]  /*b770*/  BSYNC.RECONVERGENT B0 ;  /* 0x0000000000007941 */ /* 0x000fea0003800200 */
.L_x_136:
[----:B------:R-:W2:Y:S02]  /*b780*/  LDS.64 R6, [UR6] ;  /* 0x00000006ff067984 */ /* 0x000ea40008000a00 */
[----:B--2---:R-:W-:-:S06]  /*b790*/  IMAD.WIDE.U32 R10, R30, 0x8, R6 ;  /* 0x000000081e0a7825 */ /* 0x004fcc00078e0006 */
        /* <DEDUP_REMOVED lines=15> */
[----:B------:R-:W-:Y:S01]  /*b890*/  MOV R0, RZ ;  /* 0x000000ff00007202 */ /* 0x000fe20000000f00 */
[----:B------:R-:W-:Y:S01]  /*b8a0*/  IMAD.X R13, RZ, RZ, R11, P0 ;  /* 0x000000ffff0d7224 */ /* 0x000fe200000e060b */
[----:B------:R-:W-:-:S07]  /*b8b0*/  IADD3 R31, PT, PT, -R31, RZ, RZ ;  /* 0x000000ff1f1f7210 */ /* 0x000fce0007ffe1ff */
.L_x_145:
[----:B0-----:R-:W2:Y:S04]  /*b8c0*/  LD.E R14, desc[UR36][R12.64+-0xc] ;  /* 0xfffff4240c0e7980 */ /* 0x001ea8000c101900 */
[----:B------:R-:W2:Y:S04]  /*b8d0*/  LD.E R15, desc[UR36][R12.64+-0x10] ;  /* 0xfffff0240c0f7980 */ /* 0x000ea8000c101900 */
[----:B-1----:R-:W3:Y:S04]  /*b8e0*/  LD.E R16, desc[UR36][R12.64+-0x8] ;  /* 0xfffff8240c107980 */ /* 0x002ee8000c101900 */
        /* <DEDUP_REMOVED lines=45> */
.L_x_144:
[----:B------:R-:W-:-:S13]  /*bbc0*/  ISETP.NE.AND P0, PT, R38, RZ, PT ;  /* 0x000000ff2600720c */ /* 0x000fda0003f05270 */
[----:B------:R-:W-:Y:S05]  /*bbd0*/  @!P0 BRA `(.L_x_143) ;  /* 0x0000000000f08947 */ /* 0x000fea0003800000 */
[----:B------:R-:W-:Y:S02]  /*bbe0*/  ISETP.GE.U32.AND P0, PT, R38, 0x4, PT ;  /* 0x000000042600780c */ /* 0x000fe40003f06070 */
[----:B------:R-:W-:-:S04]  /*bbf0*/  LOP3.LUT R31, R2, 0x3, RZ, 0xc0, !PT ;  /* 0x00000003021f7812 */ /* 0x000fc800078ec0ff */
[----:B------:R-:W-:-:S07]  /*bc00*/  ISETP.NE.AND P1, PT, R31, RZ, PT ;  /* 0x000000ff1f00720c */ /* 0x000fce0003f25270 */
[----:B------:R-:W-:Y:S06]  /*bc10*/  @!P0 BRA `(.L_x_146) ;  /* 0x0000000000788947 */ /* 0x000fec0003800000 */
[C---:B-1----:R-:W-:Y:S01]  /*bc20*/  IMAD.WIDE.U32 R16, R13.reuse, 0x4, R10 ;  /* 0x000000040d107825 */ /* 0x042fe200078e000a */
[----:B0-----:R-:W-:-:S03]  /*bc30*/  IADD3 R27, PT, PT, R13, 0x1, RZ ;  /* 0x000000010d1b7810 */ /* 0x001fc60007ffe0ff */
        /* <DEDUP_REMOVED lines=28> */
.L_x_146:
[----:B------:R-:W-:Y:S05]  /*be00*/  @!P1 BRA `(.L_x_143) ;  /* 0x0000000000649947 */ /* 0x000fea0003800000 */
[----:B------:R-:W-:Y:S02]  /*be10*/  ISETP.NE.AND P0, PT, R31, 0x1, PT ;  /* 0x000000011f00780c */ /* 0x000fe40003f05270 */
[----:B------:R-:W-:-:S04]  /*be20*/  LOP3.LUT R0, R2, 0x1, RZ, 0xc0, !PT ;  /* 0x0000000102007812 */ /* 0x000fc800078ec0ff */
[----:B------:R-:W-:-:S07]  /*be30*/  ISETP.NE.U32.AND P1, PT, R0, 0x1, PT ;  /* 0x000000010000780c */ /* 0x000fce0003f25070 */
[----:B------:R-:W-:-:S04]  /*be40*/  @P0 IMAD.WIDE R20, R13, 0x4, R10 ;  /* 0x000000040d140825 */ /* 0x000fc800078e020a */
[C---:B-1----:R-:W-:Y:S02]  /*be50*/  @P0 IMAD.WIDE.U32 R16, R13.reuse, 0x4, R10 ;  /* 0x000000040d100825 */ /* 0x042fe400078e000a */
[----:B------:R-:W2:Y:S04]  /*be60*/  @P0 LD.E R20, desc[UR36][R20.64+-0x4] ;  /* 0xfffffc2414140980 */ /* 0x000ea8000c101900 */
[----:B------:R-:W2:Y:S01]  /*be70*/  @P0 LD.E R28, desc[UR36][R16.64] ;  /* 0x00000024101c0980 */ /* 0x000ea2000c101900 */
[----:B------:R-:W-:-:S03]  /*be80*/  @P0 IADD3 R13, PT, PT, R13, 0x2, RZ ;  /* 0x000000020d0d0810 */ /* 0x000fc60007ffe0ff */
[----:B------:R-:W3:Y:S02]  /*be90*/  @P0 LD.E R0, desc[UR36][R16.64+0x4] ;  /* 0x0000042410000980 */ /* 0x000ee4000c101900 */
[----:B0-----:R-:W-:-:S04]  /*bea0*/  @!P1 IMAD.WIDE.U32 R14, R13, 0x4, R10 ;  /* 0x000000040d0e9825 */ /* 0x001fc800078e000a */
        /* <DEDUP_REMOVED lines=15> */
.L_x_143:
[----:B------:R-:W2:Y:S01]  /*bfa0*/  LDS.64 R8, [UR6+0x8] ;  /* 0x00000806ff087984 */ /* 0x000ea20008000a00 */
[----:B------:R-:W-:-:S04]  /*bfb0*/  MOV R0, 0x50 ;  /* 0x0000005000007802 */ /* 0x000fc80000000f00 */
[----:B------:R3:W4:Y:S01]  /*bfc0*/  LDC.64 R10, c[0x4][R0] ;  /* 0x01000000000a7b82 */ /* 0x0007220000000a00 */
[----:B--2---:R-:W-:-:S05]  /*bfd0*/  IMAD.WIDE.U32 R8, R30, 0x8, R8 ;  /* 0x000000081e087825 */ /* 0x004fca00078e0008 */
[----:B-----5:R3:W-:Y:S02]  /*bfe0*/  ST.E.64 desc[UR36][R8.64], R6 ;  /* 0x0000000608007985 */ /* 0x0207e4000c101b24 */
[----:B------:R-:W-:-:S07]  /*bff0*/  LEPC R20, `(.L_x_103) ;  /* 0x000000001014794e */ /* 0x000fce0000000000 */
[----:B01-34-:R-:W-:Y:S05]  /*c000*/  CALL.ABS.NOINC R10 ;  /* 0x000000000a007343 */ /* 0x01bfea0003c00000 */
.L_x_103:
        /* <DEDUP_REMOVED lines=10> */
[C---:B-1----:R-:W-:Y:S02]  /*c0b0*/  IMAD.WIDE R8, R3.reuse, 0x4, R4 ;  /* 0x0000000403087825 */ /* 0x042fe400078e0204 */
[----:B------:R-:W3:Y:S04]  /*c0c0*/  LD.E R0, desc[UR36][R4.64] ;  /* 0x0000002404007980 */ /* 0x000ee8000c101900 */
[----:B------:R-:W3:Y:S01]  /*c0d0*/  LD.E R8, desc[UR36][R8.64+-0x4] ;  /* 0xfffffc2408087980 */ /* 0x000ee2000c101900 */
[----:B------:R-:W-:Y:S01]  /*c0e0*/  ISETP.GE.AND P0, PT, R3, 0x2, PT ;  /* 0x000000020300780c */ /* 0x000fe20003f06270 */
[----:B---3--:R-:W-:-:S04]  /*c0f0*/  IMAD R11, R8, R3, R0 ;  /* 0x00000003080b7224 */ /* 0x008fc800078e0200 */
[----:B--2---:R-:W-:-:S06]  /*c100*/  IMAD.WIDE R10, R11, 0x8, R6 ;  /* 0x000000080b0a7825 */ /* 0x004fcc00078e0206 */
[----:B------:R-:W5:Y:S02]  /*c110*/  LDG.E.64 R10, desc[UR36][R10.64] ;  /* 0x000000240a0a7981 */ /* 0x000f64000c1e1b00 */
[----:B------:R-:W-:Y:S05]  /*c120*/  @!P0 BRA `(.L_x_147) ;  /* 0x0000000400e08947 */ /* 0x000fea0003800000 */
[----:B------:R-:W-:Y:S02]  /*c130*/  IADD3 R0, PT, PT, R3, -0x2, RZ ;  /* 0xfffffffe03007810 */ /* 0x000fe40007ffe0ff */
[----:B------:R-:W-:Y:S02]  /*c140*/  LOP3.LUT R36, R2, 0x7, RZ, 0xc0, !PT ;  /* 0x0000000702247812 */ /* 0x000fe400078ec0ff */
[----:B------:R-:W-:Y:S02]  /*c150*/  ISETP.GE.U32.AND P0, PT, R0, 0x7, PT ;  /* 0x000000070000780c */ /* 0x000fe40003f06070 */
[----:B------:R-:W-:-:S11]  /*c160*/  MOV R9, 0x1 ;  /* 0x0000000100097802 */ /* 0x000fd60000000f00 */
[----:B------:R-:W-:Y:S05]  /*c170*/  @!P0 BRA `(.L_x_148) ;  /* 0x0000000000d48947 */ /* 0x000fea0003800000 */
[----:B------:R-:W-:Y:S01]  /*c180*/  LOP3.LUT R31, R2, 0xfffffff8, RZ, 0xc0, !PT ;  /* 0xfffffff8021f7812 */ /* 0x000fe200078ec0ff */
[----:B------:R-:W-:Y:S01]  /*c190*/  HFMA2 R0, -RZ, RZ, 0, 0 ;  /* 0x00000000ff007431 */ /* 0x000fe200000001ff */
[----:B------:R-:W-:-:S03]  /*c1a0*/  IADD3 R8, P0, PT, R4, 0x10, RZ ;  /* 0x0000001004087810 */ /* 0x000fc60007f1e0ff */
[----:B------:R-:W-:Y:S01]  /*c1b0*/  IMAD.MOV R31, RZ, RZ, -R31 ;  /* 0x000000ffff1f7224 */ /* 0x000fe200078e0a1f */
[----:B------:R-:W-:-:S09]  /*c1c0*/  IADD3.X R9, PT, PT, RZ, R5, RZ, P0, !PT ;  /* 0x00000005ff097210 */ /* 0x000fd200007fe4ff */
.L_x_149:
        /* <DEDUP_REMOVED lines=48> */
.L_x_148:
        /* <DEDUP_REMOVED lines=36> */
.L_x_150:
        /* <DEDUP_REMOVED lines=26> */
.L_x_147:
[----:B------:R-:W0:Y:S01]  /*c8b0*/  LDS.64 R4, [UR4+0x8] ;  /* 0x00000804ff047984 */ /* 0x000e220008000a00 */
[----:B------:R-:W-:Y:S01]  /*c8c0*/  MOV R6, 0xff800000 ;  /* 0xff80000000067802 */ /* 0x000fe20000000f00 */
[----:B------:R-:W1:Y:S01]  /*c8d0*/  LDCU UR4, c[0x0][0x394] ;  /* 0x00007280ff0477ac */ /* 0x000e620008000800 */
[----:B0-----:R-:W-:-:S05]  /*c8e0*/  IMAD.WIDE.U32 R4, R30, 0x8, R4 ;  /* 0x000000081e047825 */ /* 0x001fca00078e0004 */
[----:B-----5:R0:W-:Y:S04]  /*c8f0*/  ST.E.64 desc[UR36][R4.64], R10 ;  /* 0x0000000a04007985 */ /* 0x0201e8000c101b24 */
[----:B------:R-:W2:Y:S01]  /*c900*/  LDG.E R24, desc[UR36][R24.64] ;  /* 0x0000002418187981 */ /* 0x000ea2000c1e1900 */
[----:B------:R-:W-:Y:S01]  /*c910*/  MOV R7, 0x41dfffff ;  /* 0x41dfffff00077802 */ /* 0x000fe20000000f00 */
[----:B-1----:R-:W-:Y:S01]  /*c920*/  UISETP.GE.AND UP0, UPT, UR4, 0x2, UPT ;  /* 0x000000020400788c */ /* 0x002fe2000bf06270 */
[----:B------:R-:W-:Y:S01]  /*c930*/  BSSY.RECONVERGENT B0, `(.L_x_151) ;  /* 0x0000030000007945 */ /* 0x000fe20003800200 */
[----:B0-----:R-:W-:Y:S02]  /*c940*/  MOV R4, 0x1 ;  /* 0x0000000100047802 */ /* 0x001fe40000000f00 */
[----:B--2---:R-:W-:-:S04]  /*c950*/  LEA R0, R24, R24, 0xc ;  /* 0x0000001818007211 */ /* 0x004fc800078e60ff */
[----:B------:R-:W-:-:S04]  /*c960*/  IADD3 R0, PT, PT, R0, 0x7ed55d16, RZ ;  /* 0x7ed55d1600007810 */ /* 0x000fc80007ffe0ff */
[----:B------:R-:W-:-:S04]  /*c970*/  SHF.R.U32.HI R3, RZ, 0x13, R0 ;  /* 0x00000013ff037819 */ /* 0x000fc80000011600 */
[----:B------:R-:W-:-:S05]  /*c980*/  LOP3.LUT R3, R0, R3, RZ, 0x3c, !PT ;  /* 0x0000000300037212 */ /* 0x000fca00078e3cff */
[C---:B------:R-:W-:Y:S01]  /*c990*/  IMAD.SHL.U32 R0, R3.reuse, 0x20, RZ ;  /* 0x0000002003007824 */ /* 0x040fe200078e00ff */
[----:B------:R-:W-:-:S04]  /*c9a0*/  LOP3.LUT R3, R3, 0xc761c23c, RZ, 0x3c, !PT ;  /* 0xc761c23c03037812 */ /* 0x000fc800078e3cff */
[----:B------:R-:W-:-:S04]  /*c9b0*/  LOP3.LUT R0, R0, 0xec384780, RZ, 0x3c, !PT ;  /* 0xec38478000007812 */ /* 0x000fc800078e3cff */
[----:B------:R-:W-:-:S04]  /*c9c0*/  IADD3 R0, PT, PT, R3, R0, RZ ;  /* 0x0000000003007210 */ /* 0x000fc80007ffe0ff */
[C---:B------:R-:W-:Y:S02]  /*c9d0*/  IADD3 R3, PT, PT, R0.reuse, -0x160733e3, RZ ;  /* 0xe9f8cc1d00037810 */ /* 0x040fe40007ffe0ff */
[----:B------:R-:W-:-:S04]  /*c9e0*/  LEA R0, R0, 0xaccf6200, 0x9 ;  /* 0xaccf620000007811 */ /* 0x000fc800078e48ff */
[----:B------:R-:W-:-:S04]  /*c9f0*/  LOP3.LUT R0, R3, R0, RZ, 0x3c, !PT ;  /* 0x0000000003007212 */ /* 0x000fc800078e3cff */
[----:B------:R-:W-:-:S04]  /*ca00*/  LEA R0, R0, R0, 0x3 ;  /* 0x0000000000007211 */ /* 0x000fc800078e18ff */
[----:B------:R-:W-:-:S04]  /*ca10*/  IADD3 R0, PT, PT, R0, -0x28fb93b, RZ ;  /* 0xfd7046c500007810 */ /* 0x000fc80007ffe0ff */
[----:B------:R-:W-:-:S04]  /*ca20*/  SHF.R.U32.HI R3, RZ, 0x10, R0 ;  /* 0x00000010ff037819 */ /* 0x000fc80000011600 */
[----:B------:R-:W-:-:S05]  /*ca30*/  LOP3.LUT R3, R0, 0xb55a4f09, R3, 0x96, !PT ;  /* 0xb55a4f0900037812 */ /* 0x000fca00078e9603 */
[----:B------:R-:W-:-:S05]  /*ca40*/  IMAD.HI.U32 R0, R3, 0x3, RZ ;  /* 0x0000000303007827 */ /* 0x000fca00078e00ff */
[----:B------:R-:W-:-:S04]  /*ca50*/  IADD3 R5, PT, PT, R3, -R0, RZ ;  /* 0x8000000003057210 */ /* 0x000fc80007ffe0ff */
[----:B------:R-:W-:-:S04]  /*ca60*/  LEA.HI R5, R5, R0, RZ, 0x1f ;  /* 0x0000000005057211 */ /* 0x000fc800078ff8ff */
[----:B------:R-:W-:Y:S02]  /*ca70*/  SHF.R.U32.HI R0, RZ, 0x1e, R5 ;  /* 0x0000001eff007819 */ /* 0x000fe40000011605 */
[----:B------:R-:W0:Y:S03]  /*ca80*/  MUFU.RCP64H R5, 2.14748262400000000000e+09 ;  /* 0x41dfffff00057908 */ /* 0x000e260000001800 */
[----:B------:R-:W-:-:S05]  /*ca90*/  IMAD R0, R0, -0x7fffffff, R3 ;  /* 0x8000000100007824 */ /* 0x000fca00078e0203 */
[----:B------:R-:W-:-:S05]  /*caa0*/  VIMNMX.U32 R0, PT, PT, R0, 0x1, !PT ;  /* 0x0000000100007848 */ /* 0x000fca0007fe0000 */
[----:B------:R-:W-:Y:S01]  /*cab0*/  IMAD.HI.U32 R3, R0, 0x5e4789c9, RZ ;  /* 0x5e4789c900037827 */ /* 0x000fe200078e00ff */
[----:B0-----:R-:W-:-:S04]  /*cac0*/  DFMA R8, R4, -R6, 1 ;  /* 0x3ff000000408742b */ /* 0x001fc80000000806 */
[----:B------:R-:W-:-:S05]  /*cad0*/  SHF.R.U32.HI R3, RZ, 0xe, R3 ;  /* 0x0000000eff037819 */ /* 0x000fca0000011603 */
[C---:B------:R-:W-:Y:S02]  /*cae0*/  IMAD R0, R3.reuse, -0xadc8, R0 ;  /* 0xffff523803007824 */ /* 0x040fe400078e0200 */
[----:B------:R-:W-:Y:S01]  /*caf0*/  IMAD R3, R3, 0xd47, RZ ;  /* 0x00000d4703037824 */ /* 0x000fe200078e02ff */
[----:B------:R-:W-:Y:S01]  /*cb00*/  DFMA R8, R8, R8, R8 ;  /* 0x000000080808722b */ /* 0x000fe20000000008 */
[----:B------:R-:W-:-:S03]  /*cb10*/  IMAD R0, R0, 0xbc8f, RZ ;  /* 0x0000bc8f00007824 */ /* 0x000fc600078e02ff */
[----:B------:R-:W-:Y:S02]  /*cb20*/  LOP3.LUT R11, R3, 0x7fffffff, RZ, 0x3c, !PT ;  /* 0x7fffffff030b7812 */ /* 0x000fe400078e3cff */
[----:B------:R-:W-:Y:S02]  /*cb30*/  ISETP.GE.U32.AND P0, PT, R0, R3, PT ;  /* 0x000000030000720c */ /* 0x000fe40003f06070 */
[----:B------:R-:W-:-:S08]  /*cb40*/  DFMA R8, R4, R8, R4 ;  /* 0x000000080408722b */ /* 0x000fd00000000004 */
[----:B------:R-:W-:-:S03]  /*cb50*/  DFMA R4, R8, -R6, 1 ;  /* 0x3ff000000804742b */ /* 0x000fc60000000806 */
[----:B------:R-:W-:-:S04]  /*cb60*/  @P0 IADD3 R11, PT, PT, -R3, RZ, RZ ;  /* 0x000000ff030b0210 */ /* 0x000fc80007ffe1ff */
[----:B------:R-:W-:Y:S01]  /*cb70*/  IADD3 R14, PT, PT, R0, -0x1, R11 ;  /* 0xffffffff000e7810 */ /* 0x000fe20007ffe00b */
[----:B------:R-:W-:-:S05]  /*cb80*/  DFMA R10, R8, R4, R8 ;  /* 0x00000004080a722b */ /* 0x000fca0000000008 */
[----:B------:R-:W0:Y:S03]  /*cb90*/  I2F.F64.U32 R14, R14 ;  /* 0x0000000e000e7312 */ /* 0x000e260000201800 */
        /* <DEDUP_REMOVED lines=9> */
.L_x_152:
[----:B------:R-:W-:Y:S05]  /*cc30*/  BSYNC.RECONVERGENT B0 ;  /* 0x0000000000007941 */ /* 0x000fea0003800200 */
.L_x_151:
[----:B------:R-:W-:Y:S01]  /*cc40*/  DFMA R8, R8, 2.14748364800000000000e+09, RZ ;  /* 0x41e000000808782b */ /* 0x000fe200000000ff */
[----:B------:R-:W0:Y:S01]  /*cc50*/  S2UR UR5, SR_CgaCtaId ;  /* 0x00000000000579c3 */ /* 0x000e220000008800 */
[----:B------:R-:W-:-:S08]  /*cc60*/  UMOV UR4, 0x400 ;  /* 0x0000040000047882 */ /* 0x000fd00000000000 */
[----:B------:R-:W1:Y:S02]  /*cc70*/  F2I.F64.TRUNC R9, R8 ;  /* 0x0000000800097311 */ /* 0x000e64000030d100 */
[----:B-1----:R-:W-:Y:S01]  /*cc80*/  STG.E desc[UR36][R22.64], R9 ;  /* 0x0000000916007986 */ /* 0x002fe2000c101924 */
[----:B0-----:R-:W-:Y:S01]  /*cc90*/  ULEA UR4, UR5, UR4, 0x18 ;  /* 0x0000000405047291 */ /* 0x001fe2000f8ec0ff */
[----:B------:R-:W-:Y:S08]  /*cca0*/  BAR.SYNC.DEFER_BLOCKING 0x0 ;  /* 0x0000000000007b1d */ /* 0x000ff00000010000 */
[----:B------:R-:W0:Y:S02]  /*ccb0*/  LDS.64 R4, [UR4+0x18] ;  /* 0x00001804ff047984 */ /* 0x000e240008000a00 */
[----:B0-----:R-:W-:-:S05]  /*ccc0*/  IMAD.WIDE.U32 R4, R30, 0x4, R4 ;  /* 0x000000041e047825 */ /* 0x001fca00078e0004 */
[----:B------:R0:W-:Y:S01]  /*ccd0*/  ST.E desc[UR36][R4.64], R30 ;  /* 0x0000001e04007985 */ /* 0x0001e2000c101924 */
[----:B------:R-:W-:Y:S05]  /*cce0*/  BRA.U !UP0, `(.L_x_153) ;  /* 0x0000000508347547 */ /* 0x000fea000b800000 */
[----:B------:R-:W-:-:S05]  /*ccf0*/  UMOV UR6, 0x2 ;  /* 0x0000000200067882 */ /* 0x000fca0000000000 */
.L_x_159:
[----:B------:R-:W-:Y:S01]  /*cd00*/  BAR.SYNC.DEFER_BLOCKING 0x0 ;  /* 0x0000000000007b1d */ /* 0x000fe20000010000 */
[----:B------:R-:W-:-:S04]  /*cd10*/  USHF.R.S32.HI UR4, URZ, 0x1, UR6 ;  /* 0x00000001ff047899 */ /* 0x000fc80008011406 */
[----:B------:R-:W-:-:S09]  /*cd20*/  UISETP.GE.AND UP0, UPT, UR4, 0x1, UPT ;  /* 0x000000010400788c */ /* 0x000fd2000bf06270 */
[----:B-12---:R-:W-:Y:S05]  /*cd30*/  BRA.U !UP0, `(.L_x_154) ;  /* 0x0000000508107547 */ /* 0x006fea000b800000 */
.L_x_158:
[----:B------:R-:W-:Y:S01]  /*cd40*/  LOP3.LUT R3, R30, UR4, RZ, 0x3c, !PT ;  /* 0x000000041e037c12 */ /* 0x000fe2000f8e3cff */
[----:B------:R-:W-:Y:S03]  /*cd50*/  BAR.SYNC.DEFER_BLOCKING 0x0 ;  /* 0x0000000000007b1d */ /* 0x000fe60000010000 */
[----:B------:R-:W-:-:S03]  /*cd60*/  ISETP.GT.U32.AND P0, PT, R3, R30, PT ;  /* 0x0000001e0300720c */ /* 0x000fc60003f04070 */
[----:B------:R-:W-:Y:S10]  /*cd70*/  BSSY.RECONVERGENT B0, `(.L_x_155) ;  /* 0x000003b000007945 */ /* 0x000ff40003800200 */
[----:B-12---:R-:W-:Y:S05]  /*cd80*/  @!P0 BRA `(.L_x_156) ;  /* 0x0000000000e48947 */ /* 0x006fea0003800000 */
[----:B------:R-:W-:-:S13]  /*cd90*/  LOP3.LUT P0, RZ, R30, UR6, RZ, 0xc0, !PT ;  /* 0x000000061eff7c12 */ /* 0x000fda000f80c0ff */
[----:B------:R-:W-:Y:S05]  /*cda0*/  @P0 BRA `(.L_x_157) ;  /* 0x0000000000700947 */ /* 0x000fea0003800000 */
[----:B0-----:R-:W0:Y:S01]  /*cdb0*/  S2R R5, SR_CgaCtaId ;  /* 0x0000000000057919 */ /* 0x001e220000008800 */
[----:B------:R-:W-:-:S04]  /*cdc0*/  MOV R0, 0x400 ;  /* 0x0000040000007802 */ /* 0x000fc80000000f00 */
[----:B0-----:R-:W-:-:S05]  /*cdd0*/  LEA R0, R5, R0, 0x18 ;  /* 0x0000000005007211 */ /* 0x001fca00078ec0ff */
[----:B------:R-:W0:Y:S02]  /*cde0*/  LDS.64 R4, [R0+0x8] ;  /* 0x0000080000047984 */ /* 0x000e240000000a00 */
[----:B0-----:R-:W-:-:S04]  /*cdf0*/  IMAD.WIDE.U32 R8, R3, 0x8, R4 ;  /* 0x0000000803087825 */ /* 0x001fc800078e0004 */
[----:B------:R-:W-:Y:S01]  /*ce00*/  IMAD.WIDE.U32 R4, R30, 0x8, R4 ;  /* 0x000000081e047825 */ /* 0x000fe200078e0004 */
[----:B------:R-:W2:Y:S04]  /*ce10*/  LD.E.64 R20, desc[UR36][R8.64] ;  /* 0x0000002408147980 */ /* 0x000ea8000c101b00 */
[----:B------:R-:W2:Y:S02]  /*ce20*/  LD.E.64 R6, desc[UR36][R4.64] ;  /* 0x0000002404067980 */ /* 0x000ea4000c101b00 */
        /* <DEDUP_REMOVED lines=20> */
.L_x_157:
        /* <DEDUP_REMOVED lines=27> */
.L_x_156:
[----:B------:R-:W-:Y:S05]  /*d120*/  BSYNC.RECONVERGENT B0 ;  /* 0x0000000000007941 */ /* 0x000fea0003800200 */
.L_x_155:
[----:B------:R-:W-:Y:S01]  /*d130*/  BAR.SYNC.DEFER_BLOCKING 0x0 ;  /* 0x0000000000007b1d */ /* 0x000fe20000010000 */
[----:B------:R-:W-:Y:S02]  /*d140*/  UISETP.GT.U32.AND UP0, UPT, UR4, 0x1, UPT ;  /* 0x000000010400788c */ /* 0x000fe4000bf04070 */
[----:B------:R-:W-:-:S07]  /*d150*/  USHF.R.U32.HI UR5, URZ, 0x1, UR4 ;  /* 0x00000001ff057899 */ /* 0x000fce0008011604 */
[----:B------:R-:W-:Y:S01]  /*d160*/  UMOV UR4, UR5 ;  /* 0x0000000500047c82 */ /* 0x000fe20008000000 */
[----:B------:R-:W-:Y:S05]  /*d170*/  BRA.U UP0, `(.L_x_158) ;  /* 0xfffffff900f07547 */ /* 0x000fea000b83ffff */
.L_x_154:
[----:B------:R-:W3:Y:S01]  /*d180*/  LDCU UR4, c[0x0][0x394] ;  /* 0x00007280ff0477ac */ /* 0x000ee20008000800 */
[----:B------:R-:W-:-:S04]  /*d190*/  USHF.L.U32 UR6, UR6, 0x1, URZ ;  /* 0x0000000106067899 */ /* 0x000fc800080006ff */
[----:B---3--:R-:W-:-:S09]  /*d1a0*/  UISETP.GT.AND UP0, UPT, UR6, UR4, UPT ;  /* 0x000000040600728c */ /* 0x008fd2000bf04270 */
[----:B------:R-:W-:Y:S05]  /*d1b0*/  BRA.U !UP0, `(.L_x_159) ;  /* 0xfffffff908d07547 */ /* 0x000fea000b83ffff */
.L_x_153:
[----:B------:R-:W3:Y:S01]  /*d1c0*/  LDC R0, c[0x0][0x38c] ;  /* 0x0000e300ff007b82 */ /* 0x000ee20000000800 */
[----:B------:R-:W-:-:S07]  /*d1d0*/  UMOV UR4, 0x400 ;  /* 0x0000040000047882 */ /* 0x000fce0000000000 */
[----:B------:R-:W4:Y:S08]  /*d1e0*/  S2UR UR5, SR_CgaCtaId ;  /* 0x00000000000579c3 */ /* 0x000f300000008800 */
[----:B------:R-:W-:Y:S01]  /*d1f0*/  BAR.SYNC.DEFER_BLOCKING 0x0 ;  /* 0x0000000000007b1d */ /* 0x000fe20000010000 */
[----:B---3--:R-:W-:Y:S01]  /*d200*/  ISETP.GE.AND P0, PT, R0, 0x1, PT ;  /* 0x000000010000780c */ /* 0x008fe20003f06270 */
[----:B----4-:R-:W-:-:S12]  /*d210*/  ULEA UR4, UR5, UR4, 0x18 ;  /* 0x0000000405047291 */ /* 0x010fd8000f8ec0ff */
[----:B------:R-:W-:Y:S05]  /*d220*/  @!P0 BRA `(.L_x_160) ;  /* 0x00000008005c8947 */ /* 0x000fea0003800000 */
[----:B0-----:R-:W0:Y:S02]  /*d230*/  LDS.64 R4, [UR4+0x18] ;  /* 0x00001804ff047984 */ /* 0x001e240008000a00 */
[C---:B0-----:R-:W-:Y:S02]  /*d240*/  IMAD.WIDE.U32 R10, R30.reuse, 0x4, R4 ;  /* 0x000000041e0a7825 */ /* 0x041fe400078e0004 */
[----:B------:R-:W1:Y:S04]  /*d250*/  LDS.64 R4, [UR4] ;  /* 0x00000004ff047984 */ /* 0x000e680008000a00 */
[----:B------:R-:W3:Y:S01]  /*d260*/  LD.E R7, desc[UR36][R10.64] ;  /* 0x000000240a077980 */ /* 0x000ee2000c101900 */
[----:B-12---:R-:W-:-:S04]  /*d270*/  IMAD.WIDE.U32 R8, R30, 0x8, R4 ;  /* 0x000000081e087825 */ /* 0x006fc800078e0004 */
[----:B---3--:R-:W-:Y:S02]  /*d280*/  IMAD.WIDE R6, R7, 0x8, R4 ;  /* 0x0000000807067825 */ /* 0x008fe400078e0204 */
[----:B------:R0:W5:Y:S04]  /*d290*/  LD.E.64 R4, desc[UR36][R8.64] ;  /* 0x0000002408047980 */ /* 0x000168000c101b00 */
[----:B------:R-:W5:Y:S01]  /*d2a0*/  LD.E.64 R6, desc[UR36][R6.64] ;  /* 0x0000002406067980 */ /* 0x000f62000c101b00 */
[----:B------:R-:W-:Y:S01]  /*d2b0*/  ISETP.GE.U32.AND P0, PT, R2, 0xf, PT ;  /* 0x0000000f0200780c */ /* 0x000fe20003f06070 */
[----:B------:R-:W-:Y:S01]  /*d2c0*/  HFMA2 R3, -RZ, RZ, 0, 0 ;  /* 0x00000000ff037431 */ /* 0x000fe200000001ff */
[----:B------:R-:W-:-:S04]  /*d2d0*/  LOP3.LUT R20, R0, 0xf, RZ, 0xc0, !PT ;  /* 0x0000000f00147812 */ /* 0x000fc800078ec0ff */
[----:B------:R-:W-:-:S07]  /*d2e0*/  ISETP.NE.AND P3, PT, R20, RZ, PT ;  /* 0x000000ff1400720c */ /* 0x000fce0003f65270 */
[----:B0-----:R-:W-:Y:S06]  /*d2f0*/  @!P0 BRA `(.L_x_161) ;  /* 0x0000000400048947 */ /* 0x001fec0003800000 */
[----:B-----5:R-:W-:Y:S02]  /*d300*/  IADD3 R14, P1, PT, R4, 0x20, RZ ;  /* 0x00000020040e7810 */ /* 0x020fe40007f3e0ff */
[----:B------:R-:W-:Y:S02]  /*d310*/  IADD3 R16, P0, PT, R6, 0x20, RZ ;  /* 0x0000002006107810 */ /* 0x000fe40007f1e0ff */
[----:B------:R-:W-:Y:S01]  /*d320*/  LOP3.LUT R3, R0, 0x7ffffff0, RZ, 0xc0, !PT ;  /* 0x7ffffff000037812 */ /* 0x000fe200078ec0ff */
[----:B------:R-:W-:Y:S01]  /*d330*/  IMAD.X R15, RZ, RZ, R5, P1 ;  /* 0x000000ffff0f7224 */ /* 0x000fe200008e0605 */
[----:B------:R-:W-:Y:S02]  /*d340*/  IADD3.X R17, PT, PT, RZ, R7, RZ, P0, !PT ;  /* 0x00000007ff117210 */ /* 0x000fe400007fe4ff */
[----:B------:R-:W-:-:S07]  /*d350*/  IADD3 R12, PT, PT, -R3, RZ, RZ ;  /* 0x000000ff030c7210 */ /* 0x000fce0007ffe1ff */
.L_x_162:
[----:B------:R-:W-:Y:S02]  /*d360*/  MOV R8, R16 ;  /* 0x0000001000087202 */ /* 0x000fe40000000f00 */
[----:B------:R-:W-:-:S05]  /*d370*/  MOV R9, R17 ;  /* 0x0000001100097202 */ /* 0x000fca0000000f00 */
[----:B--2---:R-:W2:Y:S01]  /*d380*/  LD.E R13, desc[UR36][R8.64+-0x20] ;  /* 0xffffe024080d7980 */ /* 0x004ea2000c101900 */
[----:B------:R-:W-:Y:S02]  /*d390*/  MOV R10, R14 ;  /* 0x0000000e000a7202 */ /* 0x000fe40000000f00 */
[----:B------:R-:W-:Y:S01]  /*d3a0*/  MOV R11, R15 ;  /* 0x0000000f000b7202 */ /* 0x000fe20000000f00 */
        /* <DEDUP_REMOVED lines=14> */
[----:B0-----:R-:W5:Y:S01]  /*d490*/  LD.E R13, desc[UR36][R8.64+-0xc] ;  /* 0xfffff424080d7980 */ /* 0x001f62000c101900 */
[----:B------:R-:W-:Y:S06]  /*d4a0*/  BAR.SYNC.DEFER_BLOCKING 0x0 ;  /* 0x0000000000007b1d */ /* 0x000fec0000010000 */
[----:B-----5:R0:W-:Y:S04]  /*d4b0*/  ST.E desc[UR36][R10.64+-0xc], R13 ;  /* 0xfffff40d0a007985 */ /* 0x0201e8000c101924 */
[----:B-1----:R-:W5:Y:S01]  /*d4c0*/  LD.E R15, desc[UR36][R8.64+-0x8] ;  /* 0xfffff824080f7980 */ /* 0x002f62000c101900 */
[----:B------:R-:W-:Y:S06]  /*d4d0*/  BAR.SYNC.DEFER_BLOCKING 0x0 ;  /* 0x0000000000007b1d */ /* 0x000fec0000010000 */
[----:B-----5:R1:W-:Y:S04]  /*d4e0*/  ST.E desc[UR36][R10.64+-0x8], R15 ;  /* 0xfffff80f0a007985 */ /* 0x0203e8000c101924 */
[----:B--2---:R-:W2:Y:S01]  /*d4f0*/  LD.E R17, desc[UR36][R8.64+-0x4] ;  /* 0xfffffc2408117980 */ /* 0x004ea2000c101900 */
        /* <DEDUP_REMOVED lines=8> */
[----:B0-----:R-:W5:Y:S01]  /*d580*/  LD.E R13, desc[UR36][R8.64+0x8] ;  /* 0x00000824080d7980 */ /* 0x001f62000c101900 */
[----:B------:R-:W-:Y:S06]  /*d590*/  BAR.SYNC.DEFER_BLOCKING 0x0 ;  /* 0x0000000000007b1d */ /* 0x000fec0000010000 */
[----:B-----5:R0:W-:Y:S04]  /*d5a0*/  ST.E desc[UR36][R10.64+0x8], R13 ;  /* 0x0000080d0a007985 */ /* 0x0201e8000c101924 */
[----:B-1----:R-:W5:Y:S01]  /*d5b0*/  LD.E R15, desc[UR36][R8.64+0xc] ;  /* 0x00000c24080f7980 */ /* 0x002f62000c101900 */
[----:B------:R-:W-:Y:S06]  /*d5c0*/  BAR.SYNC.DEFER_BLOCKING 0x0 ;  /* 0x0000000000007b1d */ /* 0x000fec0000010000 */
[----:B-----5:R-:W-:Y:S04]  /*d5d0*/  ST.E desc[UR36][R10.64+0xc], R15 ;  /* 0x00000c0f0a007985 */ /* 0x020fe8000c101924 */
[----:B--2---:R-:W2:Y:S01]  /*d5e0*/  LD.E R17, desc[UR36][R8.64+0x10] ;  /* 0x0000102408117980 */ /* 0x004ea2000c101900 */
[----:B------:R-:W-:Y:S06]  /*d5f0*/  BAR.SYNC.DEFER_BLOCKING 0x0 ;  /* 0x0000000000007b1d */ /* 0x000fec0000010000 */
[----:B--2---:R1:W-:Y:S04]  /*d600*/  ST.E desc[UR36][R10.64+0x10], R17 ;  /* 0x000010110a007985 */ /* 0x0043e8000c101924 */
[----:B---3--:R-:W2:Y:S01]  /*d610*/  LD.E R19, desc[UR36][R8.64+0x14] ;  /* 0x0000142408137980 */ /* 0x008ea2000c101900 */
[----:B------:R-:W-:Y:S06]  /*d620*/  BAR.SYNC.DEFER_BLOCKING 0x0 ;  /* 0x0000000000007b1d */ /* 0x000fec0000010000 */
[----:B--2---:R2:W-:Y:S04]  /*d630*/  ST.E desc[UR36][R10.64+0x14], R19 ;  /* 0x000014130a007985 */ /* 0x0045e8000c101924 */
[----:B----4-:R-:W3:Y:S01]  /*d640*/  LD.E R21, desc[UR36][R8.64+0x18] ;  /* 0x0000182408157980 */ /* 0x010ee2000c101900 */
[----:B------:R-:W-:Y:S06]  /*d650*/  BAR.SYNC.DEFER_BLOCKING 0x0 ;  /* 0x0000000000007b1d */ /* 0x000fec0000010000 */
[----:B---3--:R2:W-:Y:S04]  /*d660*/  ST.E desc[UR36][R10.64+0x18], R21 ;  /* 0x000018150a007985 */ /* 0x0085e8000c101924 */
[----:B0-----:R-:W3:Y:S01]  /*d670*/  LD.E R13, desc[UR36][R8.64+0x1c] ;  /* 0x00001c24080d7980 */ /* 0x001ee2000c101900 */
[----:B------:R-:W-:Y:S01]  /*d680*/  IADD3 R12, PT, PT, R12, 0x10, RZ ;  /* 0x000000100c0c7810 */ /* 0x000fe20007ffe0ff */
[----:B------:R-:W-:Y:S03]  /*d690*/  BAR.SYNC.DEFER_BLOCKING 0x0 ;  /* 0x0000000000007b1d */ /* 0x000fe60000010000 */
[----:B------:R-:W-:-:S02]  /*d6a0*/  ISETP.NE.AND P0, PT, R12, RZ, PT ;  /* 0x000000ff0c00720c */ /* 0x000fc40003f05270 */
[----:B------:R-:W-:Y:S02]  /*d6b0*/  IADD3 R16, P1, PT, R8, 0x40, RZ ;  /* 0x0000004008107810 */ /* 0x000fe40007f3e0ff */
[----:B------:R-:W-:Y:S02]  /*d6c0*/  IADD3 R14, P2, PT, R10, 0x40, RZ ;  /* 0x000000400a0e7810 */ /* 0x000fe40007f5e0ff */
[----:B-1----:R-:W-:Y:S02]  /*d6d0*/  IADD3.X R17, PT, PT, RZ, R9, RZ, P1, !PT ;  /* 0x00000009ff117210 */ /* 0x002fe40000ffe4ff */
[----:B------:R-:W-:Y:S01]  /*d6e0*/  IADD3.X R15, PT, PT, RZ, R11, RZ, P2, !PT ;  /* 0x0000000bff0f7210 */ /* 0x000fe200017fe4ff */
[----:B---3--:R2:W-:Y:S04]  /*d6f0*/  ST.E desc[UR36][R10.64+0x1c], R13 ;  /* 0x00001c0d0a007985 */ /* 0x0085e8000c101924 */
[----:B------:R-:W-:Y:S05]  /*d700*/  @P0 BRA `(.L_x_162) ;  /* 0xfffffffc00140947 */ /* 0x000fea000383ffff */
.L_x_161:
[----:B------:R-:W-:Y:S05]  /*d710*/  @!P3 BRA `(.L_x_160) ;  /* 0x000000040020b947 */ /* 0x000fea0003800000 */
[----:B------:R-:W-:Y:S02]  /*d720*/  ISETP.GE.U32.AND P0, PT, R20, 0x8, PT ;  /* 0x000000081400780c */ /* 0x000fe40003f06070 */
[----:B------:R-:W-:-:S04]  /*d730*/  LOP3.LUT R14, R0, 0x7, RZ, 0xc0, !PT ;  /* 0x00000007000e7812 */ /* 0x000fc800078ec0ff */
[----:B------:R-:W-:-:S07]  /*d740*/  ISETP.NE.AND P1, PT, R14, RZ, PT ;  /* 0x000000ff0e00720c */ /* 0x000fce0003f25270 */
[----:B------:R-:W-:Y:S06]  /*d750*/  @!P0 BRA `(.L_x_163) ;  /* 0x00000000006c8947 */ /* 0x000fec0003800000 */
[----:B-----5:R-:W-:-:S05]  /*d760*/  IMAD.WIDE.U32 R8, R3, 0x4, R6 ;  /* 0x0000000403087825 */ /* 0x020fca00078e0006 */
[----:B--2---:R-:W2:Y:S01]  /*d770*/  LD.E R13, desc[UR36][R8.64] ;  /* 0x00000024080d7980 */ /* 0x004ea2000c101900 */
        /* <DEDUP_REMOVED lines=25> */
.L_x_163:
[----:B------:R-:W-:Y:S05]  /*d910*/  @!P1 BRA `(.L_x_160) ;  /* 0x0000000000a09947 */ /* 0x000fea0003800000 */
[----:B------:R-:W-:Y:S02]  /*d920*/  ISETP.GE.U32.AND P0, PT, R14, 0x4, PT ;  /* 0x000000040e00780c */ /* 0x000fe40003f06070 */
[----:B------:R-:W-:-:S04]  /*d930*/  LOP3.LUT R12, R0, 0x3, RZ, 0xc0, !PT ;  /* 0x00000003000c7812 */ /* 0x000fc800078ec0ff */
[----:B------:R-:W-:-:S07]  /*d940*/  ISETP.NE.AND P1, PT, R12, RZ, PT ;  /* 0x000000ff0c00720c */ /* 0x000fce0003f25270 */
[----:B------:R-:W-:Y:S06]  /*d950*/  @!P0 BRA `(.L_x_164) ;  /* 0x00000000003c8947 */ /* 0x000fec0003800000 */
[----:B-----5:R-:W-:-:S05]  /*d960*/  IMAD.WIDE.U32 R8, R3, 0x4, R6 ;  /* 0x0000000403087825 */ /* 0x020fca00078e0006 */
[----:B--23--:R-:W2:Y:S01]  /*d970*/  LD.E R13, desc[UR36][R8.64] ;  /* 0x00000024080d7980 */ /* 0x00cea2000c101900 */
        /* <DEDUP_REMOVED lines=13> */
.L_x_164:
[----:B------:R-:W-:Y:S05]  /*da50*/  @!P1 BRA `(.L_x_160) ;  /* 0x0000000000509947 */ /* 0x000fea0003800000 */
[----:B-----5:R-:W-:-:S04]  /*da60*/  IMAD.WIDE.U32 R4, R3, 0x4, R4 ;  /* 0x0000000403047825 */ /* 0x020fc800078e0004 */
[----:B------:R-:W-:Y:S01]  /*da70*/  IMAD.WIDE.U32 R6, R3, 0x4, R6 ;  /* 0x0000000403067825 */ /* 0x000fe200078e0006 */
[----:B------:R-:W-:Y:S02]  /*da80*/  MOV R8, R4 ;  /* 0x0000000400087202 */ /* 0x000fe40000000f00 */
[----:B------:R-:W-:Y:S01]  /*da90*/  IADD3 R3, PT, PT, -R12, RZ, RZ ;  /* 0x000000ff0c037210 */ /* 0x000fe20007ffe1ff */
[----:B0-23--:R-:W-:Y:S01]  /*daa0*/  IMAD.MOV.U32 R11, RZ, RZ, R5 ;  /* 0x000000ffff0b7224 */ /* 0x00dfe200078e0005 */
[----:B------:R-:W-:-:S07]  /*dab0*/  MOV R9, R7 ;  /* 0x0000000700097202 */ /* 0x000fce0000000f00 */
.L_x_165:
[----:B----4-:R-:W-:Y:S02]  /*dac0*/  MOV R4, R6 ;  /* 0x0000000600047202 */ /* 0x010fe40000000f00 */
[----:B------:R-:W-:-:S05]  /*dad0*/  MOV R5, R9 ;  /* 0x0000000900057202 */ /* 0x000fca0000000f00 */
[----:B------:R0:W2:Y:S01]  /*dae0*/  LD.E R7, desc[UR36][R4.64] ;  /* 0x0000002404077980 */ /* 0x0000a2000c101900 */
[----:B------:R-:W-:Y:S01]  /*daf0*/  IADD3 R3, PT, PT, R3, 0x1, RZ ;  /* 0x0000000103037810 */ /* 0x000fe20007ffe0ff */
[----:B------:R-:W-:Y:S03]  /*db00*/  BAR.SYNC.DEFER_BLOCKING 0x0 ;  /* 0x0000000000007b1d */ /* 0x000fe60000010000 */
[----:B------:R-:W-:Y:S02]  /*db10*/  ISETP.NE.AND P0, PT, R3, RZ, PT ;  /* 0x000000ff0300720c */ /* 0x000fe40003f05270 */
[----:B------:R-:W-:Y:S02]  /*db20*/  IADD3 R6, P2, PT, R6, 0x4, RZ ;  /* 0x0000000406067810 */ /* 0x000fe40007f5e0ff */
[----:B0-----:R-:W-:Y:S02]  /*db30*/  MOV R4, R8 ;  /* 0x0000000800047202 */ /* 0x001fe40000000f00 */
[----:B------:R-:W-:-:S02]  /*db40*/  MOV R5, R11 ;  /* 0x0000000b00057202 */ /* 0x000fc40000000f00 */
[----:B------:R-:W-:Y:S02]  /*db50*/  IADD3 R8, P1, PT, R8, 0x4, RZ ;  /* 0x0000000408087810 */ /* 0x000fe40007f3e0ff */
[----:B------:R-:W-:Y:S02]  /*db60*/  IADD3.X R9, PT, PT, RZ, R9, RZ, P2, !PT ;  /* 0x00000009ff097210 */ /* 0x000fe400017fe4ff */
[----:B------:R-:W-:Y:S01]  /*db70*/  IADD3.X R11, PT, PT, RZ, R11, RZ, P1, !PT ;  /* 0x0000000bff0b7210 */ /* 0x000fe20000ffe4ff */
[----:B--2---:R4:W-:Y:S01]  /*db80*/  ST.E desc[UR36][R4.64], R7 ;  /* 0x0000000704007985 */ /* 0x0049e2000c101924 */
[----:B------:R-:W-:Y:S07]  /*db90*/  @P0 BRA `(.L_x_165) ;  /* 0xfffffffc00c80947 */ /* 0x000fee000383ffff */
.L_x_160:
[----:B------:R-:W-:Y:S08]  /*dba0*/  BAR.SYNC.DEFER_BLOCKING 0x0 ;  /* 0x0000000000007b1d */ /* 0x000ff00000010000 */
[----:B----45:R-:W3:Y:S01]  /*dbb0*/  LDC.64 R6, c[0x0][0x3b8] ;  /* 0x0000ee00ff067b82 */ /* 0x030ee20000000a00 */
[----:B0-----:R-:W0:Y:S02]  /*dbc0*/  LDS.64 R4, [UR4] ;  /* 0x00000004ff047984 */ /* 0x001e240008000a00 */
[----:B0-----:R-:W-:-:S06]  /*dbd0*/  IMAD.WIDE.U32 R4, R30, 0x8, R4 ;  /* 0x000000081e047825 */ /* 0x001fcc00078e0004 */
[----:B------:R-:W1:Y:S02]  /*dbe0*/  LD.E.64 R4, desc[UR36][R4.64] ;  /* 0x0000002404047980 */ /* 0x000e64000c101b00 */
[C---:B-12---:R-:W-:Y:S02]  /*dbf0*/  IMAD.WIDE R8, R0.reuse, 0x4, R4 ;  /* 0x0000000400087825 */ /* 0x046fe400078e0204 */
[----:B------:R-:W2:Y:S04]  /*dc00*/  LD.E R3, desc[UR36][R4.64] ;  /* 0x0000002404037980 */ /* 0x000ea8000c101900 */
[----:B------:R-:W2:Y:S01]  /*dc10*/  LD.E R9, desc[UR36][R8.64+-0x4] ;  /* 0xfffffc2408097980 */ /* 0x000ea2000c101900 */
[----:B------:R-:W-:Y:S01]  /*dc20*/  ISETP.GE.AND P0, PT, R0, 0x2, PT ;  /* 0x000000020000780c */ /* 0x000fe20003f06270 */
[----:B--2---:R-:W-:-:S04]  /*dc30*/  IMAD R3, R9, R0, R3 ;  /* 0x0000000009037224 */ /* 0x004fc800078e0203 */
[----:B---3--:R-:W-:-:S06]  /*dc40*/  IMAD.WIDE R10, R3, 0x8, R6 ;  /* 0x00000008030a7825 */ /* 0x008fcc00078e0206 */
[----:B------:R-:W5:Y:S02]  /*dc50*/  LDG.E.64 R10, desc[UR36][R10.64] ;  /* 0x000000240a0a7981 */ /* 0x000f64000c1e1b00 */
[----:B------:R-:W-:Y:S05]  /*dc60*/  @!P0 BRA `(.L_x_166) ;  /* 0x0000000400e08947 */ /* 0x000fea0003800000 */
[----:B------:R-:W-:Y:S02]  /*dc70*/  IADD3 R3, PT, PT, R0, -0x2, RZ ;  /* 0xfffffffe00037810 */ /* 0x000fe40007ffe0ff */
[----:B------:R-:W-:Y:S02]  /*dc80*/  LOP3.LUT R31, R2, 0x7, RZ, 0xc0, !PT ;  /* 0x00000007021f7812 */ /* 0x000fe400078ec0ff */
[----:B------:R-:W-:Y:S01]  /*dc90*/  ISETP.GE.U32.AND P0, PT, R3, 0x7, PT ;  /* 0x000000070300780c */ /* 0x000fe20003f06070 */
[----:B------:R-:W-:-:S12]  /*dca0*/  HFMA2 R3, -RZ, RZ, 0, 5.9604644775390625e-08 ;  /* 0x00000001ff037431 */ /* 0x000fd800000001ff */
[----:B------:R-:W-:Y:S05]  /*dcb0*/  @!P0 BRA `(.L_x_167) ;  /* 0x0000000000d48947 */ /* 0x000fea0003800000 */
[----:B------:R-:W-:Y:S01]  /*dcc0*/  IADD3 R8, P0, PT, R4, 0x10, RZ ;  /* 0x0000001004087810 */ /* 0x000fe20007f1e0ff */
[----:B------:R-:W-:Y:S01]  /*dcd0*/  IMAD.MOV.U32 R3, RZ, RZ, RZ ;  /* 0x000000ffff037224 */ /* 0x000fe200078e00ff */
[----:B------:R-:W-:Y:S02]  /*dce0*/  LOP3.LUT R12, R2, 0xfffffff8, RZ, 0xc0, !PT ;  /* 0xfffffff8020c7812 */ /* 0x000fe400078ec0ff */
[----:B------:R-:W-:Y:S02]  /*dcf0*/  IADD3.X R9, PT, PT, RZ, R5, RZ, P0, !PT ;  /* 0x00000005ff097210 */ /* 0x000fe400007fe4ff */
[----:B------:R-:W-:-:S07]  /*dd00*/  IADD3 R12, PT, PT, -R12, RZ, RZ ;  /* 0x000000ff0c0c7210 */ /* 0x000fce0007ffe1ff */
.L_x_168:
        /* <DEDUP_REMOVED lines=26> */
[----:B------:R-:W-:-:S04]  /*deb0*/  IMAD.WIDE R14, R15, 0x8, R6 ;  /* 0x000000080f0e7825 */ /* 0x000fc800078e0206 */
[----:B------:R-:W-:Y:S02]  /*dec0*/  IMAD.WIDE R28, R29, 0x8, R6 ;  /* 0x000000081d1c7825 */ /* 0x000fe400078e0206 */
[----:B------:R-:W4:Y:S02]  /*ded0*/  LDG.E.64 R14, desc[UR36][R14.64] ;  /* 0x000000240e0e7981 */ /* 0x000f24000c1e1b00 */
        /* <DEDUP_REMOVED lines=19> */
.L_x_167:
        /* <DEDUP_REMOVED lines=36> */
.L_x_169:
        /* <DEDUP_REMOVED lines=26> */
.L_x_166:
[----:B------:R-:W0:Y:S01]  /*e3f0*/  LDS.64 R2, [UR4+0x8] ;  /* 0x00000804ff027984 */ /* 0x000e220008000a00 */
[----:B------:R-:W1:Y:S01]  /*e400*/  LDC.64 R6, c[0x0][0x3c8] ;  /* 0x0000f200ff067b82 */ /* 0x000e620000000a00 */
[----:B0-----:R-:W-:-:S05]  /*e410*/  IMAD.WIDE.U32 R2, R30, 0x8, R2 ;  /* 0x000000081e027825 */ /* 0x001fca00078e0002 */
[----:B-----5:R-:W-:Y:S04]  /*e420*/  ST.E.64 desc[UR36][R2.64], R10 ;  /* 0x0000000a02007985 */ /* 0x020fe8000c101b24 */
[----:B------:R-:W0:Y:S02]  /*e430*/  LDS.64 R4, [UR4+0x8] ;  /* 0x00000804ff047984 */ /* 0x000e240008000a00 */
[----:B0-----:R-:W-:-:S06]  /*e440*/  IMAD.WIDE.U32 R4, R30, 0x8, R4 ;  /* 0x000000081e047825 */ /* 0x001fcc00078e0004 */
[----:B------:R-:W2:Y:S01]  /*e450*/  LD.E.64 R4, desc[UR36][R4.64] ;  /* 0x0000002404047980 */ /* 0x000ea2000c101b00 */
[----:B-1----:R-:W-:-:S05]  /*e460*/  IMAD.WIDE R18, R18, 0x8, R6 ;  /* 0x0000000812127825 */ /* 0x002fca00078e0206 */
[----:B--2---:R-:W-:Y:S01]  /*e470*/  STG.E.64 desc[UR36][R18.64], R4 ;  /* 0x0000000412007986 */ /* 0x004fe2000c101b24 */
[----:B------:R-:W-:Y:S06]  /*e480*/  BAR.SYNC.DEFER_BLOCKING 0x0 ;  /* 0x0000000000007b1d */ /* 0x000fec0000010000 */
[----:B------:R-:W-:Y:S05]  /*e490*/  EXIT ;  /* 0x000000000000794d */ /* 0x000fea0003800000 */
        .weak           $__internal_0_$__cuda_sm20_div_rn_f64_full
        .type           $__internal_0_$__cuda_sm20_div_rn_f64_full,@function
        .size           $__internal_0_$__cuda_sm20_div_rn_f64_full,(.L_x_227 - $__internal_0_$__cuda_sm20_div_rn_f64_full)
$__internal_0_$__cuda_sm20_div_rn_f64_full:
[C---:B------:R-:W-:Y:S01]  /*e4a0*/  FSETP.GEU.AND P0, PT, |R19|.reuse, 1.469367938527859385e-39, PT ;  /* 0x001000001300780b */ /* 0x040fe20003f0e200 */
[----:B------:R-:W-:Y:S01]  /*e4b0*/  IMAD.U32 R12, RZ, RZ, UR38 ;  /* 0x00000026ff0c7e24 */ /* 0x000fe2000f8e00ff */
[----:B------:R-:W-:Y:S01]  /*e4c0*/  MOV R13, R19 ;  /* 0x00000013000d7202 */ /* 0x000fe20000000f00 */
[----:B------:R-:W-:Y:S01]  /*e4d0*/  BSSY.RECONVERGENT B2, `(.L_x_170) ;  /* 0x0000056000027945 */ /* 0x000fe20003800200 */
[----:B------:R-:W-:Y:S02]  /*e4e0*/  LOP3.LUT R3, R19, 0x800fffff, RZ, 0xc0, !PT ;  /* 0x800fffff13037812 */ /* 0x000fe400078ec0ff */
[----:B------:R-:W-:Y:S02]  /*e4f0*/  MOV R10, UR38 ;  /* 0x00000026000a7c02 */ /* 0x000fe40008000f00 */
[----:B------:R-:W-:Y:S02]  /*e500*/  LOP3.LUT R11, R3, 0x3ff00000, RZ, 0xfc, !PT ;  /* 0x3ff00000030b7812 */ /* 0x000fe400078efcff */
[----:B------:R-:W-:-:S02]  /*e510*/  FSETP.GEU.AND P2, PT, |R15|, 1.469367938527859385e-39, PT ;  /* 0x001000000f00780b */ /* 0x000fc40003f4e200 */
[----:B------:R-:W-:Y:S01]  /*e520*/  MOV R34, 0x1 ;  /* 0x0000000100227802 */ /* 0x000fe20000000f00 */
[----:B------:R-:W-:Y:S01]  /*e530*/  @!P0 DMUL R10, R12, 8.98846567431157953865e+307 ;  /* 0x7fe000000c0a8828 */ /* 0x000fe20000000000 */
[----:B------:R-:W-:Y:S02]  /*e540*/  LOP3.LUT R7, R15, 0x7ff00000, RZ, 0xc0, !PT ;  /* 0x7ff000000f077812 */ /* 0x000fe400078ec0ff */
[----:B------:R-:W-:-:S03]  /*e550*/  LOP3.LUT R6, R19, 0x7ff00000, RZ, 0xc0, !PT ;  /* 0x7ff0000013067812 */ /* 0x000fc600078ec0ff */
[----:B------:R-:W0:Y:S01]  /*e560*/  MUFU.RCP64H R35, R11 ;  /* 0x0000000b00237308 */ /* 0x000e220000001800 */
[----:B------:R-:W-:-:S03]  /*e570*/  ISETP.GE.U32.AND P1, PT, R7, R6, PT ;  /* 0x000000060700720c */ /* 0x000fc60003f26070 */
[----:B------:R-:W-:Y:S02]  /*e580*/  @!P2 LOP3.LUT R8, R13, 0x7ff00000, RZ, 0xc0, !PT ;  /* 0x7ff000000d08a812 */ /* 0x000fe400078ec0ff */
[----:B------:R-:W-:Y:S02]  /*e590*/  @!P2 MOV R42, RZ ;  /* 0x000000ff002aa202 */ /* 0x000fe40000000f00 */
[----:B------:R-:W-:Y:S02]  /*e5a0*/  @!P2 ISETP.GE.U32.AND P3, PT, R7, R8, PT ;  /* 0x000000080700a20c */ /* 0x000fe40003f66070 */
[----:B------:R-:W-:Y:S02]  /*e5b0*/  MOV R8, 0x1ca00000 ;  /* 0x1ca0000000087802 */ /* 0x000fe40000000f00 */
[----:B------:R-:W-:Y:S02]  /*e5c0*/  @!P0 LOP3.LUT R6, R11, 0x7ff00000, RZ, 0xc0, !PT ;  /* 0x7ff000000b068812 */ /* 0x000fe400078ec0ff */
[----:B------:R-:W-:Y:S01]  /*e5d0*/  @!P2 SEL R3, R8, 0x63400000, !P3 ;  /* 0x634000000803a807 */ /* 0x000fe20005800000 */
[----:B0-----:R-:W-:-:S03]  /*e5e0*/  DFMA R20, R34, -R10, 1 ;  /* 0x3ff000002214742b */ /* 0x001fc6000000080a */
[----:B------:R-:W-:-:S04]  /*e5f0*/  @!P2 LOP3.LUT R3, R3, 0x80000000, R15, 0xf8, !PT ;  /* 0x800000000303a812 */ /* 0x000fc800078ef80f */
[----:B------:R-:W-:Y:S02]  /*e600*/  @!P2 LOP3.LUT R43, R3, 0x100000, RZ, 0xfc, !PT ;  /* 0x00100000032ba812 */ /* 0x000fe400078efcff */
[----:B------:R-:W-:Y:S01]  /*e610*/  MOV R3, R7 ;  /* 0x0000000700037202 */ /* 0x000fe20000000f00 */
[----:B------:R-:W-:-:S08]  /*e620*/  DFMA R20, R20, R20, R20 ;  /* 0x000000141414722b */ /* 0x000fd00000000014 */
[----:B------:R-:W-:Y:S01]  /*e630*/  DFMA R34, R34, R20, R34 ;  /* 0x000000142222722b */ /* 0x000fe20000000022 */
[----:B------:R-:W-:Y:S02]  /*e640*/  SEL R21, R8, 0x63400000, !P1 ;  /* 0x6340000008157807 */ /* 0x000fe40004800000 */
[----:B------:R-:W-:Y:S02]  /*e650*/  MOV R20, R14 ;  /* 0x0000000e00147202 */ /* 0x000fe40000000f00 */
[----:B------:R-:W-:-:S03]  /*e660*/  LOP3.LUT R21, R21, 0x800fffff, R15, 0xf8, !PT ;  /* 0x800fffff15157812 */ /* 0x000fc600078ef80f */
[----:B------:R-:W-:-:S03]  /*e670*/  DFMA R36, R34, -R10, 1 ;  /* 0x3ff000002224742b */ /* 0x000fc6000000080a */
[----:B------:R-:W-:-:S05]  /*e680*/  @!P2 DFMA R20, R20, 2, -R42 ;  /* 0x400000001414a82b */ /* 0x000fca000000082a */
[----:B------:R-:W-:-:S05]  /*e690*/  DFMA R34, R34, R36, R34 ;  /* 0x000000242222722b */ /* 0x000fca0000000022 */
[----:B------:R-:W-:-:S03]  /*e6a0*/  @!P2 LOP3.LUT R3, R21, 0x7ff00000, RZ, 0xc0, !PT ;  /* 0x7ff000001503a812 */ /* 0x000fc600078ec0ff */
[----:B------:R-:W-:Y:S01]  /*e6b0*/  DMUL R36, R34, R20 ;  /* 0x0000001422247228 */ /* 0x000fe20000000000 */
[----:B------:R-:W-:-:S04]  /*e6c0*/  IADD3 R9, PT, PT, R3, -0x1, RZ ;  /* 0xffffffff03097810 */ /* 0x000fc80007ffe0ff */
[----:B------:R-:W-:Y:S02]  /*e6d0*/  ISETP.GT.U32.AND P0, PT, R9, 0x7feffffe, PT ;  /* 0x7feffffe0900780c */ /* 0x000fe40003f04070 */
[----:B------:R-:W-:Y:S01]  /*e6e0*/  IADD3 R9, PT, PT, R6, -0x1, RZ ;  /* 0xffffffff06097810 */ /* 0x000fe20007ffe0ff */
[----:B------:R-:W-:-:S03]  /*e6f0*/  DFMA R42, R36, -R10, R20 ;  /* 0x8000000a242a722b */ /* 0x000fc60000000014 */
[----:B------:R-:W-:-:S05]  /*e700*/  ISETP.GT.U32.OR P0, PT, R9, 0x7feffffe, P0 ;  /* 0x7feffffe0900780c */ /* 0x000fca0000704470 */
[----:B------:R-:W-:-:S08]  /*e710*/  DFMA R34, R34, R42, R36 ;  /* 0x0000002a2222722b */ /* 0x000fd00000000024 */
[----:B------:R-:W-:Y:S05]  /*e720*/  @P0 BRA `(.L_x_171) ;  /* 0x00000000006c0947 */ /* 0x000fea0003800000 */
[----:B------:R-:W-:-:S04]  /*e730*/  LOP3.LUT R6, R13, 0x7ff00000, RZ, 0xc0, !PT ;  /* 0x7ff000000d067812 */ /* 0x000fc800078ec0ff */
[CC--:B------:R-:W-:Y:S02]  /*e740*/  VIADDMNMX R3, R7.reuse, -R6.reuse, 0xb9600000, !PT ;  /* 0xb960000007037446 */ /* 0x0c0fe40007800906 */
[----:B------:R-:W-:Y:S02]  /*e750*/  ISETP.GE.U32.AND P0, PT, R7, R6, PT ;  /* 0x000000060700720c */ /* 0x000fe40003f06070 */
[----:B------:R-:W-:Y:S02]  /*e760*/  VIMNMX R3, PT, PT, R3, 0x46a00000, PT ;  /* 0x46a0000003037848 */ /* 0x000fe40003fe0100 */
[----:B------:R-:W-:Y:S02]  /*e770*/  SEL R8, R8, 0x63400000, !P0 ;  /* 0x6340000008087807 */ /* 0x000fe40004000000 */
[----:B------:R-:W-:Y:S02]  /*e780*/  MOV R6, RZ ;  /* 0x000000ff00067202 */ /* 0x000fe40000000f00 */
[----:B------:R-:W-:-:S04]  /*e790*/  IADD3 R3, PT, PT, -R8, R3, RZ ;  /* 0x0000000308037210 */ /* 0x000fc80007ffe1ff */
[----:B------:R-:W-:-:S06]  /*e7a0*/  IADD3 R7, PT, PT, R3, 0x7fe00000, RZ ;  /* 0x7fe0000003077810 */ /* 0x000fcc0007ffe0ff */
[----:B------:R-:W-:-:S10]  /*e7b0*/  DMUL R8, R34, R6 ;  /* 0x0000000622087228 */ /* 0x000fd40000000000 */
[----:B------:R-:W-:-:S13]  /*e7c0*/  FSETP.GTU.AND P0, PT, |R9|, 1.469367938527859385e-39, PT ;  /* 0x001000000900780b */ /* 0x000fda0003f0c200 */
[----:B------:R-:W-:Y:S05]  /*e7d0*/  @P0 BRA `(.L_x_172) ;  /* 0x0000000000940947 */ /* 0x000fea0003800000 */
[----:B------:R-:W-:Y:S01]  /*e7e0*/  DFMA R10, R34, -R10, R20 ;  /* 0x8000000a220a722b */ /* 0x000fe20000000014 */
[----:B------:R-:W-:-:S09]  /*e7f0*/  IMAD.MOV.U32 R12, RZ, RZ, RZ ;  /* 0x000000ffff0c7224 */ /* 0x000fd200078e00ff */
[C---:B------:R-:W-:Y:S02]  /*e800*/  FSETP.NEU.AND P0, PT, R11.reuse, RZ, PT ;  /* 0x000000ff0b00720b */ /* 0x040fe40003f0d000 */
[----:B------:R-:W-:-:S04]  /*e810*/  LOP3.LUT R6, R11, 0x80000000, R13, 0x48, !PT ;  /* 0x800000000b067812 */ /* 0x000fc800078e480d */
[----:B------:R-:W-:-:S07]  /*e820*/  LOP3.LUT R13, R6, R7, RZ, 0xfc, !PT ;  /* 0x00000007060d7212 */ /* 0x000fce00078efcff */
[----:B------:R-:W-:Y:S05]  /*e830*/  @!P0 BRA `(.L_x_172) ;  /* 0x00000000007c8947 */ /* 0x000fea0003800000 */
[C---:B------:R-:W-:Y:S02]  /*e840*/  IADD3 R11, PT, PT, -R3.reuse, RZ, RZ ;  /* 0x000000ff030b7210 */ /* 0x040fe40007ffe1ff */
[----:B------:R-:W-:Y:S02]  /*e850*/  MOV R10, RZ ;  /* 0x000000ff000a7202 */ /* 0x000fe40000000f00 */
[----:B------:R-:W-:-:S04]  /*e860*/  IADD3 R3, PT, PT, -R3, -0x43300000, RZ ;  /* 0xbcd0000003037810 */ /* 0x000fc80007ffe1ff */
[----:B------:R-:W-:Y:S02]  /*e870*/  DFMA R10, R8, -R10, R34 ;  /* 0x8000000a080a722b */ /* 0x000fe40000000022 */
[----:B------:R-:W-:-:S08]  /*e880*/  DMUL.RP R34, R34, R12 ;  /* 0x0000000c22227228 */ /* 0x000fd00000008000 */
[----:B------:R-:W-:Y:S02]  /*e890*/  FSETP.NEU.AND P0, PT, |R11|, R3, PT ;  /* 0x000000030b00720b */ /* 0x000fe40003f0d200 */
[----:B------:R-:W-:Y:S02]  /*e8a0*/  LOP3.LUT R3, R35, R6, RZ, 0x3c, !PT ;  /* 0x0000000623037212 */ /* 0x000fe400078e3cff */
[----:B------:R-:W-:Y:S02]  /*e8b0*/  FSEL R8, R34, R8, !P0 ;  /* 0x0000000822087208 */ /* 0x000fe40004000000 */
[----:B------:R-:W-:Y:S01]  /*e8c0*/  FSEL R9, R3, R9, !P0 ;  /* 0x0000000903097208 */ /* 0x000fe20004000000 */
[----:B------:R-:W-:Y:S06]  /*e8d0*/  BRA `(.L_x_172) ;  /* 0x0000000000547947 */ /* 0x000fec0003800000 */
.L_x_171:
[----:B------:R-:W-:-:S14]  /*e8e0*/  DSETP.NAN.AND P0, PT, R14, R14, PT ;  /* 0x0000000e0e00722a */ /* 0x000fdc0003f08000 */
[----:B------:R-:W-:Y:S05]  /*e8f0*/  @P0 BRA `(.L_x_173) ;  /* 0x0000000000440947 */ /* 0x000fea0003800000 */
[----:B------:R-:W-:-:S14]  /*e900*/  DSETP.NAN.AND P0, PT, R12, R12, PT ;  /* 0x0000000c0c00722a */ /* 0x000fdc0003f08000 */
[----:B------:R-:W-:Y:S05]  /*e910*/  @P0 BRA `(.L_x_174) ;  /* 0x0000000000300947 */ /* 0x000fea0003800000 */
[----:B------:R-:W-:Y:S02]  /*e920*/  ISETP.NE.AND P0, PT, R3, R6, PT ;  /* 0x000000060300720c */ /* 0x000fe40003f05270 */
[----:B------:R-:W-:Y:S02]  /*e930*/  MOV R8, 0x0 ;  /* 0x0000000000087802 */ /* 0x000fe40000000f00 */
[----:B------:R-:W-:-:S09]  /*e940*/  MOV R9, 0xfff80000 ;  /* 0xfff8000000097802 */ /* 0x000fd20000000f00 */
[----:B------:R-:W-:Y:S05]  /*e950*/  @!P0 BRA `(.L_x_172) ;  /* 0x0000000000348947 */ /* 0x000fea0003800000 */
[----:B------:R-:W-:Y:S02]  /*e960*/  ISETP.NE.AND P0, PT, R3, 0x7ff00000, PT ;  /* 0x7ff000000300780c */ /* 0x000fe40003f05270 */
[----:B------:R-:W-:Y:S02]  /*e970*/  LOP3.LUT R9, R15, 0x80000000, R13, 0x48, !PT ;  /* 0x800000000f097812 */ /* 0x000fe400078e480d */
[----:B------:R-:W-:-:S13]  /*e980*/  ISETP.EQ.OR P0, PT, R6, RZ, !P0 ;  /* 0x000000ff0600720c */ /* 0x000fda0004702670 */
[----:B------:R-:W-:Y:S02]  /*e990*/  @P0 LOP3.LUT R3, R9, 0x7ff00000, RZ, 0xfc, !PT ;  /* 0x7ff0000009030812 */ /* 0x000fe400078efcff */
[----:B------:R-:W-:Y:S02]  /*e9a0*/  @!P0 MOV R8, RZ ;  /* 0x000000ff00088202 */ /* 0x000fe40000000f00 */
[----:B------:R-:W-:Y:S02]  /*e9b0*/  @P0 MOV R8, RZ ;  /* 0x000000ff00080202 */ /* 0x000fe40000000f00 */
[----:B------:R-:W-:Y:S01]  /*e9c0*/  @P0 MOV R9, R3 ;  /* 0x0000000300090202 */ /* 0x000fe20000000f00 */
[----:B------:R-:W-:Y:S06]  /*e9d0*/  BRA `(.L_x_172) ;  /* 0x0000000000147947 */ /* 0x000fec0003800000 */
.L_x_174:
[----:B------:R-:W-:Y:S02]  /*e9e0*/  LOP3.LUT R9, R13, 0x80000, RZ, 0xfc, !PT ;  /* 0x000800000d097812 */ /* 0x000fe400078efcff */
[----:B------:R-:W-:Y:S01]  /*e9f0*/  MOV R8, R12 ;  /* 0x0000000c00087202 */ /* 0x000fe20000000f00 */
[----:B------:R-:W-:Y:S06]  /*ea00*/  BRA `(.L_x_172) ;  /* 0x0000000000087947 */ /* 0x000fec0003800000 */
.L_x_173:
[----:B------:R-:W-:Y:S02]  /*ea10*/  LOP3.LUT R9, R15, 0x80000, RZ, 0xfc, !PT ;  /* 0x000800000f097812 */ /* 0x000fe400078efcff */
[----:B------:R-:W-:-:S07]  /*ea20*/  MOV R8, R14 ;  /* 0x0000000e00087202 */ /* 0x000fce0000000f00 */
.L_x_172:
[----:B------:R-:W-:Y:S05]  /*ea30*/  BSYNC.RECONVERGENT B2 ;  /* 0x0000000000027941 */ /* 0x000fea0003800200 */
.L_x_170:
[----:B------:R-:W-:Y:S01]  /*ea40*/  HFMA2 R7, -RZ, RZ, 0, 0 ;  /* 0x00000000ff077431 */ /* 0x000fe200000001ff */
[----:B------:R-:W-:-:S04]  /*ea50*/  MOV R6, R0 ;  /* 0x0000000000067202 */ /* 0x000fc80000000f00 */
[----:B------:R-:W-:Y:S05]  /*ea60*/  RET.REL.NODEC R6 `(_Z16runOneGeneration16geneticAlgorithm) ;  /* 0xffffff1406647950 */ /* 0x000fea0003c3ffff */
.L_x_175:
        /* <DEDUP_REMOVED lines=9> */
.L_x_227:


//--------------------- .text._Z17createRandomSeeds16geneticAlgorithml --------------------------
	.section	.text._Z17createRandomSeeds16geneticAlgorithml,"ax",@progbits
	.align	128
        .global         _Z17createRandomSeeds16geneticAlgorithml
        .type           _Z17createRandomSeeds16geneticAlgorithml,@function
        .size           _Z17createRandomSeeds16geneticAlgorithml,(.L_x_228 - _Z17createRandomSeeds16geneticAlgorithml)
        .other          _Z17createRandomSeeds16geneticAlgorithml,@"STO_CUDA_ENTRY STV_DEFAULT"
_Z17createRandomSeeds16geneticAlgorithml:
.text._Z17createRandomSeeds16geneticAlgorithml:
[----:B------:R-:W-:Y:S01]  /*0000*/  LDC R1, c[0x0][0x37c] ;  /* 0x0000df00ff017b82 */ /* 0x000fe20000000800 */
[----:B------:R-:W0:Y:S07]  /*0010*/  S2R R0, SR_TID.X ;  /* 0x0000000000007919 */ /* 0x000e2e0000002100 */
[----:B------:R-:W0:Y:S01]  /*0020*/  S2UR UR4, SR_CTAID.X ;  /* 0x00000000000479c3 */ /* 0x000e220000002500 */
[----:B------:R-:W1:Y:S01]  /*0030*/  LDCU UR5, c[0x0][0x3d8] ;  /* 0x00007b00ff0577ac */ /* 0x000e620008000800 */
[----:B------:R-:W-:Y:S06]  /*0040*/  BSSY.RECONVERGENT B0, `(.L_x_176) ;  /* 0x0000036000007945 */ /* 0x000fec0003800200 */
[----:B------:R-:W0:Y:S02]  /*0050*/  LDC R3, c[0x0][0x360] ;  /* 0x0000d800ff037b82 */ /* 0x000e240000000800 */
[----:B0-----:R-:W-:-:S04]  /*0060*/  IMAD R0, R3, UR4, R0 ;  /* 0x0000000403007c24 */ /* 0x001fc8000f8e0200 */
[----:B-1----:R-:W-:Y:S01]  /*0070*/  IMAD R2, R0, UR5, RZ ;  /* 0x0000000500027c24 */ /* 0x002fe2000f8e02ff */
[----:B------:R-:W0:Y:S03]  /*0080*/  LDCU.64 UR4, c[0x0][0x358] ;  /* 0x00006b00ff0477ac */ /* 0x000e260008000a00 */
[----:B------:R-:W-:-:S04]  /*0090*/  IMAD R2, R2, 0x1000, R2 ;  /* 0x0000100002027824 */ /* 0x000fc800078e0202 */
[----:B------:R-:W-:-:S05]  /*00a0*/  VIADD R2, R2, 0x7ed55d16 ;  /* 0x7ed55d1602027836 */ /* 0x000fca0000000000 */
[----:B------:R-:W-:-:S04]  /*00b0*/  SHF.R.U32.HI R3, RZ, 0x13, R2 ;  /* 0x00000013ff037819 */ /* 0x000fc80000011602 */
[----:B------:R-:W-:-:S05]  /*00c0*/  LOP3.LUT R3, R2, R3, RZ, 0x3c, !PT ;  /* 0x0000000302037212 */ /* 0x000fca00078e3cff */
[C---:B------:R-:W-:Y:S01]  /*00d0*/  IMAD.SHL.U32 R2, R3.reuse, 0x20, RZ ;  /* 0x0000002003027824 */ /* 0x040fe200078e00ff */
[----:B------:R-:W-:-:S04]  /*00e0*/  LOP3.LUT R3, R3, 0xc761c23c, RZ, 0x3c, !PT ;  /* 0xc761c23c03037812 */ /* 0x000fc800078e3cff */
[----:B------:R-:W-:-:S05]  /*00f0*/  LOP3.LUT R2, R2, 0xec384780, RZ, 0x3c, !PT ;  /* 0xec38478002027812 */ /* 0x000fca00078e3cff */
[----:B------:R-:W-:-:S04]  /*0100*/  IMAD.IADD R2, R3, 0x1, R2 ;  /* 0x0000000103027824 */ /* 0x000fc800078e0202 */
[C---:B------:R-:W-:Y:S01]  /*0110*/  VIADD R3, R2.reuse, 0xe9f8cc1d ;  /* 0xe9f8cc1d02037836 */ /* 0x040fe20000000000 */
[----:B------:R-:W-:-:S04]  /*0120*/  LEA R2, R2, 0xaccf6200, 0x9 ;  /* 0xaccf620002027811 */ /* 0x000fc800078e48ff */
[----:B------:R-:W-:-:S05]  /*0130*/  LOP3.LUT R2, R3, R2, RZ, 0x3c, !PT ;  /* 0x0000000203027212 */ /* 0x000fca00078e3cff */
[----:B------:R-:W-:-:S04]  /*0140*/  IMAD R2, R2, 0x8, R2 ;  /* 0x0000000802027824 */ /* 0x000fc800078e0202 */
[----:B------:R-:W-:-:S05]  /*0150*/  VIADD R2, R2, 0xfd7046c5 ;  /* 0xfd7046c502027836 */ /* 0x000fca0000000000 */
[----:B------:R-:W-:-:S04]  /*0160*/  SHF.R.U32.HI R3, RZ, 0x10, R2 ;  /* 0x00000010ff037819 */ /* 0x000fc80000011602 */
[----:B------:R-:W-:-:S05]  /*0170*/  LOP3.LUT R3, R2, 0xb55a4f09, R3, 0x96, !PT ;  /* 0xb55a4f0902037812 */ /* 0x000fca00078e9603 */
[----:B------:R-:W-:-:S04]  /*0180*/  IMAD.HI.U32 R2, R3, 0x3, RZ ;  /* 0x0000000303027827 */ /* 0x000fc800078e00ff */
[----:B------:R-:W-:-:S05]  /*0190*/  IMAD.IADD R5, R3, 0x1, -R2 ;  /* 0x0000000103057824 */ /* 0x000fca00078e0a02 */
[----:B------:R-:W-:-:S04]  /*01a0*/  LEA.HI R5, R5, R2, RZ, 0x1f ;  /* 0x0000000205057211 */ /* 0x000fc800078ff8ff */
[----:B------:R-:W-:Y:S02]  /*01b0*/  SHF.R.U32.HI R2, RZ, 0x1e, R5 ;  /* 0x0000001eff027819 */ /* 0x000fe40000011605 */
[----:B------:R-:W1:Y:S03]  /*01c0*/  MUFU.RCP64H R5, 2.14748262400000000000e+09 ;  /* 0x41dfffff00057908 */ /* 0x000e660000001800 */
[----:B------:R-:W-:Y:S02]  /*01d0*/  IMAD R2, R2, -0x7fffffff, R3 ;  /* 0x8000000102027824 */ /* 0x000fe400078e0203 */
[----:B------:R-:W-:-:S03]  /*01e0*/  IMAD.MOV.U32 R3, RZ, RZ, 0x41dfffff ;  /* 0x41dfffffff037424 */ /* 0x000fc600078e00ff */
[----:B------:R-:W-:-:S05]  /*01f0*/  VIMNMX.U32 R4, PT, PT, R2, 0x1, !PT ;  /* 0x0000000102047848 */ /* 0x000fca0007fe0000 */
[----:B------:R-:W-:-:S05]  /*0200*/  IMAD.HI.U32 R2, R4, -0x7cb1f4a1, RZ ;  /* 0x834e0b5f04027827 */ /* 0x000fca00078e00ff */
[----:B------:R-:W-:Y:S01]  /*0210*/  SHF.R.U32.HI R7, RZ, 0x10, R2 ;  /* 0x00000010ff077819 */ /* 0x000fe20000011602 */
[----:B------:R-:W-:-:S04]  /*0220*/  IMAD.MOV.U32 R2, RZ, RZ, -0x800000 ;  /* 0xff800000ff027424 */ /* 0x000fc800078e00ff */
[C---:B------:R-:W-:Y:S02]  /*0230*/  IMAD R6, R7.reuse, -0x1f31d, R4 ;  /* 0xfffe0ce307067824 */ /* 0x040fe400078e0204 */
[----:B------:R-:W-:Y:S02]  /*0240*/  IMAD.MOV.U32 R4, RZ, RZ, 0x1 ;  /* 0x00000001ff047424 */ /* 0x000fe400078e00ff */
[----:B------:R-:W-:Y:S02]  /*0250*/  IMAD R9, R7, 0xb14, RZ ;  /* 0x00000b1407097824 */ /* 0x000fe400078e02ff */
[----:B------:R-:W-:Y:S02]  /*0260*/  IMAD R8, R6, 0x41a7, RZ ;  /* 0x000041a706087824 */ /* 0x000fe400078e02ff */
[----:B-1----:R-:W-:Y:S01]  /*0270*/  DFMA R6, R4, -R2, 1 ;  /* 0x3ff000000406742b */ /* 0x002fe20000000802 */
[----:B------:R-:W-:Y:S02]  /*0280*/  LOP3.LUT R11, R9, 0x7fffffff, RZ, 0x3c, !PT ;  /* 0x7fffffff090b7812 */ /* 0x000fe400078e3cff */
[----:B------:R-:W-:-:S05]  /*0290*/  ISETP.GE.U32.AND P0, PT, R8, R9, PT ;  /* 0x000000090800720c */ /* 0x000fca0003f06070 */
[----:B------:R-:W-:-:S08]  /*02a0*/  DFMA R6, R6, R6, R6 ;  /* 0x000000060606722b */ /* 0x000fd00000000006 */
[----:B------:R-:W-:Y:S01]  /*02b0*/  @P0 IMAD.MOV R11, RZ, RZ, -R9 ;  /* 0x000000ffff0b0224 */ /* 0x000fe200078e0a09 */
[----:B------:R-:W-:-:S04]  /*02c0*/  DFMA R6, R4, R6, R4 ;  /* 0x000000060406722b */ /* 0x000fc80000000004 */
[----:B------:R-:W-:-:S04]  /*02d0*/  IADD3 R4, PT, PT, R8, -0x1, R11 ;  /* 0xffffffff08047810 */ /* 0x000fc80007ffe00b */
[C---:B------:R-:W-:Y:S02]  /*02e0*/  DFMA R8, R6.reuse, -R2, 1 ;  /* 0x3ff000000608742b */ /* 0x040fe40000000802 */
[----:B------:R-:W1:Y:S06]  /*02f0*/  I2F.F64.U32 R4, R4 ;  /* 0x0000000400047312 */ /* 0x000e6c0000201800 */
[----:B------:R-:W-:-:S08]  /*0300*/  DFMA R8, R6, R8, R6 ;  /* 0x000000080608722b */ /* 0x000fd00000000006 */
[----:B-1----:R-:W-:Y:S01]  /*0310*/  DMUL R6, R4, R8 ;  /* 0x0000000804067228 */ /* 0x002fe20000000000 */
[----:B------:R-:W-:-:S07]  /*0320*/  FSETP.GEU.AND P1, PT, |R5|, 6.5827683646048100446e-37, PT ;  /* 0x036000000500780b */ /* 0x000fce0003f2e200 */
[----:B------:R-:W-:-:S08]  /*0330*/  DFMA R2, R6, -R2, R4 ;  /* 0x800000020602722b */ /* 0x000fd00000000004 */
[----:B------:R-:W-:-:S10]  /*0340*/  DFMA R2, R8, R2, R6 ;  /* 0x000000020802722b */ /* 0x000fd40000000006 */
[----:B------:R-:W-:-:S05]  /*0350*/  FFMA R6, RZ, 27.999998092651367188, R3 ;  /* 0x41dfffffff067823 */ /* 0x000fca0000000003 */
[----:B------:R-:W-:-:S13]  /*0360*/  FSETP.GT.AND P0, PT, |R6|, 1.469367938527859385e-39, PT ;  /* 0x001000000600780b */ /* 0x000fda0003f04200 */
[----:B0-----:R-:W-:Y:S05]  /*0370*/  @P0 BRA P1, `(.L_x_177) ;  /* 0x0000000000080947 */ /* 0x001fea0000800000 */
[----:B------:R-:W-:-:S07]  /*0380*/  MOV R6, 0x3a0 ;  /* 0x000003a000067802 */ /* 0x000fce0000000f00 */
[----:B------:R-:W-:Y:S05]  /*0390*/  CALL.REL.NOINC `($__internal_1_$__cuda_sm20_div_rn_f64_full) ;  /* 0x00000000001c7944 */ /* 0x000fea0003c00000 */
.L_x_177:
[----:B------:R-:W-:Y:S05]  /*03a0*/  BSYNC.RECONVERGENT B0 ;  /* 0x0000000000007941 */ /* 0x000fea0003800200 */
.L_x_176:
[----:B------:R-:W0:Y:S01]  /*03b0*/  LDC.64 R4, c[0x0][0x3b0] ;  /* 0x0000ec00ff047b82 */ /* 0x000e220000000a00 */
[----:B------:R-:W-:-:S10]  /*03c0*/  DFMA R2, R2, 2.14748364800000000000e+09, RZ ;  /* 0x41e000000202782b */ /* 0x000fd400000000ff */
[----:B------:R-:W1:Y:S01]  /*03d0*/  F2I.F64.TRUNC R3, R2 ;  /* 0x0000000200037311 */ /* 0x000e62000030d100 */
[----:B0-----:R-:W-:-:S05]  /*03e0*/  IMAD.WIDE.U32 R4, R0, 0x4, R4 ;  /* 0x0000000400047825 */ /* 0x001fca00078e0004 */
[----:B-1----:R-:W-:Y:S01]  /*03f0*/  STG.E desc[UR4][R4.64], R3 ;  /* 0x0000000304007986 */ /* 0x002fe2000c101904 */
[----:B------:R-:W-:Y:S05]  /*0400*/  EXIT ;  /* 0x000000000000794d */ /* 0x000fea0003800000 */
        .weak           $__internal_1_$__cuda_sm20_div_rn_f64_full
        .type           $__internal_1_$__cuda_sm20_div_rn_f64_full,@function
        .size           $__internal_1_$__cuda_sm20_div_rn_f64_full,(.L_x_228 - $__internal_1_$__cuda_sm20_div_rn_f64_full)
$__internal_1_$__cuda_sm20_div_rn_f64_full:
[----:B------:R-:W-:Y:S01]  /*0410*/  IMAD.MOV.U32 R3, RZ, RZ, 0x3fffffff ;  /* 0x3fffffffff037424 */ /* 0x000fe200078e00ff */
[C---:B------:R-:W-:Y:S01]  /*0420*/  FSETP.GEU.AND P1, PT, |R5|.reuse, 1.469367938527859385e-39, PT ;  /* 0x001000000500780b */ /* 0x040fe20003f2e200 */
[----:B------:R-:W-:Y:S01]  /*0430*/  IMAD.MOV.U32 R2, RZ, RZ, -0x800000 ;  /* 0xff800000ff027424 */ /* 0x000fe200078e00ff */
[----:B------:R-:W-:Y:S01]  /*0440*/  LOP3.LUT R7, R5, 0x7ff00000, RZ, 0xc0, !PT ;  /* 0x7ff0000005077812 */ /* 0x000fe200078ec0ff */
[----:B------:R-:W0:Y:S01]  /*0450*/  MUFU.RCP64H R9, R3 ;  /* 0x0000000300097308 */ /* 0x000e220000001800 */
[----:B------:R-:W-:Y:S01]  /*0460*/  IMAD.MOV.U32 R8, RZ, RZ, 0x1 ;  /* 0x00000001ff087424 */ /* 0x000fe200078e00ff */
[----:B------:R-:W-:Y:S01]  /*0470*/  MOV R19, 0x41d00000 ;  /* 0x41d0000000137802 */ /* 0x000fe20000000f00 */
[----:B------:R-:W-:Y:S01]  /*0480*/  IMAD.MOV.U32 R13, RZ, RZ, 0x1ca00000 ;  /* 0x1ca00000ff0d7424 */ /* 0x000fe200078e00ff */
[----:B------:R-:W-:Y:S01]  /*0490*/  ISETP.GE.U32.AND P0, PT, R7, 0x41d00000, PT ;  /* 0x41d000000700780c */ /* 0x000fe20003f06070 */
[----:B------:R-:W-:Y:S01]  /*04a0*/  IMAD.MOV.U32 R18, RZ, RZ, R7 ;  /* 0x000000ffff127224 */ /* 0x000fe200078e0007 */
[----:B------:R-:W-:Y:S01]  /*04b0*/  BSSY.RECONVERGENT B1, `(.L_x_178) ;  /* 0x0000041000017945 */ /* 0x000fe20003800200 */
[----:B------:R-:W-:Y:S01]  /*04c0*/  VIADD R20, R19, 0xffffffff ;  /* 0xffffffff13147836 */ /* 0x000fe20000000000 */
[----:B------:R-:W-:Y:S01]  /*04d0*/  SEL R13, R13, 0x63400000, !P0 ;  /* 0x634000000d0d7807 */ /* 0x000fe20004000000 */
[----:B0-----:R-:W-:-:S08]  /*04e0*/  DFMA R10, R8, -R2, 1 ;  /* 0x3ff00000080a742b */ /* 0x001fd00000000802 */
[----:B------:R-:W-:-:S08]  /*04f0*/  DFMA R10, R10, R10, R10 ;  /* 0x0000000a0a0a722b */ /* 0x000fd0000000000a */
[----:B------:R-:W-:Y:S01]  /*0500*/  DFMA R14, R8, R10, R8 ;  /* 0x0000000a080e722b */ /* 0x000fe20000000008 */
[C-C-:B------:R-:W-:Y:S01]  /*0510*/  @!P1 LOP3.LUT R10, R13.reuse, 0x80000000, R5.reuse, 0xf8, !PT ;  /* 0x800000000d0a9812 */ /* 0x140fe200078ef805 */
[----:B------:R-:W-:Y:S01]  /*0520*/  IMAD.MOV.U32 R8, RZ, RZ, R4 ;  /* 0x000000ffff087224 */ /* 0x000fe200078e0004 */
[----:B------:R-:W-:Y:S02]  /*0530*/  LOP3.LUT R9, R13, 0x800fffff, R5, 0xf8, !PT ;  /* 0x800fffff0d097812 */ /* 0x000fe400078ef805 */
[----:B------:R-:W-:Y:S01]  /*0540*/  @!P1 LOP3.LUT R11, R10, 0x100000, RZ, 0xfc, !PT ;  /* 0x001000000a0b9812 */ /* 0x000fe200078efcff */
[----:B------:R-:W-:Y:S02]  /*0550*/  @!P1 IMAD.MOV.U32 R10, RZ, RZ, RZ ;  /* 0x000000ffff0a9224 */ /* 0x000fe400078e00ff */
[----:B------:R-:W-:-:S04]  /*0560*/  DFMA R16, R14, -R2, 1 ;  /* 0x3ff000000e10742b */ /* 0x000fc80000000802 */
[----:B------:R-:W-:-:S04]  /*0570*/  @!P1 DFMA R8, R8, 2, -R10 ;  /* 0x400000000808982b */ /* 0x000fc8000000080a */
[----:B------:R-:W-:-:S06]  /*0580*/  DFMA R16, R14, R16, R14 ;  /* 0x000000100e10722b */ /* 0x000fcc000000000e */
[----:B------:R-:W-:Y:S02]  /*0590*/  @!P1 LOP3.LUT R18, R9, 0x7ff00000, RZ, 0xc0, !PT ;  /* 0x7ff0000009129812 */ /* 0x000fe400078ec0ff */
[----:B------:R-:W-:-:S03]  /*05a0*/  DMUL R10, R16, R8 ;  /* 0x00000008100a7228 */ /* 0x000fc60000000000 */
[----:B------:R-:W-:-:S05]  /*05b0*/  VIADD R12, R18, 0xffffffff ;  /* 0xffffffff120c7836 */ /* 0x000fca0000000000 */
[----:B------:R-:W-:Y:S01]  /*05c0*/  DFMA R14, R10, -R2, R8 ;  /* 0x800000020a0e722b */ /* 0x000fe20000000008 */
[----:B------:R-:W-:-:S04]  /*05d0*/  ISETP.GT.U32.AND P0, PT, R12, 0x7feffffe, PT ;  /* 0x7feffffe0c00780c */ /* 0x000fc80003f04070 */
[----:B------:R-:W-:-:S03]  /*05e0*/  ISETP.GT.U32.OR P0, PT, R20, 0x7feffffe, P0 ;  /* 0x7feffffe1400780c */ /* 0x000fc60000704470 */
[----:B------:R-:W-:-:S10]  /*05f0*/  DFMA R10, R16, R14, R10 ;  /* 0x0000000e100a722b */ /* 0x000fd4000000000a */
[----:B------:R-:W-:Y:S05]  /*0600*/  @P0 BRA `(.L_x_179) ;  /* 0x0000000000680947 */ /* 0x000fea0003800000 */
[----:B------:R-:W-:-:S05]  /*0610*/  IMAD.MOV.U32 R4, RZ, RZ, 0x41d00000 ;  /* 0x41d00000ff047424 */ /* 0x000fca00078e00ff */
[----:B------:R-:W-:-:S04]  /*0620*/  VIADDMNMX R7, R7, -R4, 0xb9600000, !PT ;  /* 0xb960000007077446 */ /* 0x000fc80007800904 */
[----:B------:R-:W-:-:S05]  /*0630*/  VIMNMX R4, PT, PT, R7, 0x46a00000, PT ;  /* 0x46a0000007047848 */ /* 0x000fca0003fe0100 */
[----:B------:R-:W-:Y:S02]  /*0640*/  IMAD.IADD R7, R4, 0x1, -R13 ;  /* 0x0000000104077824 */ /* 0x000fe400078e0a0d */
[----:B------:R-:W-:Y:S02]  /*0650*/  IMAD.MOV.U32 R4, RZ, RZ, RZ ;  /* 0x000000ffff047224 */ /* 0x000fe400078e00ff */
[----:B------:R-:W-:-:S06]  /*0660*/  VIADD R5, R7, 0x7fe00000 ;  /* 0x7fe0000007057836 */ /* 0x000fcc0000000000 */
[----:B------:R-:W-:-:S10]  /*0670*/  DMUL R12, R10, R4 ;  /* 0x000000040a0c7228 */ /* 0x000fd40000000000 */
[----:B------:R-:W-:-:S13]  /*0680*/  FSETP.GTU.AND P0, PT, |R13|, 1.469367938527859385e-39, PT ;  /* 0x001000000d00780b */ /* 0x000fda0003f0c200 */
[----:B------:R-:W-:Y:S05]  /*0690*/  @P0 BRA `(.L_x_180) ;  /* 0x0000000000880947 */ /* 0x000fea0003800000 */
[----:B------:R-:W-:Y:S01]  /*06a0*/  DFMA R2, R10, -R2, R8 ;  /* 0x800000020a02722b */ /* 0x000fe20000000008 */
[----:B------:R-:W-:-:S09]  /*06b0*/  IMAD.MOV.U32 R4, RZ, RZ, RZ ;  /* 0x000000ffff047224 */ /* 0x000fd200078e00ff */
[C---:B------:R-:W-:Y:S02]  /*06c0*/  FSETP.NEU.AND P0, PT, R3.reuse, RZ, PT ;  /* 0x000000ff0300720b */ /* 0x040fe40003f0d000 */
[----:B------:R-:W-:-:S04]  /*06d0*/  LOP3.LUT R2, R3, 0x41dfffff, RZ, 0x3c, !PT ;  /* 0x41dfffff03027812 */ /* 0x000fc800078e3cff */
[----:B------:R-:W-:-:S04]  /*06e0*/  LOP3.LUT R9, R2, 0x80000000, RZ, 0xc0, !PT ;  /* 0x8000000002097812 */ /* 0x000fc800078ec0ff */
[----:B------:R-:W-:-:S03]  /*06f0*/  LOP3.LUT R5, R9, R5, RZ, 0xfc, !PT ;  /* 0x0000000509057212 */ /* 0x000fc600078efcff */
[----:B------:R-:W-:Y:S05]  /*0700*/  @!P0 BRA `(.L_x_180) ;  /* 0x00000000006c8947 */ /* 0x000fea0003800000 */
[----:B------:R-:W-:Y:S01]  /*0710*/  IMAD.MOV R3, RZ, RZ, -R7 ;  /* 0x000000ffff037224 */ /* 0x000fe200078e0a07 */
[----:B------:R-:W-:Y:S01]  /*0720*/  DMUL.RP R4, R10, R4 ;  /* 0x000000040a047228 */ /* 0x000fe20000008000 */
[----:B------:R-:W-:Y:S01]  /*0730*/  IMAD.MOV.U32 R2, RZ, RZ, RZ ;  /* 0x000000ffff027224 */ /* 0x000fe200078e00ff */
[----:B------:R-:W-:-:S05]  /*0740*/  IADD3 R7, PT, PT, -R7, -0x43300000, RZ ;  /* 0xbcd0000007077810 */ /* 0x000fca0007ffe1ff */
[----:B------:R-:W-:-:S03]  /*0750*/  DFMA R2, R12, -R2, R10 ;  /* 0x800000020c02722b */ /* 0x000fc6000000000a */
[----:B------:R-:W-:-:S07]  /*0760*/  LOP3.LUT R9, R5, R9, RZ, 0x3c, !PT ;  /* 0x0000000905097212 */ /* 0x000fce00078e3cff */
[----:B------:R-:W-:-:S04]  /*0770*/  FSETP.NEU.AND P0, PT, |R3|, R7, PT ;  /* 0x000000070300720b */ /* 0x000fc80003f0d200 */
[----:B------:R-:W-:Y:S02]  /*0780*/  FSEL R12, R4, R12, !P0 ;  /* 0x0000000c040c7208 */ /* 0x000fe40004000000 */
[----:B------:R-:W-:Y:S01]  /*0790*/  FSEL R13, R9, R13, !P0 ;  /* 0x0000000d090d7208 */ /* 0x000fe20004000000 */
[----:B------:R-:W-:Y:S06]  /*07a0*/  BRA `(.L_x_180) ;  /* 0x0000000000447947 */ /* 0x000fec0003800000 */
.L_x_179:
[----:B------:R-:W-:-:S14]  /*07b0*/  DSETP.NAN.AND P0, PT, R4, R4, PT ;  /* 0x000000040400722a */ /* 0x000fdc0003f08000 */
[----:B------:R-:W-:Y:S05]  /*07c0*/  @P0 BRA `(.L_x_181) ;  /* 0x0000000000340947 */ /* 0x000fea0003800000 */
[----:B------:R-:W-:Y:S01]  /*07d0*/  ISETP.NE.AND P0, PT, R18, R19, PT ;  /* 0x000000131200720c */ /* 0x000fe20003f05270 */
[----:B------:R-:W-:Y:S01]  /*07e0*/  IMAD.MOV.U32 R13, RZ, RZ, -0x80000 ;  /* 0xfff80000ff0d7424 */ /* 0x000fe200078e00ff */
[----:B------:R-:W-:-:S11]  /*07f0*/  MOV R12, 0x0 ;  /* 0x00000000000c7802 */ /* 0x000fd60000000f00 */
[----:B------:R-:W-:Y:S05]  /*0800*/  @!P0 BRA `(.L_x_180) ;  /* 0x00000000002c8947 */ /* 0x000fea0003800000 */
[----:B------:R-:W-:Y:S02]  /*0810*/  ISETP.NE.AND P0, PT, R18, 0x7ff00000, PT ;  /* 0x7ff000001200780c */ /* 0x000fe40003f05270 */
[----:B------:R-:W-:Y:S02]  /*0820*/  LOP3.LUT R4, R5, 0x41dfffff, RZ, 0x3c, !PT ;  /* 0x41dfffff05047812 */ /* 0x000fe400078e3cff */
[----:B------:R-:W-:Y:S02]  /*0830*/  ISETP.EQ.OR P0, PT, R19, RZ, !P0 ;  /* 0x000000ff1300720c */ /* 0x000fe40004702670 */
[----:B------:R-:W-:-:S11]  /*0840*/  LOP3.LUT R13, R4, 0x80000000, RZ, 0xc0, !PT ;  /* 0x80000000040d7812 */ /* 0x000fd600078ec0ff */
[----:B------:R-:W-:Y:S01]  /*0850*/  @P0 LOP3.LUT R2, R13, 0x7ff00000, RZ, 0xfc, !PT ;  /* 0x7ff000000d020812 */ /* 0x000fe200078efcff */
[----:B------:R-:W-:Y:S02]  /*0860*/  @!P0 IMAD.MOV.U32 R12, RZ, RZ, RZ ;  /* 0x000000ffff0c8224 */ /* 0x000fe400078e00ff */
[----:B------:R-:W-:Y:S02]  /*0870*/  @P0 IMAD.MOV.U32 R12, RZ, RZ, RZ ;  /* 0x000000ffff0c0224 */ /* 0x000fe400078e00ff */
[----:B------:R-:W-:Y:S01]  /*0880*/  @P0 IMAD.MOV.U32 R13, RZ, RZ, R2 ;  /* 0x000000ffff0d0224 */ /* 0x000fe200078e0002 */
[----:B------:R-:W-:Y:S06]  /*0890*/  BRA `(.L_x_180) ;  /* 0x0000000000087947 */ /* 0x000fec0003800000 */
.L_x_181:
[----:B------:R-:W-:Y:S01]  /*08a0*/  LOP3.LUT R13, R5, 0x80000, RZ, 0xfc, !PT ;  /* 0x00080000050d7812 */ /* 0x000fe200078efcff */
[----:B------:R-:W-:-:S07]  /*08b0*/  IMAD.MOV.U32 R12, RZ, RZ, R4 ;  /* 0x000000ffff0c7224 */ /* 0x000fce00078e0004 */
.L_x_180:
[----:B------:R-:W-:Y:S05]  /*08c0*/  BSYNC.RECONVERGENT B1 ;  /* 0x0000000000017941 */ /* 0x000fea0003800200 */
.L_x_178:
[----:B------:R-:W-:Y:S02]  /*08d0*/  IMAD.MOV.U32 R7, RZ, RZ, 0x0 ;  /* 0x00000000ff077424 */ /* 0x000fe400078e00ff */
[----:B------:R-:W-:Y:S02]  /*08e0*/  IMAD.MOV.U32 R2, RZ, RZ, R12 ;  /* 0x000000ffff027224 */ /* 0x000fe400078e000c */
[----:B------:R-:W-:Y:S01]  /*08f0*/  IMAD.MOV.U32 R3, RZ, RZ, R13 ;  /* 0x000000ffff037224 */ /* 0x000fe200078e000d */
[----:B------:R-:W-:Y:S06]  /*0900*/  RET.REL.NODEC R6 `(_Z17createRandomSeeds16geneticAlgorithml) ;  /* 0xfffffff406bc7950 */ /* 0x000fec0003c3ffff */
.L_x_182:
        /* <DEDUP_REMOVED lines=15> */
.L_x_228:


//--------------------- .text._Z23createRandomPermutation16geneticAlgorithm --------------------------
	.section	.text._Z23createRandomPermutation16geneticAlgorithm,"ax",@progbits
	.align	128
        .global         _Z23createRandomPermutation16geneticAlgorithm
        .type           _Z23createRandomPermutation16geneticAlgorithm,@function
        .size           _Z23createRandomPermutation16geneticAlgorithm,(.L_x_229 - _Z23createRandomPermutation16geneticAlgorithm)
        .other          _Z23createRandomPermutation16geneticAlgorithm,@"STO_CUDA_ENTRY STV_DEFAULT"
_Z23createRandomPermutation16geneticAlgorithm:
.text._Z23createRandomPermutation16geneticAlgorithm:
[----:B------:R-:W0:Y:S01]  /*0000*/  LDC R1, c[0x0][0x37c] ;  /* 0x0000df00ff017b82 */ /* 0x000e220000000800 */
[----:B------:R-:W1:Y:S01]  /*0010*/  LDCU UR38, c[0x0][0x38c] ;  /* 0x00007180ff2677ac */ /* 0x000e620008000800 */
[----:B------:R-:W-:Y:S01]  /*0020*/  MOV R0, 0x48 ;  /* 0x0000004800007802 */ /* 0x000fe20000000f00 */
[----:B------:R-:W2:Y:S05]  /*0030*/  LDCU.64 UR36, c[0x0][0x358] ;  /* 0x00006b00ff2477ac */ /* 0x000eaa0008000a00 */
[----:B------:R3:W4:Y:S01]  /*0040*/  LDC.64 R2, c[0x4][R0] ;  /* 0x0100000000027b82 */ /* 0x0007220000000a00 */
[----:B-1----:R-:W-:-:S06]  /*0050*/  UIMAD.WIDE UR38, UR38, 0x4, URZ ;  /* 0x00000004262678a5 */ /* 0x002fcc000f8e02ff */
[----:B------:R-:W-:Y:S01]  /*0060*/  IMAD.U32 R7, RZ, RZ, UR39 ;  /* 0x00000027ff077e24 */ /* 0x000fe2000f8e00ff */
[----:B------:R-:W-:Y:S01]  /*0070*/  MOV R6, UR38 ;  /* 0x0000002600067c02 */ /* 0x000fe20008000f00 */
[----:B------:R-:W-:Y:S02]  /*0080*/  IMAD.U32 R5, RZ, RZ, UR39 ;  /* 0x00000027ff057e24 */ /* 0x000fe4000f8e00ff */
[----:B------:R-:W-:Y:S02]  /*0090*/  IMAD.U32 R4, RZ, RZ, UR38 ;  /* 0x00000026ff047e24 */ /* 0x000fe4000f8e00ff */
[----:B--23--:R-:W-:-:S07]  /*00a0*/  IMAD.MOV.U32 R5, RZ, RZ, R7 ;  /* 0x000000ffff057224 */ /* 0x00cfce00078e0007 */
[----:B------:R-:W-:-:S07]  /*00b0*/  LEPC R20, `(.L_x_183) ;  /* 0x000000001014794e */ /* 0x000fce0000000000 */
[----:B0---4-:R-:W-:Y:S05]  /*00c0*/  CALL.ABS.NOINC R2 ;  /* 0x0000000002007343 */ /* 0x011fea0003c00000 */
.L_x_183:
[----:B------:R-:W0:Y:S01]  /*00d0*/  S2R R6, SR_TID.X ;  /* 0x0000000000067919 */ /* 0x000e220000002100 */
[----:B------:R-:W0:Y:S08]  /*00e0*/  S2UR UR4, SR_CTAID.X ;  /* 0x00000000000479c3 */ /* 0x000e300000002500 */
[----:B------:R-:W0:Y:S08]  /*00f0*/  LDC R3, c[0x0][0x360] ;  /* 0x0000d800ff037b82 */ /* 0x000e300000000800 */
[----:B------:R-:W1:Y:S01]  /*0100*/  LDC.64 R8, c[0x0][0x3b0] ;  /* 0x0000ec00ff087b82 */ /* 0x000e620000000a00 */
[----:B0-----:R-:W-:-:S07]  /*0110*/  IMAD R6, R3, UR4, R6 ;  /* 0x0000000403067c24 */ /* 0x001fce000f8e0206 */
[----:B------:R-:W0:Y:S01]  /*0120*/  LDC R3, c[0x0][0x38c] ;  /* 0x0000e300ff037b82 */ /* 0x000e220000000800 */
[----:B-1----:R-:W-:-:S06]  /*0130*/  IMAD.WIDE.U32 R8, R6, 0x4, R8 ;  /* 0x0000000406087825 */ /* 0x002fcc00078e0008 */
[----:B------:R-:W2:Y:S01]  /*0140*/  LDG.E R8, desc[UR36][R8.64] ;  /* 0x0000002408087981 */ /* 0x000ea2000c1e1900 */
[----:B0-----:R-:W-:Y:S01]  /*0150*/  ISETP.GE.AND P0, PT, R3, 0x1, PT ;  /* 0x000000010300780c */ /* 0x001fe20003f06270 */
[----:B--2---:R-:W-:-:S05]  /*0160*/  IMAD.HI.U32 R7, R8, 0x3, RZ ;  /* 0x0000000308077827 */ /* 0x004fca00078e00ff */
[----:B------:R-:W-:-:S04]  /*0170*/  IADD3 R0, PT, PT, R8, -R7, RZ ;  /* 0x8000000708007210 */ /* 0x000fc80007ffe0ff */
[----:B------:R-:W-:-:S04]  /*0180*/  LEA.HI R0, R0, R7, RZ, 0x1f ;  /* 0x0000000700007211 */ /* 0x000fc800078ff8ff */
[----:B------:R-:W-:Y:S01]  /*0190*/  SHF.R.U32.HI R7, RZ, 0x1e, R0 ;  /* 0x0000001eff077819 */ /* 0x000fe20000011600 */
[----:B------:R-:W-:-:S04]  /*01a0*/  IMAD R0, R6, R3, RZ ;  /* 0x0000000306007224 */ /* 0x000fc800078e02ff */
[----:B------:R-:W-:Y:S01]  /*01b0*/  IMAD R19, R7, -0x7fffffff, R8 ;  /* 0x8000000107137824 */ /* 0x000fe200078e0208 */
[----:B------:R-:W-:Y:S06]  /*01c0*/  @!P0 BRA `(.L_x_184) ;  /* 0x0000001c005c8947 */ /* 0x000fec0003800000 */
[C---:B------:R-:W-:Y:S01]  /*01d0*/  VIADD R12, R3.reuse, 0xffffffff ;  /* 0xffffffff030c7836 */ /* 0x040fe20000000000 */
[----:B------:R-:W-:Y:S01]  /*01e0*/  LOP3.LUT R18, R3, 0xf, RZ, 0xc0, !PT ;  /* 0x0000000f03127812 */ /* 0x000fe200078ec0ff */
[----:B------:R-:W-:-:S03]  /*01f0*/  IMAD.MOV.U32 R7, RZ, RZ, RZ ;  /* 0x000000ffff077224 */ /* 0x000fc600078e00ff */
[----:B------:R-:W-:Y:S02]  /*0200*/  ISETP.GE.U32.AND P1, PT, R12, 0xf, PT ;  /* 0x0000000f0c00780c */ /* 0x000fe40003f26070 */
[----:B------:R-:W-:-:S11]  /*0210*/  ISETP.NE.AND P0, PT, R18, RZ, PT ;  /* 0x000000ff1200720c */ /* 0x000fd60003f05270 */
[----:B------:R-:W-:Y:S05]  /*0220*/  @!P1 BRA `(.L_x_185) ;  /* 0x0000000000d89947 */ /* 0x000fea0003800000 */
[----:B------:R-:W0:Y:S01]  /*0230*/  LDCU.64 UR4, c[0x0][0x3a8] ;  /* 0x00007500ff0477ac */ /* 0x000e220008000a00 */
[----:B------:R-:W-:Y:S01]  /*0240*/  LOP3.LUT R7, R3, 0x7ffffff0, RZ, 0xc0, !PT ;  /* 0x7ffffff003077812 */ /* 0x000fe200078ec0ff */
[----:B------:R-:W-:Y:S01]  /*0250*/  BSSY.RECONVERGENT B0, `(.L_x_185) ;  /* 0x0000033000007945 */ /* 0x000fe20003800200 */
[----:B------:R-:W-:-:S03]  /*0260*/  IADD3 R14, P1, PT, R4, 0x20, RZ ;  /* 0x00000020040e7810 */ /* 0x000fc60007f3e0ff */
[----:B------:R-:W-:Y:S01]  /*0270*/  IMAD.MOV R2, RZ, RZ, -R7 ;  /* 0x000000ffff027224 */ /* 0x000fe200078e0a07 */
[----:B------:R-:W-:Y:S01]  /*0280*/  IADD3.X R23, PT, PT, RZ, R5, RZ, P1, !PT ;  /* 0x00000005ff177210 */ /* 0x000fe20000ffe4ff */
[----:B0-----:R-:W-:-:S04]  /*0290*/  UIADD3 UR4, UP0, UPT, UR4, 0x20, URZ ;  /* 0x0000002004047890 */ /* 0x001fc8000ff1e0ff */
[----:B------:R-:W-:Y:S02]  /*02a0*/  UIADD3.X UR5, UPT, UPT, URZ, UR5, URZ, UP0, !UPT ;  /* 0x00000005ff057290 */ /* 0x000fe400087fe4ff */
[----:B------:R-:W-:-:S04]  /*02b0*/  IMAD.U32 R16, RZ, RZ, UR4 ;  /* 0x00000004ff107e24 */ /* 0x000fc8000f8e00ff */
[----:B------:R-:W-:-:S07]  /*02c0*/  MOV R13, UR5 ;  /* 0x00000005000d7c02 */ /* 0x000fce0008000f00 */
.L_x_186:
[----:B------:R-:W-:Y:S02]  /*02d0*/  IMAD.MOV.U32 R8, RZ, RZ, R16 ;  /* 0x000000ffff087224 */ /* 0x000fe400078e0010 */
[----:B------:R-:W-:-:S05]  /*02e0*/  IMAD.MOV.U32 R9, RZ, RZ, R13 ;  /* 0x000000ffff097224 */ /* 0x000fca00078e000d */
[----:B------:R-:W2:Y:S01]  /*02f0*/  LDG.E R13, desc[UR36][R8.64+-0x20] ;  /* 0xffffe024080d7981 */ /* 0x000ea2000c1e1900 */
[----:B-1----:R-:W-:Y:S01]  /*0300*/  MOV R10, R14 ;  /* 0x0000000e000a7202 */ /* 0x002fe20000000f00 */
[----:B------:R-:W-:-:S05]  /*0310*/  IMAD.MOV.U32 R11, RZ, RZ, R23 ;  /* 0x000000ffff0b7224 */ /* 0x000fca00078e0017 */
[----:B--2---:R0:W-:Y:S04]  /*0320*/  ST.E desc[UR36][R10.64+-0x20], R13 ;  /* 0xffffe00d0a007985 */ /* 0x0041e8000c101924 */
[----:B------:R-:W2:Y:S04]  /*0330*/  LDG.E R15, desc[UR36][R8.64+-0x1c] ;  /* 0xffffe424080f7981 */ /* 0x000ea8000c1e1900 */
[----:B--2---:R1:W-:Y:S04]  /*0340*/  ST.E desc[UR36][R10.64+-0x1c], R15 ;  /* 0xffffe40f0a007985 */ /* 0x0043e8000c101924 */
[----:B------:R-:W2:Y:S04]  /*0350*/  LDG.E R17, desc[UR36][R8.64+-0x18] ;  /* 0xffffe82408117981 */ /* 0x000ea8000c1e1900 */
[----:B--2---:R2:W-:Y:S04]  /*0360*/  ST.E desc[UR36][R10.64+-0x18], R17 ;  /* 0xffffe8110a007985 */ /* 0x0045e8000c101924 */
[----:B------:R-:W3:Y:S04]  /*0370*/  LDG.E R21, desc[UR36][R8.64+-0x14] ;  /* 0xffffec2408157981 */ /* 0x000ee8000c1e1900 */
[----:B---3--:R3:W-:Y:S04]  /*0380*/  ST.E desc[UR36][R10.64+-0x14], R21 ;  /* 0xffffec150a007985 */ /* 0x0087e8000c101924 */
[----:B------:R-:W4:Y:S04]  /*0390*/  LDG.E R23, desc[UR36][R8.64+-0x10] ;  /* 0xfffff02408177981 */ /* 0x000f28000c1e1900 */
[----:B----4-:R4:W-:Y:S04]  /*03a0*/  ST.E desc[UR36][R10.64+-0x10], R23 ;  /* 0xfffff0170a007985 */ /* 0x0109e8000c101924 */
[----:B------:R-:W5:Y:S04]  /*03b0*/  LDG.E R25, desc[UR36][R8.64+-0xc] ;  /* 0xfffff42408197981 */ /* 0x000f68000c1e1900 */
[----:B-----5:R5:W-:Y:S04]  /*03c0*/  ST.E desc[UR36][R10.64+-0xc], R25 ;  /* 0xfffff4190a007985 */ /* 0x020be8000c101924 */
[----:B0-----:R-:W2:Y:S04]  /*03d0*/  LDG.E R13, desc[UR36][R8.64+-0x8] ;  /* 0xfffff824080d7981 */ /* 0x001ea8000c1e1900 */
[----:B--2---:R0:W-:Y:S04]  /*03e0*/  ST.E desc[UR36][R10.64+-0x8], R13 ;  /* 0xfffff80d0a007985 */ /* 0x0041e8000c101924 */
[----:B-1----:R-:W2:Y:S04]  /*03f0*/  LDG.E R15, desc[UR36][R8.64+-0x4] ;  /* 0xfffffc24080f7981 */ /* 0x002ea8000c1e1900 */
[----:B--2---:R1:W-:Y:S04]  /*0400*/  ST.E desc[UR36][R10.64+-0x4], R15 ;  /* 0xfffffc0f0a007985 */ /* 0x0043e8000c101924 */
[----:B------:R-:W2:Y:S04]  /*0410*/  LDG.E R17, desc[UR36][R8.64] ;  /* 0x0000002408117981 */ /* 0x000ea8000c1e1900 */
[----:B--2---:R2:W-:Y:S04]  /*0420*/  ST.E desc[UR36][R10.64], R17 ;  /* 0x000000110a007985 */ /* 0x0045e8000c101924 */
[----:B---3--:R-:W3:Y:S04]  /*0430*/  LDG.E R21, desc[UR36][R8.64+0x4] ;  /* 0x0000042408157981 */ /* 0x008ee8000c1e1900 */
[----:B---3--:R3:W-:Y:S04]  /*0440*/  ST.E desc[UR36][R10.64+0x4], R21 ;  /* 0x000004150a007985 */ /* 0x0087e8000c101924 */
[----:B----4-:R-:W4:Y:S04]  /*0450*/  LDG.E R23, desc[UR36][R8.64+0x8] ;  /* 0x0000082408177981 */ /* 0x010f28000c1e1900 */
[----:B----4-:R4:W-:Y:S04]  /*0460*/  ST.E desc[UR36][R10.64+0x8], R23 ;  /* 0x000008170a007985 */ /* 0x0109e8000c101924 */
[----:B-----5:R-:W5:Y:S04]  /*0470*/  LDG.E R25, desc[UR36][R8.64+0xc] ;  /* 0x00000c2408197981 */ /* 0x020f68000c1e1900 */
[----:B-----5:R-:W-:Y:S04]  /*0480*/  ST.E desc[UR36][R10.64+0xc], R25 ;  /* 0x00000c190a007985 */ /* 0x020fe8000c101924 */
[----:B0-----:R-:W5:Y:S04]  /*0490*/  LDG.E R13, desc[UR36][R8.64+0x10] ;  /* 0x00001024080d7981 */ /* 0x001f68000c1e1900 */
[----:B-----5:R0:W-:Y:S04]  /*04a0*/  ST.E desc[UR36][R10.64+0x10], R13 ;  /* 0x0000100d0a007985 */ /* 0x0201e8000c101924 */
[----:B-1----:R-:W5:Y:S04]  /*04b0*/  LDG.E R15, desc[UR36][R8.64+0x14] ;  /* 0x00001424080f7981 */ /* 0x002f68000c1e1900 */
[----:B-----5:R1:W-:Y:S04]  /*04c0*/  ST.E desc[UR36][R10.64+0x14], R15 ;  /* 0x0000140f0a007985 */ /* 0x0203e8000c101924 */
[----:B--2---:R-:W2:Y:S04]  /*04d0*/  LDG.E R17, desc[UR36][R8.64+0x18] ;  /* 0x0000182408117981 */ /* 0x004ea8000c1e1900 */
[----:B--2---:R1:W-:Y:S04]  /*04e0*/  ST.E desc[UR36][R10.64+0x18], R17 ;  /* 0x000018110a007985 */ /* 0x0043e8000c101924 */
[----:B---3--:R-:W2:Y:S01]  /*04f0*/  LDG.E R21, desc[UR36][R8.64+0x1c] ;  /* 0x00001c2408157981 */ /* 0x008ea2000c1e1900 */
[----:B------:R-:W-:Y:S01]  /*0500*/  VIADD R2, R2, 0x10 ;  /* 0x0000001002027836 */ /* 0x000fe20000000000 */
[----:B------:R-:W-:-:S02]  /*0510*/  IADD3 R14, P3, PT, R10, 0x40, RZ ;  /* 0x000000400a0e7810 */ /* 0x000fc40007f7e0ff */
[----:B------:R-:W-:Y:S02]  /*0520*/  IADD3 R16, P2, PT, R8, 0x40, RZ ;  /* 0x0000004008107810 */ /* 0x000fe40007f5e0ff */
[----:B------:R-:W-:Y:S01]  /*0530*/  ISETP.NE.AND P1, PT, R2, RZ, PT ;  /* 0x000000ff0200720c */ /* 0x000fe20003f25270 */
[----:B----4-:R-:W-:Y:S01]  /*0540*/  IMAD.X R23, RZ, RZ, R11, P3 ;  /* 0x000000ffff177224 */ /* 0x010fe200018e060b */
[----:B0-----:R-:W-:Y:S01]  /*0550*/  IADD3.X R13, PT, PT, RZ, R9, RZ, P2, !PT ;  /* 0x00000009ff0d7210 */ /* 0x001fe200017fe4ff */
[----:B--2---:R1:W-:Y:S10]  /*0560*/  ST.E desc[UR36][R10.64+0x1c], R21 ;  /* 0x00001c150a007985 */ /* 0x0043f4000c101924 */
[----:B------:R-:W-:Y:S05]  /*0570*/  @P1 BRA `(.L_x_186) ;  /* 0xfffffffc00541947 */ /* 0x000fea000383ffff */
[----:B------:R-:W-:Y:S05]  /*0580*/  BSYNC.RECONVERGENT B0 ;  /* 0x0000000000007941 */ /* 0x000fea0003800200 */
.L_x_185:
[----:B------:R-:W-:Y:S01]  /*0590*/  VIMNMX.U32 R19, PT, PT, R19, 0x1, !PT ;  /* 0x0000000113137848 */ /* 0x000fe20007fe0000 */
[----:B------:R-:W-:Y:S06]  /*05a0*/  @!P0 BRA `(.L_x_187) ;  /* 0x0000000000fc8947 */ /* 0x000fec0003800000 */
[----:B------:R-:W-:Y:S02]  /*05b0*/  ISETP.GE.U32.AND P0, PT, R18, 0x8, PT ;  /* 0x000000081200780c */ /* 0x000fe40003f06070 */
[----:B------:R-:W-:-:S04]  /*05c0*/  LOP3.LUT R14, R3, 0x7, RZ, 0xc0, !PT ;  /* 0x00000007030e7812 */ /* 0x000fc800078ec0ff */
[----:B------:R-:W-:-:S07]  /*05d0*/  ISETP.NE.AND P1, PT, R14, RZ, PT ;  /* 0x000000ff0e00720c */ /* 0x000fce0003f25270 */
[----:B------:R-:W-:Y:S06]  /*05e0*/  @!P0 BRA `(.L_x_188) ;  /* 0x0000000000508947 */ /* 0x000fec0003800000 */
[----:B------:R-:W0:Y:S02]  /*05f0*/  LDC.64 R8, c[0x0][0x3a8] ;  /* 0x0000ea00ff087b82 */ /* 0x000e240000000a00 */
[----:B0-----:R-:W-:-:S05]  /*0600*/  IMAD.WIDE.U32 R8, R7, 0x4, R8 ;  /* 0x0000000407087825 */ /* 0x001fca00078e0008 */
[----:B------:R-:W2:Y:S01]  /*0610*/  LDG.E R13, desc[UR36][R8.64] ;  /* 0x00000024080d7981 */ /* 0x000ea2000c1e1900 */
[----:B-1----:R-:W-:-:S05]  /*0620*/  IMAD.WIDE.U32 R10, R7, 0x4, R4 ;  /* 0x00000004070a7825 */ /* 0x002fca00078e0004 */
[----:B--2---:R0:W-:Y:S04]  /*0630*/  ST.E desc[UR36][R10.64], R13 ;  /* 0x0000000d0a007985 */ /* 0x0041e8000c101924 */
[----:B------:R-:W2:Y:S04]  /*0640*/  LDG.E R15, desc[UR36][R8.64+0x4] ;  /* 0x00000424080f7981 */ /* 0x000ea8000c1e1900 */
[----:B--2---:R1:W-:Y:S04]  /*0650*/  ST.E desc[UR36][R10.64+0x4], R15 ;  /* 0x0000040f0a007985 */ /* 0x0043e8000c101924 */
[----:B------:R-:W2:Y:S04]  /*0660*/  LDG.E R17, desc[UR36][R8.64+0x8] ;  /* 0x0000082408117981 */ /* 0x000ea8000c1e1900 */
[----:B--2---:R2:W-:Y:S04]  /*0670*/  ST.E desc[UR36][R10.64+0x8], R17 ;  /* 0x000008110a007985 */ /* 0x0045e8000c101924 */
[----:B------:R-:W3:Y:S04]  /*0680*/  LDG.E R21, desc[UR36][R8.64+0xc] ;  /* 0x00000c2408157981 */ /* 0x000ee8000c1e1900 */
[----:B---3--:R2:W-:Y:S04]  /*0690*/  ST.E desc[UR36][R10.64+0xc], R21 ;  /* 0x00000c150a007985 */ /* 0x0085e8000c101924 */
[----:B------:R-:W3:Y:S04]  /*06a0*/  LDG.E R23, desc[UR36][R8.64+0x10] ;  /* 0x0000102408177981 */ /* 0x000ee8000c1e1900 */
[----:B---3--:R2:W-:Y:S04]  /*06b0*/  ST.E desc[UR36][R10.64+0x10], R23 ;  /* 0x000010170a007985 */ /* 0x0085e8000c101924 */
[----:B------:R-:W3:Y:S04]  /*06c0*/  LDG.E R25, desc[UR36][R8.64+0x14] ;  /* 0x0000142408197981 */ /* 0x000ee8000c1e1900 */
[----:B---3--:R2:W-:Y:S04]  /*06d0*/  ST.E desc[UR36][R10.64+0x14], R25 ;  /* 0x000014190a007985 */ /* 0x0085e8000c101924 */
[----:B0-----:R-:W3:Y:S04]  /*06e0*/  LDG.E R13, desc[UR36][R8.64+0x18] ;  /* 0x00001824080d7981 */ /* 0x001ee8000c1e1900 */
[----:B---3--:R2:W-:Y:S04]  /*06f0*/  ST.E desc[UR36][R10.64+0x18], R13 ;  /* 0x0000180d0a007985 */ /* 0x0085e8000c101924 */
[----:B-1----:R-:W3:Y:S01]  /*0700*/  LDG.E R15, desc[UR36][R8.64+0x1c] ;  /* 0x00001c24080f7981 */ /* 0x002ee2000c1e1900 */
[----:B------:R-:W-:-:S03]  /*0710*/  VIADD R7, R7, 0x8 ;  /* 0x0000000807077836 */ /* 0x000fc60000000000 */
[----:B---3--:R2:W-:Y:S04]  /*0720*/  ST.E desc[UR36][R10.64+0x1c], R15 ;  /* 0x00001c0f0a007985 */ /* 0x0085e8000c101924 */
.L_x_188:
[----:B------:R-:W-:Y:S04]  /*0730*/  BSSY.RECONVERGENT B0, `(.L_x_187) ;  /* 0x0000026000007945 */ /* 0x000fe80003800200 */
[----:B------:R-:W-:Y:S05]  /*0740*/  @!P1 BRA `(.L_x_189) ;  /* 0x0000000000909947 */ /* 0x000fea0003800000 */
[----:B------:R-:W-:Y:S02]  /*0750*/  ISETP.GE.U32.AND P0, PT, R14, 0x4, PT ;  /* 0x000000040e00780c */ /* 0x000fe40003f06070 */
[----:B------:R-:W-:-:S04]  /*0760*/  LOP3.LUT R2, R3, 0x3, RZ, 0xc0, !PT ;  /* 0x0000000303027812 */ /* 0x000fc800078ec0ff */
[----:B------:R-:W-:-:S07]  /*0770*/  ISETP.NE.AND P1, PT, R2, RZ, PT ;  /* 0x000000ff0200720c */ /* 0x000fce0003f25270 */
[----:B------:R-:W-:Y:S06]  /*0780*/  @!P0 BRA `(.L_x_190) ;  /* 0x0000000000308947 */ /* 0x000fec0003800000 */
[----:B------:R-:W0:Y:S02]  /*0790*/  LDC.64 R8, c[0x0][0x3a8] ;  /* 0x0000ea00ff087b82 */ /* 0x000e240000000a00 */
[----:B0-----:R-:W-:-:S05]  /*07a0*/  IMAD.WIDE.U32 R8, R7, 0x4, R8 ;  /* 0x0000000407087825 */ /* 0x001fca00078e0008 */
[----:B--2---:R-:W2:Y:S01]  /*07b0*/  LDG.E R13, desc[UR36][R8.64] ;  /* 0x00000024080d7981 */ /* 0x004ea2000c1e1900 */
[----:B-1----:R-:W-:-:S05]  /*07c0*/  IMAD.WIDE.U32 R10, R7, 0x4, R4 ;  /* 0x00000004070a7825 */ /* 0x002fca00078e0004 */
[----:B--2---:R0:W-:Y:S04]  /*07d0*/  ST.E desc[UR36][R10.64], R13 ;  /* 0x0000000d0a007985 */ /* 0x0041e8000c101924 */
[----:B------:R-:W2:Y:S04]  /*07e0*/  LDG.E R15, desc[UR36][R8.64+0x4] ;  /* 0x00000424080f7981 */ /* 0x000ea8000c1e1900 */
[----:B--2---:R0:W-:Y:S04]  /*07f0*/  ST.E desc[UR36][R10.64+0x4], R15 ;  /* 0x0000040f0a007985 */ /* 0x0041e8000c101924 */
[----:B------:R-:W2:Y:S04]  /*0800*/  LDG.E R17, desc[UR36][R8.64+0x8] ;  /* 0x0000082408117981 */ /* 0x000ea8000c1e1900 */
[----:B--2---:R0:W-:Y:S04]  /*0810*/  ST.E desc[UR36][R10.64+0x8], R17 ;  /* 0x000008110a007985 */ /* 0x0041e8000c101924 */
[----:B------:R-:W2:Y:S01]  /*0820*/  LDG.E R21, desc[UR36][R8.64+0xc] ;  /* 0x00000c2408157981 */ /* 0x000ea2000c1e1900 */
[----:B------:R-:W-:-:S03]  /*0830*/  IADD3 R7, PT, PT, R7, 0x4, RZ ;  /* 0x0000000407077810 */ /* 0x000fc60007ffe0ff */
[----:B--2---:R0:W-:Y:S04]  /*0840*/  ST.E desc[UR36][R10.64+0xc], R21 ;  /* 0x00000c150a007985 */ /* 0x0041e8000c101924 */
.L_x_190:
[----:B------:R-:W-:Y:S05]  /*0850*/  @!P1 BRA `(.L_x_189) ;  /* 0x00000000004c9947 */ /* 0x000fea0003800000 */
[----:B012---:R-:W0:Y:S01]  /*0860*/  LDC.64 R10, c[0x0][0x3a8] ;  /* 0x0000ea00ff0a7b82 */ /* 0x007e220000000a00 */
[----:B------:R-:W-:Y:S01]  /*0870*/  IMAD.WIDE.U32 R8, R7, 0x4, R4 ;  /* 0x0000000407087825 */ /* 0x000fe200078e0004 */
[----:B------:R-:W-:-:S03]  /*0880*/  IADD3 R2, PT, PT, -R2, RZ, RZ ;  /* 0x000000ff02027210 */ /* 0x000fc60007ffe1ff */
[----:B------:R-:W-:Y:S02]  /*0890*/  IMAD.MOV.U32 R13, RZ, RZ, R8 ;  /* 0x000000ffff0d7224 */ /* 0x000fe400078e0008 */
[----:B------:R-:W-:Y:S02]  /*08a0*/  IMAD.MOV.U32 R14, RZ, RZ, R9 ;  /* 0x000000ffff0e7224 */ /* 0x000fe400078e0009 */
[----:B0-----:R-:W-:-:S07]  /*08b0*/  IMAD.WIDE.U32 R10, R7, 0x4, R10 ;  /* 0x00000004070a7825 */ /* 0x001fce00078e000a */
.L_x_191:
[----:B---3--:R-:W-:Y:S02]  /*08c0*/  IMAD.MOV.U32 R8, RZ, RZ, R10 ;  /* 0x000000ffff087224 */ /* 0x008fe400078e000a */
[----:B------:R-:W-:-:S05]  /*08d0*/  IMAD.MOV.U32 R9, RZ, RZ, R11 ;  /* 0x000000ffff097224 */ /* 0x000fca00078e000b */
[----:B------:R0:W2:Y:S01]  /*08e0*/  LDG.E R7, desc[UR36][R8.64] ;  /* 0x0000002408077981 */ /* 0x0000a2000c1e1900 */
[----:B------:R-:W-:Y:S01]  /*08f0*/  VIADD R2, R2, 0x1 ;  /* 0x0000000102027836 */ /* 0x000fe20000000000 */
[----:B------:R-:W-:-:S04]  /*0900*/  IADD3 R10, P2, PT, R10, 0x4, RZ ;  /* 0x000000040a0a7810 */ /* 0x000fc80007f5e0ff */
[----:B------:R-:W-:Y:S01]  /*0910*/  ISETP.NE.AND P0, PT, R2, RZ, PT ;  /* 0x000000ff0200720c */ /* 0x000fe20003f05270 */
[----:B------:R-:W-:Y:S01]  /*0920*/  IMAD.X R11, RZ, RZ, R11, P2 ;  /* 0x000000ffff0b7224 */ /* 0x000fe200010e060b */
[----:B0-----:R-:W-:Y:S01]  /*0930*/  MOV R8, R13 ;  /* 0x0000000d00087202 */ /* 0x001fe20000000f00 */
[----:B------:R-:W-:Y:S01]  /*0940*/  IMAD.MOV.U32 R9, RZ, RZ, R14 ;  /* 0x000000ffff097224 */ /* 0x000fe200078e000e */
[----:B------:R-:W-:-:S04]  /*0950*/  IADD3 R13, P1, PT, R13, 0x4, RZ ;  /* 0x000000040d0d7810 */ /* 0x000fc80007f3e0ff */
[----:B------:R-:W-:Y:S01]  /*0960*/  IADD3.X R14, PT, PT, RZ, R14, RZ, P1, !PT ;  /* 0x0000000eff0e7210 */ /* 0x000fe20000ffe4ff */
[----:B--2---:R3:W-:Y:S04]  /*0970*/  ST.E desc[UR36][R8.64], R7 ;  /* 0x0000000708007985 */ /* 0x0047e8000c101924 */
[----:B------:R-:W-:Y:S05]  /*0980*/  @P0 BRA `(.L_x_191) ;  /* 0xfffffffc00cc0947 */ /* 0x000fea000383ffff */
.L_x_189:
[----:B------:R-:W-:Y:S05]  /*0990*/  BSYNC.RECONVERGENT B0 ;  /* 0x0000000000007941 */ /* 0x000fea0003800200 */
.L_x_187:
[----:B------:R-:W4:Y:S01]  /*09a0*/  LDCU UR4, c[0x0][0x38c] ;  /* 0x00007180ff0477ac */ /* 0x000f220008000800 */
[----:B------:R-:W-:Y:S01]  /*09b0*/  ISETP.GE.U32.AND P0, PT, R12, 0x3, PT ;  /* 0x000000030c00780c */ /* 0x000fe20003f06070 */
[----:B---3--:R-:W-:Y:S01]  /*09c0*/  IMAD.MOV.U32 R8, RZ, RZ, -0x800000 ;  /* 0xff800000ff087424 */ /* 0x008fe200078e00ff */
[----:B------:R-:W-:Y:S02]  /*09d0*/  LOP3.LUT R28, R3, 0x3, RZ, 0xc0, !PT ;  /* 0x00000003031c7812 */ /* 0x000fe400078ec0ff */
[----:B------:R-:W-:Y:S01]  /*09e0*/  MOV R9, 0x41dfffff ;  /* 0x41dfffff00097802 */ /* 0x000fe20000000f00 */
[----:B----4-:R-:W-:-:S08]  /*09f0*/  IMAD.U32 R7, RZ, RZ, UR4 ;  /* 0x00000004ff077e24 */ /* 0x010fd0000f8e00ff */
[----:B------:R-:W-:Y:S05]  /*0a00*/  @!P0 BRA `(.L_x_192) ;  /* 0x0000000c00088947 */ /* 0x000fea0003800000 */
[C---:B------:R-:W-:Y:S01]  /*0a10*/  LOP3.LUT R14, R3.reuse, 0x7ffffffc, RZ, 0xc0, !PT ;  /* 0x7ffffffc030e7812 */ /* 0x040fe200078ec0ff */
[----:B------:R-:W-:Y:S01]  /*0a20*/  BSSY.RECONVERGENT B0, `(.L_x_193) ;  /* 0x00000bf000007945 */ /* 0x000fe20003800200 */
[----:B------:R-:W-:Y:S02]  /*0a30*/  VIADD R7, R3, 0xfffffffe ;  /* 0xfffffffe03077836 */ /* 0x000fe40000000000 */
[----:B------:R-:W-:-:S07]  /*0a40*/  IADD3 R14, PT, PT, -R14, RZ, RZ ;  /* 0x000000ff0e0e7210 */ /* 0x000fce0007ffe1ff */
.L_x_202:
[C---:B----4-:R-:W-:Y:S01]  /*0a50*/  IMAD.HI.U32 R2, R19.reuse, 0x69c16bd, RZ ;  /* 0x069c16bd13027827 */ /* 0x050fe200078e00ff */
[----:B------:R-:W3:Y:S01]  /*0a60*/  MUFU.RCP64H R3, 2.14748262400000000000e+09 ;  /* 0x41dfffff00037908 */ /* 0x000ee20000001800 */
[----:B0-2---:R-:W-:Y:S01]  /*0a70*/  MOV R13, 0x41dfffff ;  /* 0x41dfffff000d7802 */ /* 0x005fe20000000f00 */
[----:B------:R-:W-:Y:S01]  /*0a80*/  BSSY.RECONVERGENT B1, `(.L_x_194) ;  /* 0x0000023000017945 */ /* 0x000fe20003800200 */
[----:B-1----:R-:W-:Y:S02]  /*0a90*/  IMAD.IADD R11, R19, 0x1, -R2 ;  /* 0x00000001130b7824 */ /* 0x002fe400078e0a02 */
[----:B------:R-:W-:-:S03]  /*0aa0*/  IMAD.MOV.U32 R12, RZ, RZ, -0x800000 ;  /* 0xff800000ff0c7424 */ /* 0x000fc600078e00ff */
[----:B------:R-:W-:-:S04]  /*0ab0*/  LEA.HI R11, R11, R2, RZ, 0x1f ;  /* 0x000000020b0b7211 */ /* 0x000fc800078ff8ff */
[----:B------:R-:W-:-:S05]  /*0ac0*/  SHF.R.U32.HI R2, RZ, 0x10, R11 ;  /* 0x00000010ff027819 */ /* 0x000fca000001160b */
[C---:B------:R-:W-:Y:S02]  /*0ad0*/  IMAD R19, R2.reuse, -0x1f31d, R19 ;  /* 0xfffe0ce302137824 */ /* 0x040fe400078e0213 */
[----:B------:R-:W-:Y:S02]  /*0ae0*/  IMAD R16, R2, 0xb14, RZ ;  /* 0x00000b1402107824 */ /* 0x000fe400078e02ff */
[----:B------:R-:W-:Y:S02]  /*0af0*/  IMAD R19, R19, 0x41a7, RZ ;  /* 0x000041a713137824 */ /* 0x000fe400078e02ff */
[----:B------:R-:W-:Y:S01]  /*0b00*/  IMAD.MOV.U32 R2, RZ, RZ, 0x1 ;  /* 0x00000001ff027424 */ /* 0x000fe200078e00ff */
[----:B------:R-:W-:Y:S02]  /*0b10*/  LOP3.LUT R18, R16, 0x7fffffff, RZ, 0x3c, !PT ;  /* 0x7fffffff10127812 */ /* 0x000fe400078e3cff */
[----:B------:R-:W-:-:S03]  /*0b20*/  ISETP.GE.U32.AND P0, PT, R19, R16, PT ;  /* 0x000000101300720c */ /* 0x000fc60003f06070 */
[----:B---3--:R-:W-:-:S08]  /*0b30*/  DFMA R10, R2, -R12, 1 ;  /* 0x3ff00000020a742b */ /* 0x008fd0000000080c */
[----:B------:R-:W-:Y:S02]  /*0b40*/  DFMA R10, R10, R10, R10 ;  /* 0x0000000a0a0a722b */ /* 0x000fe4000000000a */
[----:B------:R-:W-:Y:S02]  /*0b50*/  @P0 IMAD.MOV R18, RZ, RZ, -R16 ;  /* 0x000000ffff120224 */ /* 0x000fe400078e0a10 */
[----:B------:R-:W-:-:S03]  /*0b60*/  VIADD R16, R7, 0x2 ;  /* 0x0000000207107836 */ /* 0x000fc60000000000 */
[----:B------:R-:W-:Y:S01]  /*0b70*/  IADD3 R15, PT, PT, R19, R18, RZ ;  /* 0x00000012130f7210 */ /* 0x000fe20007ffe0ff */
[----:B------:R-:W-:Y:S01]  /*0b80*/  DFMA R10, R2, R10, R2 ;  /* 0x0000000a020a722b */ /* 0x000fe20000000002 */
[----:B------:R-:W-:Y:S01]  /*0b90*/  IADD3 R19, PT, PT, R7, 0x1, RZ ;  /* 0x0000000107137810 */ /* 0x000fe20007ffe0ff */
[----:B------:R-:W-:Y:S02]  /*0ba0*/  I2F.F64.U32 R16, R16 ;  /* 0x0000001000107312 */ /* 0x000fe40000201800 */
[----:B------:R-:W-:-:S04]  /*0bb0*/  VIADD R20, R15, 0xffffffff ;  /* 0xffffffff0f147836 */ /* 0x000fc80000000000 */
[C---:B------:R-:W-:Y:S02]  /*0bc0*/  DFMA R2, R10.reuse, -R12, 1 ;  /* 0x3ff000000a02742b */ /* 0x040fe4000000080c */
[----:B------:R-:W0:Y:S06]  /*0bd0*/  I2F.F64.U32 R20, R20 ;  /* 0x0000001400147312 */ /* 0x000e2c0000201800 */
        /* <DEDUP_REMOVED lines=8> */
[----:B------:R-:W-:Y:S01]  /*0c60*/  IMAD.MOV.U32 R13, RZ, RZ, R21 ;  /* 0x000000ffff0d7224 */ /* 0x000fe200078e0015 */
[----:B------:R-:W-:-:S07]  /*0c70*/  MOV R18, 0xc90 ;  /* 0x00000c9000127802 */ /* 0x000fce0000000f00 */
[----:B------:R-:W-:Y:S05]  /*0c80*/  CALL.REL.NOINC `($__internal_2_$__cuda_sm20_div_rn_f64_full) ;  /* 0x0000002000d07944 */ /* 0x000fea0003c00000 */
[----:B------:R-:W-:Y:S01]  /*0c90*/  IMAD.MOV.U32 R2, RZ, RZ, R22 ;  /* 0x000000ffff027224 */ /* 0x000fe200078e0016 */
[----:B------:R-:W-:-:S07]  /*0ca0*/  MOV R3, R23 ;  /* 0x0000001700037202 */ /* 0x000fce0000000f00 */
.L_x_195:
[----:B------:R-:W-:Y:S05]  /*0cb0*/  BSYNC.RECONVERGENT B1 ;  /* 0x0000000000017941 */ /* 0x000fea0003800200 */
.L_x_194:
[----:B------:R-:W-:Y:S01]  /*0cc0*/  DFMA R16, R16, R2, RZ ;  /* 0x000000021010722b */ /* 0x000fe200000000ff */
[----:B------:R-:W-:-:S05]  /*0cd0*/  IMAD.WIDE.U32 R10, R19, 0x4, R4 ;  /* 0x00000004130a7825 */ /* 0x000fca00078e0004 */
[----:B------:R-:W0:Y:S01]  /*0ce0*/  F2I.F64.TRUNC R13, R16 ;  /* 0x00000010000d7311 */ /* 0x000e22000030d100 */
[----:B------:R-:W2:Y:S01]  /*0cf0*/  LD.E R29, desc[UR36][R10.64] ;  /* 0x000000240a1d7980 */ /* 0x000ea2000c101900 */
[----:B0-----:R-:W-:-:S05]  /*0d00*/  IMAD.WIDE R12, R13, 0x4, R4 ;  /* 0x000000040d0c7825 */ /* 0x001fca00078e0204 */
[----:B------:R-:W3:Y:S01]  /*0d10*/  LD.E R25, desc[UR36][R12.64] ;  /* 0x000000240c197980 */ /* 0x000ee2000c101900 */
[----:B------:R-:W-:-:S04]  /*0d20*/  IMAD.HI.U32 R2, R15, 0x69c16bd, RZ ;  /* 0x069c16bd0f027827 */ /* 0x000fc800078e00ff */
[----:B------:R-:W-:-:S05]  /*0d30*/  IMAD.IADD R3, R15, 0x1, -R2 ;  /* 0x000000010f037824 */ /* 0x000fca00078e0a02 */
[----:B------:R-:W-:Y:S02]  /*0d40*/  LEA.HI R2, R3, R2, RZ, 0x1f ;  /* 0x0000000203027211 */ /* 0x000fe400078ff8ff */
[----:B------:R-:W0:Y:S02]  /*0d50*/  MUFU.RCP64H R3, 2.14748262400000000000e+09 ;  /* 0x41dfffff00037908 */ /* 0x000e240000001800 */
[----:B------:R-:W-:-:S05]  /*0d60*/  SHF.R.U32.HI R2, RZ, 0x10, R2 ;  /* 0x00000010ff027819 */ /* 0x000fca0000011602 */
[C---:B------:R-:W-:Y:S02]  /*0d70*/  IMAD R15, R2.reuse, -0x1f31d, R15 ;  /* 0xfffe0ce3020f7824 */ /* 0x040fe400078e020f */
[----:B------:R-:W-:Y:S02]  /*0d80*/  IMAD R18, R2, 0xb14, RZ ;  /* 0x00000b1402127824 */ /* 0x000fe400078e02ff */
[----:B------:R-:W-:Y:S01]  /*0d90*/  IMAD R15, R15, 0x41a7, RZ ;  /* 0x000041a70f0f7824 */ /* 0x000fe200078e02ff */
[----:B------:R-:W-:Y:S01]  /*0da0*/  MOV R17, 0x41dfffff ;  /* 0x41dfffff00117802 */ /* 0x000fe20000000f00 */
[----:B------:R-:W-:Y:S02]  /*0db0*/  IMAD.MOV.U32 R16, RZ, RZ, -0x800000 ;  /* 0xff800000ff107424 */ /* 0x000fe400078e00ff */
[----:B------:R-:W-:Y:S01]  /*0dc0*/  IMAD.MOV.U32 R2, RZ, RZ, 0x1 ;  /* 0x00000001ff027424 */ /* 0x000fe200078e00ff */
[----:B------:R-:W-:-:S05]  /*0dd0*/  ISETP.GE.U32.AND P0, PT, R15, R18, PT ;  /* 0x000000120f00720c */ /* 0x000fca0003f06070 */
[----:B0-----:R-:W-:Y:S01]  /*0de0*/  DFMA R20, R2, -R16, 1 ;  /* 0x3ff000000214742b */ /* 0x001fe20000000810 */
[----:B------:R-:W-:-:S07]  /*0df0*/  LOP3.LUT R22, R18, 0x7fffffff, RZ, 0x3c, !PT ;  /* 0x7fffffff12167812 */ /* 0x000fce00078e3cff */
[----:B------:R-:W-:Y:S01]  /*0e00*/  DFMA R20, R20, R20, R20 ;  /* 0x000000141414722b */ /* 0x000fe20000000014 */
[----:B------:R-:W-:-:S05]  /*0e10*/  @P0 IMAD.MOV R22, RZ, RZ, -R18 ;  /* 0x000000ffff160224 */ /* 0x000fca00078e0a12 */
[----:B------:R-:W-:Y:S02]  /*0e20*/  IADD3 R27, PT, PT, R15, R22, RZ ;  /* 0x000000160f1b7210 */ /* 0x000fe40007ffe0ff */
[----:B------:R-:W-:-:S03]  /*0e30*/  DFMA R2, R2, R20, R2 ;  /* 0x000000140202722b */ /* 0x000fc60000000002 */
[----:B------:R-:W-:-:S05]  /*0e40*/  VIADD R20, R27, 0xffffffff ;  /* 0xffffffff1b147836 */ /* 0x000fca0000000000 */
[C---:B------:R-:W-:Y:S01]  /*0e50*/  DFMA R22, R2.reuse, -R16, 1 ;  /* 0x3ff000000216742b */ /* 0x040fe20000000810 */
[----:B------:R-:W0:Y:S07]  /*0e60*/  I2F.F64.U32 R20, R20 ;  /* 0x0000001400147312 */ /* 0x000e2e0000201800 */
[----:B------:R-:W-:-:S08]  /*0e70*/  DFMA R22, R2, R22, R2 ;  /* 0x000000160216722b */ /* 0x000fd00000000002 */
[----:B0-----:R-:W-:-:S08]  /*0e80*/  DMUL R2, R22, R20 ;  /* 0x0000001416027228 */ /* 0x001fd00000000000 */
[----:B------:R-:W-:-:S08]  /*0e90*/  DFMA R16, R2, -R16, R20 ;  /* 0x800000100210722b */ /* 0x000fd00000000014 */
[----:B------:R-:W-:Y:S01]  /*0ea0*/  DFMA R2, R22, R16, R2 ;  /* 0x000000101602722b */ /* 0x000fe20000000002 */
[----:B------:R-:W-:Y:S01]  /*0eb0*/  FSETP.GEU.AND P1, PT, |R21|, 6.5827683646048100446e-37, PT ;  /* 0x036000001500780b */ /* 0x000fe20003f2e200 */
[----:B------:R0:W1:Y:S08]  /*0ec0*/  I2F.F64.U32 R16, R19 ;  /* 0x0000001300107312 */ /* 0x0000700000201800 */
[----:B------:R-:W-:-:S05]  /*0ed0*/  FFMA R15, RZ, 27.999998092651367188, R3 ;  /* 0x41dfffffff0f7823 */ /* 0x000fca0000000003 */
[----:B------:R-:W-:Y:S01]  /*0ee0*/  FSETP.GT.AND P0, PT, |R15|, 1.469367938527859385e-39, PT ;  /* 0x001000000f00780b */ /* 0x000fe20003f04200 */
[----:B------:R-:W-:Y:S01]  /*0ef0*/  BSSY.RECONVERGENT B1, `(.L_x_196) ;  /* 0x000000a000017945 */ /* 0x000fe20003800200 */
[----:B------:R-:W-:Y:S01]  /*0f00*/  VIADD R15, R7, 0xfffffffe ;  /* 0xfffffffe070f7836 */ /* 0x000fe20000000000 */
[----:B--2---:R0:W-:Y:S04]  /*0f10*/  ST.E desc[UR36][R12.64], R29 ;  /* 0x0000001d0c007985 */ /* 0x0041e8000c101924 */
[----:B---3--:R0:W-:Y:S06]  /*0f20*/  ST.E desc[UR36][R10.64], R25 ;  /* 0x000000190a007985 */ /* 0x0081ec000c101924 */
[----:B-1----:R-:W-:Y:S05]  /*0f30*/  @P0 BRA P1, `(.L_x_197) ;  /* 0x0000000000140947 */ /* 0x002fea0000800000 */
[----:B0-----:R-:W-:Y:S02]  /*0f40*/  MOV R13, R21 ;  /* 0x00000015000d7202 */ /* 0x001fe40000000f00 */
[----:B------:R-:W-:-:S07]  /*0f50*/  MOV R18, 0xf70 ;  /* 0x00000f7000127802 */ /* 0x000fce0000000f00 */
[----:B------:R-:W-:Y:S05]  /*0f60*/  CALL.REL.NOINC `($__internal_2_$__cuda_sm20_div_rn_f64_full) ;  /* 0x0000002000187944 */ /* 0x000fea0003c00000 */
[----:B------:R-:W-:Y:S02]  /*0f70*/  IMAD.MOV.U32 R2, RZ, RZ, R22 ;  /* 0x000000ffff027224 */ /* 0x000fe400078e0016 */
[----:B------:R-:W-:-:S07]  /*0f80*/  IMAD.MOV.U32 R3, RZ, RZ, R23 ;  /* 0x000000ffff037224 */ /* 0x000fce00078e0017 */
.L_x_197:
[----:B------:R-:W-:Y:S05]  /*0f90*/  BSYNC.RECONVERGENT B1 ;  /* 0x0000000000017941 */ /* 0x000fea0003800200 */
.L_x_196:
[----:B------:R-:W-:Y:S01]  /*0fa0*/  DFMA R16, R16, R2, RZ ;  /* 0x000000021010722b */ /* 0x000fe200000000ff */
[----:B0-----:R-:W-:-:S05]  /*0fb0*/  IMAD.WIDE.U32 R10, R7, 0x4, R4 ;  /* 0x00000004070a7825 */ /* 0x001fca00078e0004 */
[----:B------:R-:W0:Y:S01]  /*0fc0*/  F2I.F64.TRUNC R13, R16 ;  /* 0x00000010000d7311 */ /* 0x000e22000030d100 */
[----:B------:R-:W2:Y:S01]  /*0fd0*/  LD.E R29, desc[UR36][R10.64] ;  /* 0x000000240a1d7980 */ /* 0x000ea2000c101900 */
[----:B0-----:R-:W-:-:S05]  /*0fe0*/  IMAD.WIDE R12, R13, 0x4, R4 ;  /* 0x000000040d0c7825 */ /* 0x001fca00078e0204 */
[----:B------:R-:W3:Y:S01]  /*0ff0*/  LD.E R25, desc[UR36][R12.64] ;  /* 0x000000240c197980 */ /* 0x000ee2000c101900 */
[----:B------:R-:W-:-:S05]  /*1000*/  IMAD.HI.U32 R2, R27, 0x69c16bd, RZ ;  /* 0x069c16bd1b027827 */ /* 0x000fca00078e00ff */
[----:B------:R-:W-:-:S04]  /*1010*/  IADD3 R3, PT, PT, R27, -R2, RZ ;  /* 0x800000021b037210 */ /* 0x000fc80007ffe0ff */
[----:B------:R-:W-:Y:S02]  /*1020*/  LEA.HI R2, R3, R2, RZ, 0x1f ;  /* 0x0000000203027211 */ /* 0x000fe400078ff8ff */
[----:B------:R-:W0:Y:S02]  /*1030*/  MUFU.RCP64H R3, 2.14748262400000000000e+09 ;  /* 0x41dfffff00037908 */ /* 0x000e240000001800 */
[----:B------:R-:W-:Y:S01]  /*1040*/  SHF.R.U32.HI R2, RZ, 0x10, R2 ;  /* 0x00000010ff027819 */ /* 0x000fe20000011602 */
[----:B------:R-:W-:-:S04]  /*1050*/  IMAD.MOV.U32 R16, RZ, RZ, -0x800000 ;  /* 0xff800000ff107424 */ /* 0x000fc800078e00ff */
[C---:B------:R-:W-:Y:S02]  /*1060*/  IMAD R27, R2.reuse, -0x1f31d, R27 ;  /* 0xfffe0ce3021b7824 */ /* 0x040fe400078e021b */
[----:B------:R-:W-:Y:S01]  /*1070*/  IMAD R20, R2, 0xb14, RZ ;  /* 0x00000b1402147824 */ /* 0x000fe200078e02ff */
[----:B------:R-:W-:Y:S01]  /*1080*/  MOV R2, 0x1 ;  /* 0x0000000100027802 */ /* 0x000fe20000000f00 */
[----:B------:R-:W-:Y:S02]  /*1090*/  IMAD.MOV.U32 R17, RZ, RZ, 0x41dfffff ;  /* 0x41dfffffff117424 */ /* 0x000fe400078e00ff */
[----:B------:R-:W-:-:S04]  /*10a0*/  IMAD R27, R27, 0x41a7, RZ ;  /* 0x000041a71b1b7824 */ /* 0x000fc800078e02ff */
[----:B0-----:R-:W-:Y:S01]  /*10b0*/  DFMA R18, R2, -R16, 1 ;  /* 0x3ff000000212742b */ /* 0x001fe20000000810 */
[----:B------:R-:W-:Y:S02]  /*10c0*/  ISETP.GE.U32.AND P0, PT, R27, R20, PT ;  /* 0x000000141b00720c */ /* 0x000fe40003f06070 */
[----:B------:R-:W-:-:S05]  /*10d0*/  LOP3.LUT R22, R20, 0x7fffffff, RZ, 0x3c, !PT ;  /* 0x7fffffff14167812 */ /* 0x000fca00078e3cff */
[----:B------:R-:W-:-:S06]  /*10e0*/  DFMA R18, R18, R18, R18 ;  /* 0x000000121212722b */ /* 0x000fcc0000000012 */
[----:B------:R-:W-:Y:S02]  /*10f0*/  @P0 IMAD.MOV R22, RZ, RZ, -R20 ;  /* 0x000000ffff160224 */ /* 0x000fe400078e0a14 */
[----:B------:R-:W-:Y:S02]  /*1100*/  DFMA R2, R2, R18, R2 ;  /* 0x000000120202722b */ /* 0x000fe40000000002 */
[----:B------:R-:W-:-:S05]  /*1110*/  IMAD.IADD R19, R27, 0x1, R22 ;  /* 0x000000011b137824 */ /* 0x000fca00078e0216 */
[----:B------:R-:W-:Y:S01]  /*1120*/  IADD3 R20, PT, PT, R19, -0x1, RZ ;  /* 0xffffffff13147810 */ /* 0x000fe20007ffe0ff */
[----:B------:R-:W-:-:S05]  /*1130*/  DFMA R22, R2, -R16, 1 ;  /* 0x3ff000000216742b */ /* 0x000fca0000000810 */
[----:B------:R-:W0:Y:S03]  /*1140*/  I2F.F64.U32 R20, R20 ;  /* 0x0000001400147312 */ /* 0x000e260000201800 */
        /* <DEDUP_REMOVED lines=13> */
[----:B0-----:R-:W-:Y:S01]  /*1220*/  IMAD.MOV.U32 R13, RZ, RZ, R21 ;  /* 0x000000ffff0d7224 */ /* 0x001fe200078e0015 */
[----:B------:R-:W-:-:S07]  /*1230*/  MOV R18, 0x1250 ;  /* 0x0000125000127802 */ /* 0x000fce0000000f00 */
[----:B------:R-:W-:Y:S05]  /*1240*/  CALL.REL.NOINC `($__internal_2_$__cuda_sm20_div_rn_f64_full) ;  /* 0x0000001c00607944 */ /* 0x000fea0003c00000 */
[----:B------:R-:W-:Y:S01]  /*1250*/  MOV R2, R22 ;  /* 0x0000001600027202 */ /* 0x000fe20000000f00 */
[----:B------:R-:W-:-:S07]  /*1260*/  IMAD.MOV.U32 R3, RZ, RZ, R23 ;  /* 0x000000ffff037224 */ /* 0x000fce00078e0017 */
.L_x_199:
[----:B------:R-:W-:Y:S05]  /*1270*/  BSYNC.RECONVERGENT B1 ;  /* 0x0000000000017941 */ /* 0x000fea0003800200 */
.L_x_198:
[----:B------:R-:W-:Y:S01]  /*1280*/  DFMA R16, R16, R2, RZ ;  /* 0x000000021010722b */ /* 0x000fe200000000ff */
[----:B0-----:R-:W-:-:S05]  /*1290*/  IMAD.WIDE.U32 R10, R27, 0x4, R4 ;  /* 0x000000041b0a7825 */ /* 0x001fca00078e0004 */
        /* <DEDUP_REMOVED lines=8> */
[----:B------:R-:W-:Y:S01]  /*1320*/  SHF.R.U32.HI R2, RZ, 0x10, R2 ;  /* 0x00000010ff027819 */ /* 0x000fe20000011602 */
[----:B------:R-:W-:-:S04]  /*1330*/  IMAD.MOV.U32 R17, RZ, RZ, 0x41dfffff ;  /* 0x41dfffffff117424 */ /* 0x000fc800078e00ff */
[C---:B------:R-:W-:Y:S01]  /*1340*/  IMAD R19, R2.reuse, -0x1f31d, R19 ;  /* 0xfffe0ce302137824 */ /* 0x040fe200078e0213 */
[----:B------:R-:W-:Y:S01]  /*1350*/  MOV R16, 0xff800000 ;  /* 0xff80000000107802 */ /* 0x000fe20000000f00 */
[----:B------:R-:W-:Y:S02]  /*1360*/  IMAD R21, R2, 0xb14, RZ ;  /* 0x00000b1402157824 */ /* 0x000fe400078e02ff */
[----:B------:R-:W-:Y:S02]  /*1370*/  IMAD R20, R19, 0x41a7, RZ ;  /* 0x000041a713147824 */ /* 0x000fe400078e02ff */
[----:B------:R-:W-:-:S03]  /*1380*/  IMAD.MOV.U32 R2, RZ, RZ, 0x1 ;  /* 0x00000001ff027424 */ /* 0x000fc600078e00ff */
[----:B------:R-:W-:-:S03]  /*1390*/  ISETP.GE.U32.AND P0, PT, R20, R21, PT ;  /* 0x000000151400720c */ /* 0x000fc60003f06070 */
[----:B0-----:R-:W-:Y:S01]  /*13a0*/  DFMA R18, R2, -R16, 1 ;  /* 0x3ff000000212742b */ /* 0x001fe20000000810 */
[----:B------:R-:W-:-:S07]  /*13b0*/  LOP3.LUT R23, R21, 0x7fffffff, RZ, 0x3c, !PT ;  /* 0x7fffffff15177812 */ /* 0x000fce00078e3cff */
[----:B------:R-:W-:Y:S02]  /*13c0*/  DFMA R18, R18, R18, R18 ;  /* 0x000000121212722b */ /* 0x000fe40000000012 */
[----:B------:R-:W-:-:S06]  /*13d0*/  @P0 IADD3 R23, PT, PT, -R21, RZ, RZ ;  /* 0x000000ff15170210 */ /* 0x000fcc0007ffe1ff */
[----:B------:R-:W-:Y:S01]  /*13e0*/  DFMA R2, R2, R18, R2 ;  /* 0x000000120202722b */ /* 0x000fe20000000002 */
[----:B------:R-:W-:-:S04]  /*13f0*/  IMAD.IADD R19, R20, 0x1, R23 ;  /* 0x0000000114137824 */ /* 0x000fc800078e0217 */
[----:B------:R-:W-:-:S03]  /*1400*/  VIADD R20, R19, 0xffffffff ;  /* 0xffffffff13147836 */ /* 0x000fc60000000000 */
[----:B------:R-:W-:-:S03]  /*1410*/  DFMA R22, R2, -R16, 1 ;  /* 0x3ff000000216742b */ /* 0x000fc60000000810 */
[----:B------:R-:W0:Y:S05]  /*1420*/  I2F.F64.U32 R20, R20 ;  /* 0x0000001400147312 */ /* 0x000e2a0000201800 */
        /* <DEDUP_REMOVED lines=9> */
[----:B--2---:R0:W-:Y:S04]  /*14c0*/  ST.E desc[UR36][R12.64], R29 ;  /* 0x0000001d0c007985 */ /* 0x0041e8000c101924 */
[----:B---3--:R0:W-:Y:S07]  /*14d0*/  ST.E desc[UR36][R10.64], R25 ;  /* 0x000000190a007985 */ /* 0x0081ee000c101924 */
[----:B-1----:R-:W-:Y:S05]  /*14e0*/  @P0 BRA P1, `(.L_x_201) ;  /* 0x0000000000140947 */ /* 0x002fea0000800000 */
[----:B0-----:R-:W-:Y:S02]  /*14f0*/  MOV R13, R21 ;  /* 0x00000015000d7202 */ /* 0x001fe40000000f00 */
[----:B------:R-:W-:-:S07]  /*1500*/  MOV R18, 0x1520 ;  /* 0x0000152000127802 */ /* 0x000fce0000000f00 */
[----:B------:R-:W-:Y:S05]  /*1510*/  CALL.REL.NOINC `($__internal_2_$__cuda_sm20_div_rn_f64_full) ;  /* 0x0000001800ac7944 */ /* 0x000fea0003c00000 */
[----:B------:R-:W-:Y:S02]  /*1520*/  IMAD.MOV.U32 R2, RZ, RZ, R22 ;  /* 0x000000ffff027224 */ /* 0x000fe400078e0016 */
[----:B------:R-:W-:-:S07]  /*1530*/  IMAD.MOV.U32 R3, RZ, RZ, R23 ;  /* 0x000000ffff037224 */ /* 0x000fce00078e0017 */
.L_x_201:
[----:B------:R-:W-:Y:S05]  /*1540*/  BSYNC.RECONVERGENT B1 ;  /* 0x0000000000017941 */ /* 0x000fea0003800200 */
.L_x_200:
[----:B------:R-:W-:Y:S01]  /*1550*/  DFMA R16, R16, R2, RZ ;  /* 0x000000021010722b */ /* 0x000fe200000000ff */
[----:B0-----:R-:W-:-:S05]  /*1560*/  IMAD.WIDE.U32 R10, R15, 0x4, R4 ;  /* 0x000000040f0a7825 */ /* 0x001fca00078e0004 */
[----:B------:R-:W0:Y:S01]  /*1570*/  F2I.F64.TRUNC R3, R16 ;  /* 0x0000001000037311 */ /* 0x000e22000030d100 */
[----:B------:R-:W2:Y:S01]  /*1580*/  LD.E R15, desc[UR36][R10.64] ;  /* 0x000000240a0f7980 */ /* 0x000ea2000c101900 */
[----:B0-----:R-:W-:-:S05]  /*1590*/  IMAD.WIDE R2, R3, 0x4, R4 ;  /* 0x0000000403027825 */ /* 0x001fca00078e0204 */
[----:B------:R-:W3:Y:S01]  /*15a0*/  LD.E R13, desc[UR36][R2.64] ;  /* 0x00000024020d7980 */ /* 0x000ee2000c101900 */
[----:B------:R-:W-:-:S04]  /*15b0*/  IADD3 R14, PT, PT, R14, 0x4, RZ ;  /* 0x000000040e0e7810 */ /* 0x000fc80007ffe0ff */
[----:B------:R-:W-:Y:S01]  /*15c0*/  ISETP.NE.AND P0, PT, R14, RZ, PT ;  /* 0x000000ff0e00720c */ /* 0x000fe20003f05270 */
[----:B------:R-:W-:Y:S01]  /*15d0*/  VIADD R7, R7, 0xfffffffc ;  /* 0xfffffffc07077836 */ /* 0x000fe20000000000 */
[----:B--2---:R4:W-:Y:S04]  /*15e0*/  ST.E desc[UR36][R2.64], R15 ;  /* 0x0000000f02007985 */ /* 0x0049e8000c101924 */
[----:B---3--:R4:W-:Y:S07]  /*15f0*/  ST.E desc[UR36][R10.64], R13 ;  /* 0x0000000d0a007985 */ /* 0x0089ee000c101924 */
[----:B------:R-:W-:Y:S05]  /*1600*/  @P0 BRA `(.L_x_202) ;  /* 0xfffffff400100947 */ /* 0x000fea000383ffff */
[----:B------:R-:W-:Y:S05]  /*1610*/  BSYNC.RECONVERGENT B0 ;  /* 0x0000000000007941 */ /* 0x000fea0003800200 */
.L_x_193:
[----:B------:R-:W-:-:S07]  /*1620*/  VIADD R7, R7, 0x2 ;  /* 0x0000000207077836 */ /* 0x000fce0000000000 */
.L_x_192:
[----:B------:R-:W-:-:S13]  /*1630*/  ISETP.NE.AND P0, PT, R28, RZ, PT ;  /* 0x000000ff1c00720c */ /* 0x000fda0003f05270 */
[----:B------:R-:W-:Y:S05]  /*1640*/  @!P0 BRA `(.L_x_184) ;  /* 0x00000008003c8947 */ /* 0x000fea0003800000 */
[----:B------:R-:W-:-:S13]  /*1650*/  ISETP.NE.AND P0, PT, R28, 0x1, PT ;  /* 0x000000011c00780c */ /* 0x000fda0003f05270 */
[----:B------:R-:W-:Y:S05]  /*1660*/  @!P0 BRA `(.L_x_203) ;  /* 0x0000000400708947 */ /* 0x000fea0003800000 */
[C---:B----4-:R-:W-:Y:S01]  /*1670*/  IMAD.HI.U32 R2, R19.reuse, 0x69c16bd, RZ ;  /* 0x069c16bd13027827 */ /* 0x050fe200078e00ff */
[----:B------:R-:W3:Y:S01]  /*1680*/  MUFU.RCP64H R3, 2.14748262400000000000e+09 ;  /* 0x41dfffff00037908 */ /* 0x000ee20000001800 */
[----:B------:R-:W-:Y:S02]  /*1690*/  BSSY.RECONVERGENT B0, `(.L_x_204) ;  /* 0x0000023000007945 */ /* 0x000fe40003800200 */
[----:B012---:R-:W-:Y:S01]  /*16a0*/  IMAD.MOV.U32 R10, RZ, RZ, -0x800000 ;  /* 0xff800000ff0a7424 */ /* 0x007fe200078e00ff */
[----:B------:R-:W-:Y:S01]  /*16b0*/  IADD3 R11, PT, PT, R19, -R2, RZ ;  /* 0x80000002130b7210 */ /* 0x000fe20007ffe0ff */
[----:B------:R-:W-:-:S03]  /*16c0*/  VIADD R17, R7, 0xffffffff ;  /* 0xffffffff07117836 */ /* 0x000fc60000000000 */
[----:B------:R-:W-:-:S04]  /*16d0*/  LEA.HI R11, R11, R2, RZ, 0x1f ;  /* 0x000000020b0b7211 */ /* 0x000fc800078ff8ff */
[----:B------:R-:W-:Y:S01]  /*16e0*/  SHF.R.U32.HI R2, RZ, 0x10, R11 ;  /* 0x00000010ff027819 */ /* 0x000fe2000001160b */
[----:B------:R-:W-:-:S04]  /*16f0*/  IMAD.MOV.U32 R11, RZ, RZ, 0x41dfffff ;  /* 0x41dfffffff0b7424 */ /* 0x000fc800078e00ff */
[C---:B------:R-:W-:Y:S02]  /*1700*/  IMAD R19, R2.reuse, -0x1f31d, R19 ;  /* 0xfffe0ce302137824 */ /* 0x040fe400078e0213 */
[----:B------:R-:W-:Y:S01]  /*1710*/  IMAD R14, R2, 0xb14, RZ ;  /* 0x00000b14020e7824 */ /* 0x000fe200078e02ff */
[----:B------:R-:W-:Y:S01]  /*1720*/  MOV R2, 0x1 ;  /* 0x0000000100027802 */ /* 0x000fe20000000f00 */
[----:B------:R-:W-:-:S03]  /*1730*/  IMAD R19, R19, 0x41a7, RZ ;  /* 0x000041a713137824 */ /* 0x000fc600078e02ff */
[----:B------:R-:W-:Y:S02]  /*1740*/  LOP3.LUT R16, R14, 0x7fffffff, RZ, 0x3c, !PT ;  /* 0x7fffffff0e107812 */ /* 0x000fe400078e3cff */
[----:B------:R-:W-:Y:S01]  /*1750*/  ISETP.GE.U32.AND P0, PT, R19, R14, PT ;  /* 0x0000000e1300720c */ /* 0x000fe20003f06070 */
[----:B---3--:R-:W-:-:S08]  /*1760*/  DFMA R12, R2, -R10, 1 ;  /* 0x3ff00000020c742b */ /* 0x008fd0000000080a */
[----:B------:R-:W-:-:S04]  /*1770*/  DFMA R12, R12, R12, R12 ;  /* 0x0000000c0c0c722b */ /* 0x000fc8000000000c */
[----:B------:R-:W-:-:S04]  /*1780*/  @P0 IMAD.MOV R16, RZ, RZ, -R14 ;  /* 0x000000ffff100224 */ /* 0x000fc800078e0a0e */
[----:B------:R-:W-:Y:S01]  /*1790*/  IMAD.IADD R16, R19, 0x1, R16 ;  /* 0x0000000113107824 */ /* 0x000fe200078e0210 */
[----:B------:R-:W-:-:S04]  /*17a0*/  DFMA R2, R2, R12, R2 ;  /* 0x0000000c0202722b */ /* 0x000fc80000000002 */
[----:B------:R-:W-:-:S04]  /*17b0*/  IADD3 R12, PT, PT, R16, -0x1, RZ ;  /* 0xffffffff100c7810 */ /* 0x000fc80007ffe0ff */
[C---:B------:R-:W-:Y:S02]  /*17c0*/  DFMA R14, R2.reuse, -R10, 1 ;  /* 0x3ff00000020e742b */ /* 0x040fe4000000080a */
[----:B------:R-:W0:Y:S06]  /*17d0*/  I2F.F64.U32 R12, R12 ;  /* 0x0000000c000c7312 */ /* 0x000e2c0000201800 */
[----:B------:R-:W-:-:S08]  /*17e0*/  DFMA R14, R2, R14, R2 ;  /* 0x0000000e020e722b */ /* 0x000fd00000000002 */
[----:B0-----:R-:W-:Y:S01]  /*17f0*/  DMUL R2, R14, R12 ;  /* 0x0000000c0e027228 */ /* 0x001fe20000000000 */
[----:B------:R-:W-:-:S07]  /*1800*/  FSETP.GEU.AND P1, PT, |R13|, 6.5827683646048100446e-37, PT ;  /* 0x036000000d00780b */ /* 0x000fce0003f2e200 */
[----:B------:R-:W-:-:S08]  /*1810*/  DFMA R10, R2, -R10, R12 ;  /* 0x8000000a020a722b */ /* 0x000fd0000000000c */
[----:B------:R-:W-:Y:S01]  /*1820*/  DFMA R2, R14, R10, R2 ;  /* 0x0000000a0e02722b */ /* 0x000fe20000000002 */
[----:B------:R0:W1:Y:S09]  /*1830*/  I2F.F64.U32 R14, R7 ;  /* 0x00000007000e7312 */ /* 0x0000720000201800 */
[----:B------:R-:W-:-:S05]  /*1840*/  FFMA R10, RZ, 27.999998092651367188, R3 ;  /* 0x41dfffffff0a7823 */ /* 0x000fca0000000003 */
[----:B------:R-:W-:-:S13]  /*1850*/  FSETP.GT.AND P0, PT, |R10|, 1.469367938527859385e-39, PT ;  /* 0x001000000a00780b */ /* 0x000fda0003f04200 */
[----:B01----:R-:W-:Y:S05]  /*1860*/  @P0 BRA P1, `(.L_x_205) ;  /* 0x0000000000140947 */ /* 0x003fea0000800000 */
[----:B------:R-:W-:Y:S01]  /*1870*/  IMAD.MOV.U32 R20, RZ, RZ, R12 ;  /* 0x000000ffff147224 */ /* 0x000fe200078e000c */
[----:B------:R-:W-:-:S07]  /*1880*/  MOV R18, 0x18a0 ;  /* 0x000018a000127802 */ /* 0x000fce0000000f00 */
[----:B------:R-:W-:Y:S05]  /*1890*/  CALL.REL.NOINC `($__internal_2_$__cuda_sm20_div_rn_f64_full) ;  /* 0x0000001400cc7944 */ /* 0x000fea0003c00000 */
[----:B------:R-:W-:Y:S01]  /*18a0*/  MOV R2, R22 ;  /* 0x0000001600027202 */ /* 0x000fe20000000f00 */
[----:B------:R-:W-:-:S07]  /*18b0*/  IMAD.MOV.U32 R3, RZ, RZ, R23 ;  /* 0x000000ffff037224 */ /* 0x000fce00078e0017 */
.L_x_205:
[----:B------:R-:W-:Y:S05]  /*18c0*/  BSYNC.RECONVERGENT B0 ;  /* 0x0000000000007941 */ /* 0x000fea0003800200 */
.L_x_204:
        /* <DEDUP_REMOVED lines=36> */
[----:B------:R-:W-:Y:S01]  /*1b10*/  IADD3 R7, PT, PT, R7, -0x2, RZ ;  /* 0xfffffffe07077810 */ /* 0x000fe20007ffe0ff */
[----:B--2---:R0:W-:Y:S04]  /*1b20*/  ST.E desc[UR36][R12.64], R27 ;  /* 0x0000001b0c007985 */ /* 0x0041e8000c101924 */
[----:B---3--:R0:W-:Y:S06]  /*1b30*/  ST.E desc[UR36][R10.64], R25 ;  /* 0x000000190a007985 */ /* 0x0081ec000c101924 */
[----:B-1----:R-:W-:Y:S05]  /*1b40*/  @P0 BRA P1, `(.L_x_207) ;  /* 0x0000000000140947 */ /* 0x002fea0000800000 */
[----:B0-----:R-:W-:Y:S01]  /*1b50*/  IMAD.MOV.U32 R13, RZ, RZ, R21 ;  /* 0x000000ffff0d7224 */ /* 0x001fe200078e0015 */
[----:B------:R-:W-:-:S07]  /*1b60*/  MOV R18, 0x1b80 ;  /* 0x00001b8000127802 */ /* 0x000fce0000000f00 */
[----:B------:R-:W-:Y:S05]  /*1b70*/  CALL.REL.NOINC `($__internal_2_$__cuda_sm20_div_rn_f64_full) ;  /* 0x0000001400147944 */ /* 0x000fea0003c00000 */
[----:B------:R-:W-:Y:S01]  /*1b80*/  IMAD.MOV.U32 R2, RZ, RZ, R22 ;  /* 0x000000ffff027224 */ /* 0x000fe200078e0016 */
[----:B------:R-:W-:-:S07]  /*1b90*/  MOV R3, R23 ;  /* 0x0000001700037202 */ /* 0x000fce0000000f00 */
.L_x_207:
[----:B------:R-:W-:Y:S05]  /*1ba0*/  BSYNC.RECONVERGENT B0 ;  /* 0x0000000000007941 */ /* 0x000fea0003800200 */
.L_x_206:
[----:B------:R-:W-:Y:S01]  /*1bb0*/  DFMA R14, R14, R2, RZ ;  /* 0x000000020e0e722b */ /* 0x000fe200000000ff */
[----:B0-----:R-:W-:-:S05]  /*1bc0*/  IMAD.WIDE.U32 R10, R7, 0x4, R4 ;  /* 0x00000004070a7825 */ /* 0x001fca00078e0004 */
[----:B------:R-:W0:Y:S01]  /*1bd0*/  F2I.F64.TRUNC R3, R14 ;  /* 0x0000000e00037311 */ /* 0x000e22000030d100 */
[----:B------:R-:W2:Y:S01]  /*1be0*/  LD.E R17, desc[UR36][R10.64] ;  /* 0x000000240a117980 */ /* 0x000ea2000c101900 */
[----:B0-----:R-:W-:-:S05]  /*1bf0*/  IMAD.WIDE R2, R3, 0x4, R4 ;  /* 0x0000000403027825 */ /* 0x001fca00078e0204 */
[----:B------:R-:W3:Y:S04]  /*1c00*/  LD.E R13, desc[UR36][R2.64] ;  /* 0x00000024020d7980 */ /* 0x000ee8000c101900 */
[----:B--2---:R0:W-:Y:S04]  /*1c10*/  ST.E desc[UR36][R2.64], R17 ;  /* 0x0000001102007985 */ /* 0x0041e8000c101924 */
[----:B---3--:R0:W-:Y:S02]  /*1c20*/  ST.E desc[UR36][R10.64], R13 ;  /* 0x0000000d0a007985 */ /* 0x0081e4000c101924 */
.L_x_203:
[----:B------:R-:W3:Y:S02]  /*1c30*/  LDCU UR4, c[0x0][0x38c] ;  /* 0x00007180ff0477ac */ /* 0x000ee40008000800 */
[----:B---3--:R-:W-:-:S04]  /*1c40*/  ULOP3.LUT UR4, UR4, 0x1, URZ, 0xc0, !UPT ;  /* 0x0000000104047892 */ /* 0x008fc8000f8ec0ff */
[----:B------:R-:W-:-:S09]  /*1c50*/  UISETP.NE.U32.AND UP0, UPT, UR4, 0x1, UPT ;  /* 0x000000010400788c */ /* 0x000fd2000bf05070 */
[----:B------:R-:W-:Y:S05]  /*1c60*/  BRA.U UP0, `(.L_x_184) ;  /* 0x0000000100b47547 */ /* 0x000fea000b800000 */
[----:B0---4-:R-:W-:Y:S01]  /*1c70*/  IMAD.HI.U32 R2, R19, 0x69c16bd, RZ ;  /* 0x069c16bd13027827 */ /* 0x011fe200078e00ff */
[----:B------:R-:W0:Y:S01]  /*1c80*/  MUFU.RCP64H R3, 2.14748262400000000000e+09 ;  /* 0x41dfffff00037908 */ /* 0x000e220000001800 */
[----:B------:R-:W-:Y:S01]  /*1c90*/  BSSY.RECONVERGENT B0, `(.L_x_208) ;  /* 0x0000022000007945 */ /* 0x000fe20003800200 */
[----:B-12---:R-:W-:Y:S01]  /*1ca0*/  IADD3 R17, PT, PT, R7, -0x1, RZ ;  /* 0xffffffff07117810 */ /* 0x006fe20007ffe0ff */
[----:B------:R-:W-:Y:S02]  /*1cb0*/  IMAD.IADD R11, R19, 0x1, -R2 ;  /* 0x00000001130b7824 */ /* 0x000fe400078e0a02 */
[----:B------:R-:W-:-:S03]  /*1cc0*/  IMAD.MOV.U32 R10, RZ, RZ, -0x800000 ;  /* 0xff800000ff0a7424 */ /* 0x000fc600078e00ff */
[----:B------:R-:W-:Y:S01]  /*1cd0*/  LEA.HI R11, R11, R2, RZ, 0x1f ;  /* 0x000000020b0b7211 */ /* 0x000fe200078ff8ff */
[----:B------:R-:W-:-:S03]  /*1ce0*/  IMAD.MOV.U32 R2, RZ, RZ, 0x1 ;  /* 0x00000001ff027424 */ /* 0x000fc600078e00ff */
[----:B------:R-:W-:Y:S02]  /*1cf0*/  SHF.R.U32.HI R12, RZ, 0x10, R11 ;  /* 0x00000010ff0c7819 */ /* 0x000fe4000001160b */
[----:B------:R-:W-:-:S03]  /*1d00*/  MOV R11, 0x41dfffff ;  /* 0x41dfffff000b7802 */ /* 0x000fc60000000f00 */
[C---:B------:R-:W-:Y:S02]  /*1d10*/  IMAD R19, R12.reuse, -0x1f31d, R19 ;  /* 0xfffe0ce30c137824 */ /* 0x040fe400078e0213 */
[----:B------:R-:W-:Y:S01]  /*1d20*/  IMAD R14, R12, 0xb14, RZ ;  /* 0x00000b140c0e7824 */ /* 0x000fe200078e02ff */
[----:B0-----:R-:W-:Y:S01]  /*1d30*/  DFMA R12, R2, -R10, 1 ;  /* 0x3ff00000020c742b */ /* 0x001fe2000000080a */
[----:B------:R-:W-:-:S03]  /*1d40*/  IMAD R19, R19, 0x41a7, RZ ;  /* 0x000041a713137824 */ /* 0x000fc600078e02ff */
[----:B------:R-:W-:Y:S02]  /*1d50*/  LOP3.LUT R16, R14, 0x7fffffff, RZ, 0x3c, !PT ;  /* 0x7fffffff0e107812 */ /* 0x000fe400078e3cff */
[----:B------:R-:W-:Y:S02]  /*1d60*/  ISETP.GE.U32.AND P0, PT, R19, R14, PT ;  /* 0x0000000e1300720c */ /* 0x000fe40003f06070 */
[----:B------:R-:W-:-:S08]  /*1d70*/  DFMA R12, R12, R12, R12 ;  /* 0x0000000c0c0c722b */ /* 0x000fd0000000000c */
[----:B------:R-:W-:-:S03]  /*1d80*/  DFMA R2, R2, R12, R2 ;  /* 0x0000000c0202722b */ /* 0x000fc60000000002 */
[----:B------:R-:W-:-:S05]  /*1d90*/  @P0 IMAD.MOV R16, RZ, RZ, -R14 ;  /* 0x000000ffff100224 */ /* 0x000fca00078e0a0e */
[----:B------:R-:W-:Y:S01]  /*1da0*/  IADD3 R12, PT, PT, R16, -0x1, R19 ;  /* 0xffffffff100c7810 */ /* 0x000fe20007ffe013 */
[----:B------:R-:W-:-:S05]  /*1db0*/  DFMA R14, R2, -R10, 1 ;  /* 0x3ff00000020e742b */ /* 0x000fca000000080a */
[----:B------:R-:W0:Y:S03]  /*1dc0*/  I2F.F64.U32 R12, R12 ;  /* 0x0000000c000c7312 */ /* 0x000e260000201800 */
        /* <DEDUP_REMOVED lines=12> */
[----:B------:R-:W-:Y:S01]  /*1e90*/  IMAD.MOV.U32 R2, RZ, RZ, R22 ;  /* 0x000000ffff027224 */ /* 0x000fe200078e0016 */
[----:B------:R-:W-:-:S07]  /*1ea0*/  MOV R3, R23 ;  /* 0x0000001700037202 */ /* 0x000fce0000000f00 */
.L_x_209:
[----:B------:R-:W-:Y:S05]  /*1eb0*/  BSYNC.RECONVERGENT B0 ;  /* 0x0000000000007941 */ /* 0x000fea0003800200 */
.L_x_208:
[----:B------:R-:W-:Y:S01]  /*1ec0*/  DFMA R14, R14, R2, RZ ;  /* 0x000000020e0e722b */ /* 0x000fe200000000ff */
[----:B------:R-:W-:-:S05]  /*1ed0*/  IMAD.WIDE.U32 R8, R17, 0x4, R4 ;  /* 0x0000000411087825 */ /* 0x000fca00078e0004 */
[----:B------:R-:W0:Y:S01]  /*1ee0*/  F2I.F64.TRUNC R3, R14 ;  /* 0x0000000e00037311 */ /* 0x000e22000030d100 */
[----:B------:R-:W2:Y:S01]  /*1ef0*/  LD.E R11, desc[UR36][R8.64] ;  /* 0x00000024080b7980 */ /* 0x000ea2000c101900 */
[----:B0-----:R-:W-:-:S05]  /*1f00*/  IMAD.WIDE R2, R3, 0x4, R4 ;  /* 0x0000000403027825 */ /* 0x001fca00078e0204 */
[----:B------:R-:W3:Y:S04]  /*1f10*/  LD.E R7, desc[UR36][R2.64] ;  /* 0x0000002402077980 */ /* 0x000ee8000c101900 */
[----:B--2---:R0:W-:Y:S04]  /*1f20*/  ST.E desc[UR36][R2.64], R11 ;  /* 0x0000000b02007985 */ /* 0x0041e8000c101924 */
[----:B---3--:R0:W-:Y:S02]  /*1f30*/  ST.E desc[UR36][R8.64], R7 ;  /* 0x0000000708007985 */ /* 0x0081e4000c101924 */
.L_x_184:
[----:B0-----:R-:W0:Y:S01]  /*1f40*/  LDC R7, c[0x0][0x38c] ;  /* 0x0000e300ff077b82 */ /* 0x001e220000000800 */
[----:B------:R-:W-:Y:S05]  /*1f50*/  WARPSYNC.ALL ;  /* 0x0000000000007948 */ /* 0x000fea0003800000 */
[C---:B--2-4-:R-:W-:Y:S02]  /*1f60*/  IMAD.WIDE.U32 R12, R0.reuse, 0x4, RZ ;  /* 0x00000004000c7825 */ /* 0x054fe400078e00ff */
[----:B------:R-:W2:Y:S08]  /*1f70*/  LDC.64 R8, c[0x0][0x3c0] ;  /* 0x0000f000ff087b82 */ /* 0x000eb00000000a00 */
[----:B------:R-:W-:Y:S01]  /*1f80*/  BAR.SYNC.DEFER_BLOCKING 0x0 ;  /* 0x0000000000007b1d */ /* 0x000fe20000010000 */
[----:B0-----:R-:W-:Y:S01]  /*1f90*/  ISETP.GE.AND P0, PT, R7, 0x1, PT ;  /* 0x000000010700780c */ /* 0x001fe20003f06270 */
[----:B--2---:R-:W-:-:S12]  /*1fa0*/  IMAD.WIDE.U32 R8, R0, 0x4, R8 ;  /* 0x0000000400087825 */ /* 0x004fd800078e0008 */
[----:B------:R-:W-:Y:S05]  /*1fb0*/  @!P0 BRA `(.L_x_210) ;  /* 0x0000000400d08947 */ /* 0x000fea0003800000 */
[C---:B------:R-:W-:Y:S01]  /*1fc0*/  VIADD R0, R7.reuse, 0xffffffff ;  /* 0xffffffff07007836 */ /* 0x040fe20000000000 */
[----:B------:R-:W-:Y:S01]  /*1fd0*/  LOP3.LUT R18, R7, 0xf, RZ, 0xc0, !PT ;  /* 0x0000000f07127812 */ /* 0x000fe200078ec0ff */
[----:B-1----:R-:W-:-:S03]  /*1fe0*/  IMAD.MOV.U32 R15, RZ, RZ, RZ ;  /* 0x000000ffff0f7224 */ /* 0x002fc600078e00ff */
[----:B------:R-:W-:Y:S02]  /*1ff0*/  ISETP.GE.U32.AND P1, PT, R0, 0xf, PT ;  /* 0x0000000f0000780c */ /* 0x000fe40003f26070 */
[----:B------:R-:W-:-:S11]  /*2000*/  ISETP.NE.AND P0, PT, R18, RZ, PT ;  /* 0x000000ff1200720c */ /* 0x000fd60003f05270 */
[----:B------:R-:W-:Y:S05]  /*2010*/  @!P1 BRA `(.L_x_211) ;  /* 0x0000000000c49947 */ /* 0x000fea0003800000 */
[----:B------:R-:W-:Y:S02]  /*2020*/  IADD3 R14, P1, PT, R8, 0x20, RZ ;  /* 0x00000020080e7810 */ /* 0x000fe40007f3e0ff */
[----:B------:R-:W-:Y:S02]  /*2030*/  LOP3.LUT R15, R7, 0x7ffffff0, RZ, 0xc0, !PT ;  /* 0x7ffffff0070f7812 */ /* 0x000fe400078ec0ff */
[----:B------:R-:W-:Y:S01]  /*2040*/  IADD3 R16, P2, PT, R4, 0x20, RZ ;  /* 0x0000002004107810 */ /* 0x000fe20007f5e0ff */
[----:B------:R-:W-:Y:S02]  /*2050*/  IMAD.X R25, RZ, RZ, R9, P1 ;  /* 0x000000ffff197224 */ /* 0x000fe400008e0609 */
[----:B------:R-:W-:Y:S01]  /*2060*/  IMAD.MOV R0, RZ, RZ, -R15 ;  /* 0x000000ffff007224 */ /* 0x000fe200078e0a0f */
[----:B------:R-:W-:-:S09]  /*2070*/  IADD3.X R17, PT, PT, RZ, R5, RZ, P2, !PT ;  /* 0x00000005ff117210 */ /* 0x000fd200017fe4ff */
.L_x_212:
[----:B------:R-:W-:Y:S01]  /*2080*/  MOV R2, R16 ;  /* 0x0000001000027202 */ /* 0x000fe20000000f00 */
[----:B------:R-:W-:-:S05]  /*2090*/  IMAD.MOV.U32 R3, RZ, RZ, R17 ;  /* 0x000000ffff037224 */ /* 0x000fca00078e0011 */
[----:B------:R-:W2:Y:S01]  /*20a0*/  LD.E R17, desc[UR36][R2.64+-0x20] ;  /* 0xffffe02402117980 */ /* 0x000ea2000c101900 */
[----:B-1----:R-:W-:Y:S01]  /*20b0*/  IMAD.MOV.U32 R10, RZ, RZ, R14 ;  /* 0x000000ffff0a7224 */ /* 0x002fe200078e000e */
[----:B------:R-:W-:-:S05]  /*20c0*/  MOV R11, R25 ;  /* 0x00000019000b7202 */ /* 0x000fca0000000f00 */
[----:B--2---:R0:W-:Y:S04]  /*20d0*/  STG.E desc[UR36][R10.64+-0x20], R17 ;  /* 0xffffe0110a007986 */ /* 0x0041e8000c101924 */
[----:B------:R-:W2:Y:S04]  /*20e0*/  LD.E R19, desc[UR36][R2.64+-0x1c] ;  /* 0xffffe42402137980 */ /* 0x000ea8000c101900 */
[----:B--2---:R1:W-:Y:S04]  /*20f0*/  STG.E desc[UR36][R10.64+-0x1c], R19 ;  /* 0xffffe4130a007986 */ /* 0x0043e8000c101924 */
[----:B------:R-:W2:Y:S04]  /*2100*/  LD.E R21, desc[UR36][R2.64+-0x18] ;  /* 0xffffe82402157980 */ /* 0x000ea8000c101900 */
[----:B--2---:R2:W-:Y:S04]  /*2110*/  STG.E desc[UR36][R10.64+-0x18], R21 ;  /* 0xffffe8150a007986 */ /* 0x0045e8000c101924 */
[----:B------:R-:W3:Y:S04]  /*2120*/  LD.E R23, desc[UR36][R2.64+-0x14] ;  /* 0xffffec2402177980 */ /* 0x000ee8000c101900 */
[----:B---3--:R3:W-:Y:S04]  /*2130*/  STG.E desc[UR36][R10.64+-0x14], R23 ;  /* 0xffffec170a007986 */ /* 0x0087e8000c101924 */
[----:B------:R-:W4:Y:S04]  /*2140*/  LD.E R25, desc[UR36][R2.64+-0x10] ;  /* 0xfffff02402197980 */ /* 0x000f28000c101900 */
[----:B----4-:R4:W-:Y:S04]  /*2150*/  STG.E desc[UR36][R10.64+-0x10], R25 ;  /* 0xfffff0190a007986 */ /* 0x0109e8000c101924 */
[----:B------:R-:W5:Y:S04]  /*2160*/  LD.E R27, desc[UR36][R2.64+-0xc] ;  /* 0xfffff424021b7980 */ /* 0x000f68000c101900 */
[----:B-----5:R5:W-:Y:S04]  /*2170*/  STG.E desc[UR36][R10.64+-0xc], R27 ;  /* 0xfffff41b0a007986 */ /* 0x020be8000c101924 */
[----:B0-----:R-:W2:Y:S04]  /*2180*/  LD.E R17, desc[UR36][R2.64+-0x8] ;  /* 0xfffff82402117980 */ /* 0x001ea8000c101900 */
[----:B--2---:R0:W-:Y:S04]  /*2190*/  STG.E desc[UR36][R10.64+-0x8], R17 ;  /* 0xfffff8110a007986 */ /* 0x0041e8000c101924 */
[----:B-1----:R-:W2:Y:S04]  /*21a0*/  LD.E R19, desc[UR36][R2.64+-0x4] ;  /* 0xfffffc2402137980 */ /* 0x002ea8000c101900 */
[----:B--2---:R1:W-:Y:S04]  /*21b0*/  STG.E desc[UR36][R10.64+-0x4], R19 ;  /* 0xfffffc130a007986 */ /* 0x0043e8000c101924 */
[----:B------:R-:W2:Y:S04]  /*21c0*/  LD.E R21, desc[UR36][R2.64] ;  /* 0x0000002402157980 */ /* 0x000ea8000c101900 */
[----:B--2---:R2:W-:Y:S04]  /*21d0*/  STG.E desc[UR36][R10.64], R21 ;  /* 0x000000150a007986 */ /* 0x0045e8000c101924 */
[----:B---3--:R-:W3:Y:S04]  /*21e0*/  LD.E R23, desc[UR36][R2.64+0x4] ;  /* 0x0000042402177980 */ /* 0x008ee8000c101900 */
[----:B---3--:R3:W-:Y:S04]  /*21f0*/  STG.E desc[UR36][R10.64+0x4], R23 ;  /* 0x000004170a007986 */ /* 0x0087e8000c101924 */
[----:B----4-:R-:W4:Y:S04]  /*2200*/  LD.E R25, desc[UR36][R2.64+0x8] ;  /* 0x0000082402197980 */ /* 0x010f28000c101900 */
[----:B----4-:R-:W-:Y:S04]  /*2210*/  STG.E desc[UR36][R10.64+0x8], R25 ;  /* 0x000008190a007986 */ /* 0x010fe8000c101924 */
[----:B-----5:R-:W4:Y:S04]  /*2220*/  LD.E R27, desc[UR36][R2.64+0xc] ;  /* 0x00000c24021b7980 */ /* 0x020f28000c101900 */
[----:B----4-:R-:W-:Y:S04]  /*2230*/  STG.E desc[UR36][R10.64+0xc], R27 ;  /* 0x00000c1b0a007986 */ /* 0x010fe8000c101924 */
[----:B0-----:R-:W4:Y:S04]  /*2240*/  LD.E R17, desc[UR36][R2.64+0x10] ;  /* 0x0000102402117980 */ /* 0x001f28000c101900 */
[----:B----4-:R0:W-:Y:S04]  /*2250*/  STG.E desc[UR36][R10.64+0x10], R17 ;  /* 0x000010110a007986 */ /* 0x0101e8000c101924 */
[----:B-1----:R-:W4:Y:S04]  /*2260*/  LD.E R19, desc[UR36][R2.64+0x14] ;  /* 0x0000142402137980 */ /* 0x002f28000c101900 */
[----:B----4-:R1:W-:Y:S04]  /*2270*/  STG.E desc[UR36][R10.64+0x14], R19 ;  /* 0x000014130a007986 */ /* 0x0103e8000c101924 */
[----:B--2---:R-:W2:Y:S04]  /*2280*/  LD.E R21, desc[UR36][R2.64+0x18] ;  /* 0x0000182402157980 */ /* 0x004ea8000c101900 */
[----:B--2---:R1:W-:Y:S04]  /*2290*/  STG.E desc[UR36][R10.64+0x18], R21 ;  /* 0x000018150a007986 */ /* 0x0043e8000c101924 */
[----:B---3--:R-:W2:Y:S01]  /*22a0*/  LD.E R23, desc[UR36][R2.64+0x1c] ;  /* 0x00001c2402177980 */ /* 0x008ea2000c101900 */
[----:B------:R-:W-:Y:S01]  /*22b0*/  VIADD R0, R0, 0x10 ;  /* 0x0000001000007836 */ /* 0x000fe20000000000 */
[----:B------:R-:W-:-:S02]  /*22c0*/  IADD3 R16, P2, PT, R2, 0x40, RZ ;  /* 0x0000004002107810 */ /* 0x000fc40007f5e0ff */
[----:B------:R-:W-:Y:S02]  /*22d0*/  IADD3 R14, P3, PT, R10, 0x40, RZ ;  /* 0x000000400a0e7810 */ /* 0x000fe40007f7e0ff */
[----:B------:R-:W-:Y:S01]  /*22e0*/  ISETP.NE.AND P1, PT, R0, RZ, PT ;  /* 0x000000ff0000720c */ /* 0x000fe20003f25270 */
[----:B0-----:R-:W-:Y:S01]  /*22f0*/  IMAD.X R17, RZ, RZ, R3, P2 ;  /* 0x000000ffff117224 */ /* 0x001fe200010e0603 */
[----:B------:R-:W-:Y:S01]  /*2300*/  IADD3.X R25, PT, PT, RZ, R11, RZ, P3, !PT ;  /* 0x0000000bff197210 */ /* 0x000fe20001ffe4ff */
[----:B--2---:R1:W-:Y:S10]  /*2310*/  STG.E desc[UR36][R10.64+0x1c], R23 ;  /* 0x00001c170a007986 */ /* 0x0043f4000c101924 */
[----:B------:R-:W-:Y:S05]  /*2320*/  @P1 BRA `(.L_x_212) ;  /* 0xfffffffc00541947 */ /* 0x000fea000383ffff */
.L_x_211:
[----:B------:R-:W-:Y:S05]  /*2330*/  @!P0 BRA `(.L_x_210) ;  /* 0x0000000000f08947 */ /* 0x000fea0003800000 */
[----:B------:R-:W-:Y:S02]  /*2340*/  ISETP.GE.U32.AND P0, PT, R18, 0x8, PT ;  /* 0x000000081200780c */ /* 0x000fe40003f06070 */
[----:B------:R-:W-:-:S04]  /*2350*/  LOP3.LUT R14, R7, 0x7, RZ, 0xc0, !PT ;  /* 0x00000007070e7812 */ /* 0x000fc800078ec0ff */
[----:B------:R-:W-:-:S07]  /*2360*/  ISETP.NE.AND P1, PT, R14, RZ, PT ;  /* 0x000000ff0e00720c */ /* 0x000fce0003f25270 */
[----:B------:R-:W-:Y:S06]  /*2370*/  @!P0 BRA `(.L_x_213) ;  /* 0x00000000004c8947 */ /* 0x000fec0003800000 */
[----:B------:R-:W-:-:S05]  /*2380*/  IMAD.WIDE.U32 R2, R15, 0x4, R4 ;  /* 0x000000040f027825 */ /* 0x000fca00078e0004 */
[----:B------:R-:W2:Y:S01]  /*2390*/  LD.E R17, desc[UR36][R2.64] ;  /* 0x0000002402117980 */ /* 0x000ea2000c101900 */
[----:B-1----:R-:W-:-:S05]  /*23a0*/  IMAD.WIDE.U32 R10, R15, 0x4, R8 ;  /* 0x000000040f0a7825 */ /* 0x002fca00078e0008 */
[----:B--2---:R0:W-:Y:S04]  /*23b0*/  STG.E desc[UR36][R10.64], R17 ;  /* 0x000000110a007986 */ /* 0x0041e8000c101924 */
[----:B------:R-:W2:Y:S04]  /*23c0*/  LD.E R19, desc[UR36][R2.64+0x4] ;  /* 0x0000042402137980 */ /* 0x000ea8000c101900 */
[----:B--2---:R1:W-:Y:S04]  /*23d0*/  STG.E desc[UR36][R10.64+0x4], R19 ;  /* 0x000004130a007986 */ /* 0x0043e8000c101924 */
[----:B------:R-:W2:Y:S04]  /*23e0*/  LD.E R21, desc[UR36][R2.64+0x8] ;  /* 0x0000082402157980 */ /* 0x000ea8000c101900 */
[----:B--2---:R2:W-:Y:S04]  /*23f0*/  STG.E desc[UR36][R10.64+0x8], R21 ;  /* 0x000008150a007986 */ /* 0x0045e8000c101924 */
[----:B------:R-:W3:Y:S04]  /*2400*/  LD.E R23, desc[UR36][R2.64+0xc] ;  /* 0x00000c2402177980 */ /* 0x000ee8000c101900 */
[----:B---3--:R2:W-:Y:S04]  /*2410*/  STG.E desc[UR36][R10.64+0xc], R23 ;  /* 0x00000c170a007986 */ /* 0x0085e8000c101924 */
[----:B------:R-:W3:Y:S04]  /*2420*/  LD.E R25, desc[UR36][R2.64+0x10] ;  /* 0x0000102402197980 */ /* 0x000ee8000c101900 */
[----:B---3--:R2:W-:Y:S04]  /*2430*/  STG.E desc[UR36][R10.64+0x10], R25 ;  /* 0x000010190a007986 */ /* 0x0085e8000c101924 */
[----:B------:R-:W3:Y:S04]  /*2440*/  LD.E R27, desc[UR36][R2.64+0x14] ;  /* 0x00001424021b7980 */ /* 0x000ee8000c101900 */
[----:B---3--:R2:W-:Y:S04]  /*2450*/  STG.E desc[UR36][R10.64+0x14], R27 ;  /* 0x0000141b0a007986 */ /* 0x0085e8000c101924 */
[----:B0-----:R-:W3:Y:S04]  /*2460*/  LD.E R17, desc[UR36][R2.64+0x18] ;  /* 0x0000182402117980 */ /* 0x001ee8000c101900 */
[----:B---3--:R2:W-:Y:S04]  /*2470*/  STG.E desc[UR36][R10.64+0x18], R17 ;  /* 0x000018110a007986 */ /* 0x0085e8000c101924 */
[----:B-1----:R-:W3:Y:S01]  /*2480*/  LD.E R19, desc[UR36][R2.64+0x1c] ;  /* 0x00001c2402137980 */ /* 0x002ee2000c101900 */
[----:B------:R-:W-:-:S03]  /*2490*/  VIADD R15, R15, 0x8 ;  /* 0x000000080f0f7836 */ /* 0x000fc60000000000 */
[----:B---3--:R2:W-:Y:S04]  /*24a0*/  STG.E desc[UR36][R10.64+0x1c], R19 ;  /* 0x00001c130a007986 */ /* 0x0085e8000c101924 */
.L_x_213:
[----:B------:R-:W-:Y:S05]  /*24b0*/  @!P1 BRA `(.L_x_210) ;  /* 0x0000000000909947 */ /* 0x000fea0003800000 */
[----:B------:R-:W-:Y:S02]  /*24c0*/  ISETP.GE.U32.AND P0, PT, R14, 0x4, PT ;  /* 0x000000040e00780c */ /* 0x000fe40003f06070 */
[----:B------:R-:W-:-:S04]  /*24d0*/  LOP3.LUT R0, R7, 0x3, RZ, 0xc0, !PT ;  /* 0x0000000307007812 */ /* 0x000fc800078ec0ff */
[----:B------:R-:W-:-:S07]  /*24e0*/  ISETP.NE.AND P1, PT, R0, RZ, PT ;  /* 0x000000ff0000720c */ /* 0x000fce0003f25270 */
[----:B------:R-:W-:Y:S06]  /*24f0*/  @!P0 BRA `(.L_x_214) ;  /* 0x00000000002c8947 */ /* 0x000fec0003800000 */
[----:B------:R-:W-:-:S05]  /*2500*/  IMAD.WIDE.U32 R2, R15, 0x4, R4 ;  /* 0x000000040f027825 */ /* 0x000fca00078e0004 */
[----:B--2---:R-:W2:Y:S01]  /*2510*/  LD.E R17, desc[UR36][R2.64] ;  /* 0x0000002402117980 */ /* 0x004ea2000c101900 */
[----:B-1----:R-:W-:-:S05]  /*2520*/  IMAD.WIDE.U32 R10, R15, 0x4, R8 ;  /* 0x000000040f0a7825 */ /* 0x002fca00078e0008 */
[----:B--2---:R0:W-:Y:S04]  /*2530*/  STG.E desc[UR36][R10.64], R17 ;  /* 0x000000110a007986 */ /* 0x0041e8000c101924 */
[----:B------:R-:W2:Y:S04]  /*2540*/  LD.E R19, desc[UR36][R2.64+0x4] ;  /* 0x0000042402137980 */ /* 0x000ea8000c101900 */
[----:B--2---:R0:W-:Y:S04]  /*2550*/  STG.E desc[UR36][R10.64+0x4], R19 ;  /* 0x000004130a007986 */ /* 0x0041e8000c101924 */
[----:B------:R-:W2:Y:S04]  /*2560*/  LD.E R21, desc[UR36][R2.64+0x8] ;  /* 0x0000082402157980 */ /* 0x000ea8000c101900 */
[----:B--2---:R0:W-:Y:S04]  /*2570*/  STG.E desc[UR36][R10.64+0x8], R21 ;  /* 0x000008150a007986 */ /* 0x0041e8000c101924 */
[----:B------:R-:W2:Y:S01]  /*2580*/  LD.E R23, desc[UR36][R2.64+0xc] ;  /* 0x00000c2402177980 */ /* 0x000ea2000c101900 */
[----:B------:R-:W-:-:S03]  /*2590*/  VIADD R15, R15, 0x4 ;  /* 0x000000040f0f7836 */ /* 0x000fc60000000000 */
[----:B--2---:R0:W-:Y:S04]  /*25a0*/  STG.E desc[UR36][R10.64+0xc], R23 ;  /* 0x00000c170a007986 */ /* 0x0041e8000c101924 */
.L_x_214:
[----:B------:R-:W-:Y:S05]  /*25b0*/  @!P1 BRA `(.L_x_210) ;  /* 0x0000000000509947 */ /* 0x000fea0003800000 */
[----:B------:R-:W3:Y:S01]  /*25c0*/  LDCU.64 UR4, c[0x0][0x3c0] ;  /* 0x00007800ff0477ac */ /* 0x000ee20008000a00 */
[----:B------:R-:W-:-:S04]  /*25d0*/  IMAD.WIDE.U32 R2, R15, 0x4, R12 ;  /* 0x000000040f027825 */ /* 0x000fc800078e000c */
[----:B012---:R-:W-:-:S04]  /*25e0*/  IMAD.WIDE.U32 R10, R15, 0x4, R4 ;  /* 0x000000040f0a7825 */ /* 0x007fc800078e0004 */
[----:B------:R-:W-:Y:S01]  /*25f0*/  IMAD.MOV R0, RZ, RZ, -R0 ;  /* 0x000000ffff007224 */ /* 0x000fe200078e0a00 */
[----:B------:R-:W-:Y:S02]  /*2600*/  MOV R15, R11 ;  /* 0x0000000b000f7202 */ /* 0x000fe40000000f00 */
[----:B---3--:R-:W-:-:S04]  /*2610*/  IADD3 R14, P0, PT, R2, UR4, RZ ;  /* 0x00000004020e7c10 */ /* 0x008fc8000ff1e0ff */
[----:B------:R-:W-:-:S09]  /*2620*/  IADD3.X R17, PT, PT, R3, UR5, RZ, P0, !PT ;  /* 0x0000000503117c10 */ /* 0x000fd200087fe4ff */
.L_x_215:
[----:B---3--:R-:W-:Y:S01]  /*2630*/  IMAD.MOV.U32 R2, RZ, RZ, R10 ;  /* 0x000000ffff027224 */ /* 0x008fe200078e000a */
[----:B------:R-:W-:-:S05]  /*2640*/  MOV R3, R15 ;  /* 0x0000000f00037202 */ /* 0x000fca0000000f00 */
[----:B------:R0:W2:Y:S01]  /*2650*/  LD.E R11, desc[UR36][R2.64] ;  /* 0x00000024020b7980 */ /* 0x0000a2000c101900 */
[----:B------:R-:W-:Y:S02]  /*2660*/  IADD3 R0, PT, PT, R0, 0x1, RZ ;  /* 0x0000000100007810 */ /* 0x000fe40007ffe0ff */
[----:B------:R-:W-:Y:S02]  /*2670*/  IADD3 R10, P2, PT, R10, 0x4, RZ ;  /* 0x000000040a0a7810 */ /* 0x000fe40007f5e0ff */
[----:B------:R-:W-:-:S03]  /*2680*/  ISETP.NE.AND P0, PT, R0, RZ, PT ;  /* 0x000000ff0000720c */ /* 0x000fc60003f05270 */
[----:B------:R-:W-:Y:S02]  /*2690*/  IMAD.X R15, RZ, RZ, R15, P2 ;  /* 0x000000ffff0f7224 */ /* 0x000fe400010e060f */
[----:B0-----:R-:W-:Y:S01]  /*26a0*/  IMAD.MOV.U32 R2, RZ, RZ, R14 ;  /* 0x000000ffff027224 */ /* 0x001fe200078e000e */
[----:B------:R-:W-:Y:S01]  /*26b0*/  IADD3 R14, P1, PT, R14, 0x4, RZ ;  /* 0x000000040e0e7810 */ /* 0x000fe20007f3e0ff */
[----:B------:R-:W-:-:S04]  /*26c0*/  IMAD.MOV.U32 R3, RZ, RZ, R17 ;  /* 0x000000ffff037224 */ /* 0x000fc800078e0011 */
[----:B------:R-:W-:Y:S01]  /*26d0*/  IMAD.X R17, RZ, RZ, R17, P1 ;  /* 0x000000ffff117224 */ /* 0x000fe200008e0611 */
[----:B--2---:R3:W-:Y:S01]  /*26e0*/  STG.E desc[UR36][R2.64], R11 ;  /* 0x0000000b02007986 */ /* 0x0047e2000c101924 */
[----:B------:R-:W-:Y:S06]  /*26f0*/  @P0 BRA `(.L_x_215) ;  /* 0xfffffffc00cc0947 */ /* 0x000fec000383ffff */
.L_x_210:
[----:B------:R-:W-:Y:S01]  /*2700*/  IADD3 R14, P0, PT, R8, UR38, RZ ;  /* 0x00000026080e7c10 */ /* 0x000fe2000ff1e0ff */
[----:B------:R-:W4:Y:S01]  /*2710*/  LDG.E R0, desc[UR36][R8.64] ;  /* 0x0000002408007981 */ /* 0x000f22000c1e1900 */
[----:B0123--:R-:W0:Y:S02]  /*2720*/  LDC.64 R10, c[0x0][0x3b8] ;  /* 0x0000ee00ff0a7b82 */ /* 0x00fe240000000a00 */
[----:B------:R-:W-:-:S05]  /*2730*/  IADD3.X R15, PT, PT, R9, UR39, RZ, P0, !PT ;  /* 0x00000027090f7c10 */ /* 0x000fca00087fe4ff */
[----:B------:R-:W4:Y:S01]  /*2740*/  LDG.E R14, desc[UR36][R14.64+-0x4] ;  /* 0xfffffc240e0e7981 */ /* 0x000f22000c1e1900 */
[----:B------:R-:W-:Y:S01]  /*2750*/  ISETP.GE.AND P0, PT, R7, 0x2, PT ;  /* 0x000000020700780c */ /* 0x000fe20003f06270 */
[----:B----4-:R-:W-:-:S04]  /*2760*/  IMAD R3, R14, R7, R0 ;  /* 0x000000070e037224 */ /* 0x010fc800078e0200 */
[----:B0-----:R-:W-:-:S06]  /*2770*/  IMAD.WIDE R2, R3, 0x8, R10 ;  /* 0x0000000803027825 */ /* 0x001fcc00078e020a */
[----:B------:R-:W5:Y:S02]  /*2780*/  LDG.E.64 R2, desc[UR36][R2.64] ;  /* 0x0000002402027981 */ /* 0x000f64000c1e1b00 */
[----:B------:R-:W-:Y:S05]  /*2790*/  @!P0 BRA `(.L_x_216) ;  /* 0x0000000400ec8947 */ /* 0x000fea0003800000 */
[----:B------:R-:W-:Y:S01]  /*27a0*/  IADD3 R0, PT, PT, R7, -0x2, RZ ;  /* 0xfffffffe07007810 */ /* 0x000fe20007ffe0ff */
[----:B------:R-:W-:-:S03]  /*27b0*/  IMAD.MOV.U32 R15, RZ, RZ, 0x1 ;  /* 0x00000001ff0f7424 */ /* 0x000fc600078e00ff */
[----:B------:R-:W-:Y:S01]  /*27c0*/  ISETP.GE.U32.AND P0, PT, R0, 0x7, PT ;  /* 0x000000070000780c */ /* 0x000fe20003f06070 */
[----:B------:R-:W-:-:S05]  /*27d0*/  VIADD R0, R7, 0xffffffff ;  /* 0xffffffff07007836 */ /* 0x000fca0000000000 */
[----:B------:R-:W-:-:S07]  /*27e0*/  LOP3.LUT R30, R0, 0x7, RZ, 0xc0, !PT ;  /* 0x00000007001e7812 */ /* 0x000fce00078ec0ff */
[----:B------:R-:W-:Y:S05]  /*27f0*/  @!P0 BRA `(.L_x_217) ;  /* 0x0000000000dc8947 */ /* 0x000fea0003800000 */
[----:B------:R-:W0:Y:S01]  /*2800*/  LDCU.64 UR4, c[0x0][0x3c0] ;  /* 0x00007800ff0477ac */ /* 0x000e220008000a00 */
[----:B------:R-:W-:Y:S01]  /*2810*/  LOP3.LUT R15, R0, 0xfffffff8, RZ, 0xc0, !PT ;  /* 0xfffffff8000f7812 */ /* 0x000fe200078ec0ff */
[----:B------:R-:W-:-:S04]  /*2820*/  HFMA2 R14, -RZ, RZ, 0, 0 ;  /* 0x00000000ff0e7431 */ /* 0x000fc800000001ff */
[----:B------:R-:W-:Y:S01]  /*2830*/  IMAD.MOV R15, RZ, RZ, -R15 ;  /* 0x000000ffff0f7224 */ /* 0x000fe200078e0a0f */
[----:B0-----:R-:W-:-:S04]  /*2840*/  IADD3 R12, P0, PT, R12, UR4, RZ ;  /* 0x000000040c0c7c10 */ /* 0x001fc8000ff1e0ff */
[----:B------:R-:W-:-:S04]  /*2850*/  IADD3 R12, P1, PT, R12, 0x10, RZ ;  /* 0x000000100c0c7810 */ /* 0x000fc80007f3e0ff */
[----:B------:R-:W-:-:S09]  /*2860*/  IADD3.X R13, PT, PT, RZ, UR5, R13, P1, P0 ;  /* 0x00000005ff0d7c10 */ /* 0x000fd20008fe040d */
.L_x_218:
[----:B------:R-:W2:Y:S04]  /*2870*/  LDG.E R18, desc[UR36][R12.64+-0xc] ;  /* 0xfffff4240c127981 */ /* 0x000ea8000c1e1900 */
[----:B------:R-:W2:Y:S04]  /*2880*/  LDG.E R16, desc[UR36][R12.64+-0x10] ;  /* 0xfffff0240c107981 */ /* 0x000ea8000c1e1900 */
[----:B------:R-:W3:Y:S04]  /*2890*/  LDG.E R20, desc[UR36][R12.64+-0x8] ;  /* 0xfffff8240c147981 */ /* 0x000ee8000c1e1900 */
[----:B------:R-:W4:Y:S04]  /*28a0*/  LDG.E R22, desc[UR36][R12.64+-0x4] ;  /* 0xfffffc240c167981 */ /* 0x000f28000c1e1900 */
[----:B------:R-:W4:Y:S04]  /*28b0*/  LDG.E R24, desc[UR36][R12.64] ;  /* 0x000000240c187981 */ /* 0x000f28000c1e1900 */
[----:B------:R-:W4:Y:S04]  /*28c0*/  LDG.E R26, desc[UR36][R12.64+0x4] ;  /* 0x000004240c1a7981 */ /* 0x000f28000c1e1900 */
[----:B------:R-:W4:Y:S04]  /*28d0*/  LDG.E R28, desc[UR36][R12.64+0x8] ;  /* 0x000008240c1c7981 */ /* 0x000f28000c1e1900 */
[----:B------:R-:W4:Y:S04]  /*28e0*/  LDG.E R32, desc[UR36][R12.64+0xc] ;  /* 0x00000c240c207981 */ /* 0x000f28000c1e1900 */
[----:B------:R-:W4:Y:S01]  /*28f0*/  LDG.E R31, desc[UR36][R12.64+0x10] ;  /* 0x000010240c1f7981 */ /* 0x000f22000c1e1900 */
        /* <DEDUP_REMOVED lines=27> */
[----:B------:R-:W-:Y:S01]  /*2ab0*/  IADD3 R14, PT, PT, R14, 0x8, RZ ;  /* 0x000000080e0e7810 */ /* 0x000fe20007ffe0ff */
[----:B------:R-:W-:Y:S01]  /*2ac0*/  IMAD.X R13, RZ, RZ, R13, P1 ;  /* 0x000000ffff0d7224 */ /* 0x000fe200008e060d */
        /* <DEDUP_REMOVED lines=9> */
[----:B------:R-:W-:-:S07]  /*2b60*/  VIADD R15, R14, 0x1 ;  /* 0x000000010e0f7836 */ /* 0x000fce0000000000 */
.L_x_217:
        /* <DEDUP_REMOVED lines=9> */
[----:B------:R-:W2:Y:S04]  /*2c00*/  LDG.E R14, desc[UR36][R12.64] ;  /* 0x000000240c0e7981 */ /* 0x000ea8000c1e1900 */
[----:B------:R-:W2:Y:S01]  /*2c10*/  LDG.E R18, desc[UR36][R16.64+-0x4] ;  /* 0xfffffc2410127981 */ /* 0x000ea2000c1e1900 */
[----:B------:R-:W-:-:S03]  /*2c20*/  IMAD.WIDE.U32 R20, R21, 0x4, R8 ;  /* 0x0000000415147825 */ /* 0x000fc600078e0008 */
[----:B------:R-:W3:Y:S01]  /*2c30*/  LDG.E R26, desc[UR36][R16.64+0x4] ;  /* 0x00000424101a7981 */ /* 0x000ee2000c1e1900 */
[----:B------:R-:W-:-:S03]  /*2c40*/  VIADD R25, R15, 0x2 ;  /* 0x000000020f197836 */ /* 0x000fc60000000000 */
[----:B------:R-:W4:Y:S01]  /*2c50*/  LDG.E R20, desc[UR36][R20.64] ;  /* 0x0000002414147981 */ /* 0x000f22000c1e1900 */
[----:B------:R-:W-:-:S03]  /*2c60*/  IMAD.WIDE.U32 R24, R25, 0x4, R8 ;  /* 0x0000000419187825 */ /* 0x000fc600078e0008 */
[----:B------:R-:W3:Y:S04]  /*2c70*/  LDG.E R28, desc[UR36][R12.64+0xc] ;  /* 0x00000c240c1c7981 */ /* 0x000ee8000c1e1900 */
[----:B------:R-:W3:Y:S04]  /*2c80*/  LDG.E R24, desc[UR36][R24.64] ;  /* 0x0000002418187981 */ /* 0x000ee8000c1e1900 */
[----:B------:R-:W3:Y:S01]  /*2c90*/  LDG.E R27, desc[UR36][R16.64+0x8] ;  /* 0x00000824101b7981 */ /* 0x000ee2000c1e1900 */
        /* <DEDUP_REMOVED lines=17> */
.L_x_219:
[----:B------:R-:W-:Y:S05]  /*2db0*/  @!P1 BRA `(.L_x_216) ;  /* 0x0000000000649947 */ /* 0x000fea0003800000 */
[----:B------:R-:W-:Y:S02]  /*2dc0*/  ISETP.NE.AND P0, PT, R29, 0x1, PT ;  /* 0x000000011d00780c */ /* 0x000fe40003f05270 */
[----:B------:R-:W-:-:S04]  /*2dd0*/  LOP3.LUT R0, R0, 0x1, RZ, 0xc0, !PT ;  /* 0x0000000100007812 */ /* 0x000fc800078ec0ff */
[----:B------:R-:W-:-:S07]  /*2de0*/  ISETP.NE.U32.AND P1, PT, R0, 0x1, PT ;  /* 0x000000010000780c */ /* 0x000fce0003f25070 */
[----:B------:R-:W-:-:S04]  /*2df0*/  @P0 IMAD.WIDE R18, R15, 0x4, R8 ;  /* 0x000000040f120825 */ /* 0x000fc800078e0208 */
[C---:B------:R-:W-:Y:S02]  /*2e00*/  @P0 IMAD.WIDE.U32 R16, R15.reuse, 0x4, R8 ;  /* 0x000000040f100825 */ /* 0x040fe400078e0008 */
[----:B------:R-:W2:Y:S04]  /*2e10*/  @P0 LDG.E R18, desc[UR36][R18.64+-0x4] ;  /* 0xfffffc2412120981 */ /* 0x000ea8000c1e1900 */
[----:B------:R-:W2:Y:S01]  /*2e20*/  @P0 LDG.E R22, desc[UR36][R16.64] ;  /* 0x0000002410160981 */ /* 0x000ea2000c1e1900 */
[----:B------:R-:W-:-:S03]  /*2e30*/  @P0 VIADD R15, R15, 0x2 ;  /* 0x000000020f0f0836 */ /* 0x000fc60000000000 */
[----:B------:R-:W3:Y:S01]  /*2e40*/  @P0 LDG.E R0, desc[UR36][R16.64+0x4] ;  /* 0x0000042410000981 */ /* 0x000ee2000c1e1900 */
[----:B------:R-:W-:-:S04]  /*2e50*/  @!P1 IMAD.WIDE.U32 R12, R15, 0x4, R8 ;  /* 0x000000040f0c9825 */ /* 0x000fc800078e0008 */
[----:B------:R-:W-:Y:S02]  /*2e60*/  @!P1 IMAD.WIDE R14, R15, 0x4, R8 ;  /* 0x000000040f0e9825 */ /* 0x000fe400078e0208 */
[----:B------:R-:W4:Y:S04]  /*2e70*/  @!P1 LDG.E R12, desc[UR36][R12.64] ;  /* 0x000000240c0c9981 */ /* 0x000f28000c1e1900 */
[----:B------:R-:W4:Y:S01]  /*2e80*/  @!P1 LDG.E R14, desc[UR36][R14.64+-0x4] ;  /* 0xfffffc240e0e9981 */ /* 0x000f22000c1e1900 */
        /* <DEDUP_REMOVED lines=12> */
.L_x_216:
[----:B------:R-:W0:Y:S01]  /*2f50*/  LDC.64 R8, c[0x0][0x3c8] ;  /* 0x0000f200ff087b82 */ /* 0x000e220000000a00 */
[----:B------:R-:W-:Y:S01]  /*2f60*/  MOV R0, 0x50 ;  /* 0x0000005000007802 */ /* 0x000fe20000000f00 */
[----:B0-----:R-:W-:-:S06]  /*2f70*/  IMAD.WIDE.U32 R6, R6, 0x8, R8 ;  /* 0x0000000806067825 */ /* 0x001fcc00078e0008 */
[----:B------:R0:W1:Y:S01]  /*2f80*/  LDC.64 R8, c[0x4][R0] ;  /* 0x0100000000087b82 */ /* 0x0000620000000a00 */
[----:B-----5:R0:W-:Y:S02]  /*2f90*/  STG.E.64 desc[UR36][R6.64], R2 ;  /* 0x0000000206007986 */ /* 0x0201e4000c101b24 */
[----:B------:R-:W-:-:S07]  /*2fa0*/  LEPC R20, `(.L_x_220) ;  /* 0x000000001014794e */ /* 0x000fce0000000000 */
[----:B01----:R-:W-:Y:S05]  /*2fb0*/  CALL.ABS.NOINC R8 ;  /* 0x0000000008007343 */ /* 0x003fea0003c00000 */
.L_x_220:
[----:B------:R-:W-:Y:S05]  /*2fc0*/  EXIT ;  /* 0x000000000000794d */ /* 0x000fea0003800000 */
        .weak           $__internal_2_$__cuda_sm20_div_rn_f64_full
        .type           $__internal_2_$__cuda_sm20_div_rn_f64_full,@function
        .size           $__internal_2_$__cuda_sm20_div_rn_f64_full,(.L_x_229 - $__internal_2_$__cuda_sm20_div_rn_f64_full)
$__internal_2_$__cuda_sm20_div_rn_f64_full:
[C---:B------:R-:W-:Y:S01]  /*2fd0*/  FSETP.GEU.AND P0, PT, |R9|.reuse, 1.469367938527859385e-39, PT ;  /* 0x001000000900780b */ /* 0x040fe20003f0e200 */
[----:B------:R-:W-:Y:S01]  /*2fe0*/  IMAD.MOV.U32 R10, RZ, RZ, R20 ;  /* 0x000000ffff0a7224 */ /* 0x000fe200078e0014 */
[----:B------:R-:W-:Y:S01]  /*2ff0*/  LOP3.LUT R2, R9, 0x800fffff, RZ, 0xc0, !PT ;  /* 0x800fffff09027812 */ /* 0x000fe200078ec0ff */
[----:B------:R-:W-:Y:S01]  /*3000*/  IMAD.MOV.U32 R20, RZ, RZ, 0x1 ;  /* 0x00000001ff147424 */ /* 0x000fe200078e00ff */
[----:B------:R-:W-:Y:S01]  /*3010*/  MOV R11, R13 ;  /* 0x0000000d000b7202 */ /* 0x000fe20000000f00 */
[----:B------:R-:W-:Y:S01]  /*3020*/  BSSY.RECONVERGENT B2, `(.L_x_221) ;  /* 0x0000054000027945 */ /* 0x000fe20003800200 */
[----:B------:R-:W-:Y:S02]  /*3030*/  LOP3.LUT R3, R2, 0x3ff00000, RZ, 0xfc, !PT ;  /* 0x3ff0000002037812 */ /* 0x000fe400078efcff */
[----:B------:R-:W-:Y:S02]  /*3040*/  MOV R2, R8 ;  /* 0x0000000800027202 */ /* 0x000fe40000000f00 */
[----:B------:R-:W-:-:S02]  /*3050*/  FSETP.GEU.AND P2, PT, |R11|, 1.469367938527859385e-39, PT ;  /* 0x001000000b00780b */ /* 0x000fc40003f4e200 */
[----:B------:R-:W-:Y:S01]  /*3060*/  LOP3.LUT R26, R11, 0x7ff00000, RZ, 0xc0, !PT ;  /* 0x7ff000000b1a7812 */ /* 0x000fe200078ec0ff */
[----:B------:R-:W-:Y:S01]  /*3070*/  @!P0 DMUL R2, R8, 8.98846567431157953865e+307 ;  /* 0x7fe0000008028828 */ /* 0x000fe20000000000 */
[C---:B------:R-:W-:Y:S02]  /*3080*/  LOP3.LUT R31, R9.reuse, 0x7ff00000, RZ, 0xc0, !PT ;  /* 0x7ff00000091f7812 */ /* 0x040fe400078ec0ff */
[----:B------:R-:W-:Y:S01]  /*3090*/  MOV R29, 0x1ca00000 ;  /* 0x1ca00000001d7802 */ /* 0x000fe20000000f00 */
[----:B------:R-:W-:Y:S01]  /*30a0*/  IMAD.MOV.U32 R30, RZ, RZ, R26 ;  /* 0x000000ffff1e7224 */ /* 0x000fe200078e001a */
[----:B------:R-:W-:Y:S01]  /*30b0*/  ISETP.GE.U32.AND P1, PT, R26, R31, PT ;  /* 0x0000001f1a00720c */ /* 0x000fe20003f26070 */
[----:B------:R-:W0:Y:S04]  /*30c0*/  MUFU.RCP64H R21, R3 ;  /* 0x0000000300157308 */ /* 0x000e280000001800 */
[----:B------:R-:W-:-:S02]  /*30d0*/  @!P2 LOP3.LUT R23, R9, 0x7ff00000, RZ, 0xc0, !PT ;  /* 0x7ff000000917a812 */ /* 0x000fc400078ec0ff */
[----:B------:R-:W-:Y:S02]  /*30e0*/  @!P2 MOV R22, RZ ;  /* 0x000000ff0016a202 */ /* 0x000fe40000000f00 */
[----:B------:R-:W-:Y:S02]  /*30f0*/  @!P2 ISETP.GE.U32.AND P3, PT, R26, R23, PT ;  /* 0x000000171a00a20c */ /* 0x000fe40003f66070 */
[----:B------:R-:W-:Y:S02]  /*3100*/  @!P0 LOP3.LUT R31, R3, 0x7ff00000, RZ, 0xc0, !PT ;  /* 0x7ff00000031f8812 */ /* 0x000fe400078ec0ff */
[----:B------:R-:W-:-:S03]  /*3110*/  @!P2 SEL R23, R29, 0x63400000, !P3 ;  /* 0x634000001d17a807 */ /* 0x000fc60005800000 */
[----:B------:R-:W-:Y:S01]  /*3120*/  VIADD R32, R31, 0xffffffff ;  /* 0xffffffff1f207836 */ /* 0x000fe20000000000 */
[----:B------:R-:W-:Y:S01]  /*3130*/  @!P2 LOP3.LUT R23, R23, 0x80000000, R11, 0xf8, !PT ;  /* 0x800000001717a812 */ /* 0x000fe200078ef80b */
[----:B0-----:R-:W-:-:S03]  /*3140*/  DFMA R12, R20, -R2, 1 ;  /* 0x3ff00000140c742b */ /* 0x001fc60000000802 */
[----:B------:R-:W-:-:S05]  /*3150*/  @!P2 LOP3.LUT R23, R23, 0x100000, RZ, 0xfc, !PT ;  /* 0x001000001717a812 */ /* 0x000fca00078efcff */
[----:B------:R-:W-:-:S08]  /*3160*/  DFMA R12, R12, R12, R12 ;  /* 0x0000000c0c0c722b */ /* 0x000fd0000000000c */
[----:B------:R-:W-:Y:S01]  /*3170*/  DFMA R20, R20, R12, R20 ;  /* 0x0000000c1414722b */ /* 0x000fe20000000014 */
[----:B------:R-:W-:Y:S01]  /*3180*/  SEL R13, R29, 0x63400000, !P1 ;  /* 0x634000001d0d7807 */ /* 0x000fe20004800000 */
[----:B------:R-:W-:-:S03]  /*3190*/  IMAD.MOV.U32 R12, RZ, RZ, R10 ;  /* 0x000000ffff0c7224 */ /* 0x000fc600078e000a */
[----:B------:R-:W-:-:S03]  /*31a0*/  LOP3.LUT R13, R13, 0x800fffff, R11, 0xf8, !PT ;  /* 0x800fffff0d0d7812 */ /* 0x000fc600078ef80b */
[----:B------:R-:W-:-:S03]  /*31b0*/  DFMA R24, R20, -R2, 1 ;  /* 0x3ff000001418742b */ /* 0x000fc60000000802 */
[----:B------:R-:W-:-:S05]  /*31c0*/  @!P2 DFMA R12, R12, 2, -R22 ;  /* 0x400000000c0ca82b */ /* 0x000fca0000000816 */
[----:B------:R-:W-:-:S05]  /*31d0*/  DFMA R20, R20, R24, R20 ;  /* 0x000000181414722b */ /* 0x000fca0000000014 */
[----:B------:R-:W-:-:S03]  /*31e0*/  @!P2 LOP3.LUT R30, R13, 0x7ff00000, RZ, 0xc0, !PT ;  /* 0x7ff000000d1ea812 */ /* 0x000fc600078ec0ff */
[----:B------:R-:W-:Y:S01]  /*31f0*/  DMUL R22, R20, R12 ;  /* 0x0000000c14167228 */ /* 0x000fe20000000000 */
[----:B------:R-:W-:-:S04]  /*3200*/  IADD3 R24, PT, PT, R30, -0x1, RZ ;  /* 0xffffffff1e187810 */ /* 0x000fc80007ffe0ff */
[----:B------:R-:W-:-:S03]  /*3210*/  ISETP.GT.U32.AND P0, PT, R24, 0x7feffffe, PT ;  /* 0x7feffffe1800780c */ /* 0x000fc60003f04070 */
[----:B------:R-:W-:Y:S01]  /*3220*/  DFMA R24, R22, -R2, R12 ;  /* 0x800000021618722b */ /* 0x000fe2000000000c */
[----:B------:R-:W-:-:S07]  /*3230*/  ISETP.GT.U32.OR P0, PT, R32, 0x7feffffe, P0 ;  /* 0x7feffffe2000780c */ /* 0x000fce0000704470 */
[----:B------:R-:W-:-:S06]  /*3240*/  DFMA R20, R20, R24, R22 ;  /* 0x000000181414722b */ /* 0x000fcc0000000016 */
[----:B------:R-:W-:Y:S05]  /*3250*/  @P0 BRA `(.L_x_222) ;  /* 0x00000000006c0947 */ /* 0x000fea0003800000 */
[----:B------:R-:W-:-:S04]  /*3260*/  LOP3.LUT R11, R9, 0x7ff00000, RZ, 0xc0, !PT ;  /* 0x7ff00000090b7812 */ /* 0x000fc800078ec0ff */
[CC--:B------:R-:W-:Y:S02]  /*3270*/  VIADDMNMX R10, R26.reuse, -R11.reuse, 0xb9600000, !PT ;  /* 0xb96000001a0a7446 */ /* 0x0c0fe4000780090b */
[----:B------:R-:W-:Y:S02]  /*3280*/  ISETP.GE.U32.AND P0, PT, R26, R11, PT ;  /* 0x0000000b1a00720c */ /* 0x000fe40003f06070 */
[----:B------:R-:W-:Y:S02]  /*3290*/  VIMNMX R10, PT, PT, R10, 0x46a00000, PT ;  /* 0x46a000000a0a7848 */ /* 0x000fe40003fe0100 */
[----:B------:R-:W-:-:S04]  /*32a0*/  SEL R29, R29, 0x63400000, !P0 ;  /* 0x634000001d1d7807 */ /* 0x000fc80004000000 */
[----:B------:R-:W-:Y:S02]  /*32b0*/  IADD3 R24, PT, PT, -R29, R10, RZ ;  /* 0x0000000a1d187210 */ /* 0x000fe40007ffe1ff */
[----:B------:R-:W-:-:S03]  /*32c0*/  MOV R10, RZ ;  /* 0x000000ff000a7202 */ /* 0x000fc60000000f00 */
[----:B------:R-:W-:-:S06]  /*32d0*/  VIADD R11, R24, 0x7fe00000 ;  /* 0x7fe00000180b7836 */ /* 0x000fcc0000000000 */
        /* <DEDUP_REMOVED lines=9> */
[----:B------:R-:W-:Y:S01]  /*3370*/  IADD3 R3, PT, PT, -R24, RZ, RZ ;  /* 0x000000ff18037210 */ /* 0x000fe20007ffe1ff */
[----:B------:R-:W-:Y:S01]  /*3380*/  IMAD.MOV.U32 R2, RZ, RZ, RZ ;  /* 0x000000ffff027224 */ /* 0x000fe200078e00ff */
[----:B------:R-:W-:-:S05]  /*3390*/  DMUL.RP R10, R20, R10 ;  /* 0x0000000a140a7228 */ /* 0x000fca0000008000 */
[----:B------:R-:W-:-:S05]  /*33a0*/  DFMA R2, R22, -R2, R20 ;  /* 0x800000021602722b */ /* 0x000fca0000000014 */
[----:B------:R-:W-:Y:S02]  /*33b0*/  LOP3.LUT R25, R11, R25, RZ, 0x3c, !PT ;  /* 0x000000190b197212 */ /* 0x000fe400078e3cff */
[----:B------:R-:W-:-:S04]  /*33c0*/  IADD3 R2, PT, PT, -R24, -0x43300000, RZ ;  /* 0xbcd0000018027810 */ /* 0x000fc80007ffe1ff */
[----:B------:R-:W-:-:S04]  /*33d0*/  FSETP.NEU.AND P0, PT, |R3|, R2, PT ;  /* 0x000000020300720b */ /* 0x000fc80003f0d200 */
[----:B------:R-:W-:Y:S02]  /*33e0*/  FSEL R22, R10, R22, !P0 ;  /* 0x000000160a167208 */ /* 0x000fe40004000000 */
[----:B------:R-:W-:Y:S01]  /*33f0*/  FSEL R23, R25, R23, !P0 ;  /* 0x0000001719177208 */ /* 0x000fe20004000000 */
[----:B------:R-:W-:Y:S06]  /*3400*/  BRA `(.L_x_223) ;  /* 0x0000000000547947 */ /* 0x000fec0003800000 */
.L_x_222:
[----:B------:R-:W-:-:S14]  /*3410*/  DSETP.NAN.AND P0, PT, R10, R10, PT ;  /* 0x0000000a0a00722a */ /* 0x000fdc0003f08000 */
[----:B------:R-:W-:Y:S05]  /*3420*/  @P0 BRA `(.L_x_224) ;  /* 0x0000000000440947 */ /* 0x000fea0003800000 */
[----:B------:R-:W-:-:S14]  /*3430*/  DSETP.NAN.AND P0, PT, R8, R8, PT ;  /* 0x000000080800722a */ /* 0x000fdc0003f08000 */
[----:B------:R-:W-:Y:S05]  /*3440*/  @P0 BRA `(.L_x_225) ;  /* 0x0000000000300947 */ /* 0x000fea0003800000 */
[----:B------:R-:W-:Y:S01]  /*3450*/  ISETP.NE.AND P0, PT, R30, R31, PT ;  /* 0x0000001f1e00720c */ /* 0x000fe20003f05270 */
[----:B------:R-:W-:Y:S01]  /*3460*/  IMAD.MOV.U32 R23, RZ, RZ, -0x80000 ;  /* 0xfff80000ff177424 */ /* 0x000fe200078e00ff */
[----:B------:R-:W-:-:S11]  /*3470*/  MOV R22, 0x0 ;  /* 0x0000000000167802 */ /* 0x000fd60000000f00 */
[----:B------:R-:W-:Y:S05]  /*3480*/  @!P0 BRA `(.L_x_223) ;  /* 0x0000000000348947 */ /* 0x000fea0003800000 */
[----:B------:R-:W-:Y:S02]  /*3490*/  ISETP.NE.AND P0, PT, R30, 0x7ff00000, PT ;  /* 0x7ff000001e00780c */ /* 0x000fe40003f05270 */
[----:B------:R-:W-:Y:S02]  /*34a0*/  LOP3.LUT R23, R11, 0x80000000, R9, 0x48, !PT ;  /* 0x800000000b177812 */ /* 0x000fe400078e4809 */
[----:B------:R-:W-:-:S13]  /*34b0*/  ISETP.EQ.OR P0, PT, R31, RZ, !P0 ;  /* 0x000000ff1f00720c */ /* 0x000fda0004702670 */
[----:B------:R-:W-:Y:S02]  /*34c0*/  @P0 LOP3.LUT R2, R23, 0x7ff00000, RZ, 0xfc, !PT ;  /* 0x7ff0000017020812 */ /* 0x000fe400078efcff */
[----:B------:R-:W-:Y:S01]  /*34d0*/  @!P0 MOV R22, RZ ;  /* 0x000000ff00168202 */ /* 0x000fe20000000f00 */
[----:B------:R-:W-:Y:S01]  /*34e0*/  @P0 IMAD.MOV.U32 R22, RZ, RZ, RZ ;  /* 0x000000ffff160224 */ /* 0x000fe200078e00ff */
[----:B------:R-:W-:Y:S01]  /*34f0*/  @P0 MOV R23, R2 ;  /* 0x0000000200170202 */ /* 0x000fe20000000f00 */
[----:B------:R-:W-:Y:S06]  /*3500*/  BRA `(.L_x_223) ;  /* 0x0000000000147947 */ /* 0x000fec0003800000 */
.L_x_225:
[----:B------:R-:W-:Y:S01]  /*3510*/  LOP3.LUT R23, R9, 0x80000, RZ, 0xfc, !PT ;  /* 0x0008000009177812 */ /* 0x000fe200078efcff */
[----:B------:R-:W-:Y:S01]  /*3520*/  IMAD.MOV.U32 R22, RZ, RZ, R8 ;  /* 0x000000ffff167224 */ /* 0x000fe200078e0008 */
[----:B------:R-:W-:Y:S06]  /*3530*/  BRA `(.L_x_223) ;  /* 0x0000000000087947 */ /* 0x000fec0003800000 */
.L_x_224:
[----:B------:R-:W-:Y:S02]  /*3540*/  LOP3.LUT R23, R11, 0x80000, RZ, 0xfc, !PT ;  /* 0x000800000b177812 */ /* 0x000fe400078efcff */
[----:B------:R-:W-:-:S07]  /*3550*/  MOV R22, R10 ;  /* 0x0000000a00167202 */ /* 0x000fce0000000f00 */
.L_x_223:
[----:B------:R-:W-:Y:S05]  /*3560*/  BSYNC.RECONVERGENT B2 ;  /* 0x0000000000027941 */ /* 0x000fea0003800200 */
.L_x_221:
[----:B------:R-:W-:Y:S02]  /*3570*/  HFMA2 R3, -RZ, RZ, 0, 0 ;  /* 0x00000000ff037431 */ /* 0x000fe400000001ff */
[----:B------:R-:W-:-:S04]  /*3580*/  IMAD.MOV.U32 R2, RZ, RZ, R18 ;  /* 0x000000ffff027224 */ /* 0x000fc800078e0012 */
[----:B------:R-:W-:Y:S05]  /*3590*/  RET.REL.NODEC R2 `(_Z23createRandomPermutation16geneticAlgorithm) ;  /* 0xffffffc802987950 */ /* 0x000fea0003c3ffff */
.L_x_226:
        /* <DEDUP_REMOVED lines=14> */
.L_x_229:


//--------------------- .nv.shared._Z15runOneMigration16geneticAlgorithm --------------------------
	.section	.nv.shared._Z15runOneMigration16geneticAlgorithm,"aw",@nobits
	.sectionflags	@""
	.align	16
	.zero		1024


//--------------------- .nv.shared.reserved.0     --------------------------
	.section	.nv.shared.reserved.0,"aw",@nobits
	.weak		__nv_reservedSMEM_offset_0_alias
	.size		__nv_reservedSMEM_offset_0_alias, 0, 64
	.other		__nv_reservedSMEM_offset_0_alias,@"STO_CUDA_RESERVED_SHARED STV_DEFAULT"
__nv_reservedSMEM_offset_0_alias:
	.zero		0
	.zero		64


//--------------------- .nv.global                --------------------------
	.section	.nv.global,"aw",@nobits
.nv.global:
	.type		_ZN34_INTERNAL_189640f4_4_k_cu__Z4hashj4cuda3std6ranges3__45__cpo9iter_moveE,@object
	.size		_ZN34_INTERNAL_189640f4_4_k_cu__Z4hashj4cuda3std6ranges3__45__cpo9iter_moveE,(_ZN34_INTERNAL_189640f4_4_k_cu__Z4hashj4cuda3std3__45__cpo5beginE - _ZN34_INTERNAL_189640f4_4_k_cu__Z4hashj4cuda3std6ranges3__45__cpo9iter_moveE)
_ZN34_INTERNAL_189640f4_4_k_cu__Z4hashj4cuda3std6ranges3__45__cpo9iter_moveE:
	.zero		1
	.type		_ZN34_INTERNAL_189640f4_4_k_cu__Z4hashj4cuda3std3__45__cpo5beginE,@object
	.size		_ZN34_INTERNAL_189640f4_4_k_cu__Z4hashj4cuda3std3__45__cpo5beginE,(_ZN34_INTERNAL_189640f4_4_k_cu__Z4hashj4cuda3std3__436_GLOBAL__N__189640f4_4_k_cu__Z4hashj6ignoreE - _ZN34_INTERNAL_189640f4_4_k_cu__Z4hashj4cuda3std3__45__cpo5beginE)
_ZN34_INTERNAL_189640f4_4_k_cu__Z4hashj4cuda3std3__45__cpo5beginE:
	.zero		1
	.type		_ZN34_INTERNAL_189640f4_4_k_cu__Z4hashj4cuda3std3__436_GLOBAL__N__189640f4_4_k_cu__Z4hashj6ignoreE,@object
	.size		_ZN34_INTERNAL_189640f4_4_k_cu__Z4hashj4cuda3std3__436_GLOBAL__N__189640f4_4_k_cu__Z4hashj6ignoreE,(_ZN34_INTERNAL_189640f4_4_k_cu__Z4hashj4cuda3std3__45__cpo6cbeginE - _ZN34_INTERNAL_189640f4_4_k_cu__Z4hashj4cuda3std3__436_GLOBAL__N__189640f4_4_k_cu__Z4hashj6ignoreE)
_ZN34_INTERNAL_189640f4_4_k_cu__Z4hashj4cuda3std3__436_GLOBAL__N__189640f4_4_k_cu__Z4hashj6ignoreE:
	.zero		1
	.type		_ZN34_INTERNAL_189640f4_4_k_cu__Z4hashj4cuda3std3__45__cpo6cbeginE,@object
	.size		_ZN34_INTERNAL_189640f4_4_k_cu__Z4hashj4cuda3std3__45__cpo6cbeginE,(_ZN34_INTERNAL_189640f4_4_k_cu__Z4hashj4cuda3std3__48in_placeE - _ZN34_INTERNAL_189640f4_4_k_cu__Z4hashj4cuda3std3__45__cpo6cbeginE)
_ZN34_INTERNAL_189640f4_4_k_cu__Z4hashj4cuda3std3__45__cpo6cbeginE:
	.zero		1
	.type		_ZN34_INTERNAL_189640f4_4_k_cu__Z4hashj4cuda3std3__48in_placeE,@object
	.size		_ZN34_INTERNAL_189640f4_4_k_cu__Z4hashj4cuda3std3__48in_placeE,(_ZN34_INTERNAL_189640f4_4_k_cu__Z4hashj4cuda3std3__45__cpo4cendE - _ZN34_INTERNAL_189640f4_4_k_cu__Z4hashj4cuda3std3__48in_placeE)
_ZN34_INTERNAL_189640f4_4_k_cu__Z4hashj4cuda3std3__48in_placeE:
	.zero		1
	.type		_ZN34_INTERNAL_189640f4_4_k_cu__Z4hashj4cuda3std3__45__cpo4cendE,@object
	.size		_ZN34_INTERNAL_189640f4_4_k_cu__Z4hashj4cuda3std3__45__cpo4cendE,(_ZN34_INTERNAL_189640f4_4_k_cu__Z4hashj4cuda3std6ranges3__45__cpo4swapE - _ZN34_INTERNAL_189640f4_4_k_cu__Z4hashj4cuda3std3__45__cpo4cendE)
_ZN34_INTERNAL_189640f4_4_k_cu__Z4hashj4cuda3std3__45__cpo4cendE:
	.zero		1
	.type		_ZN34_INTERNAL_189640f4_4_k_cu__Z4hashj4cuda3std6ranges3__45__cpo4swapE,@object
	.size		_ZN34_INTERNAL_189640f4_4_k_cu__Z4hashj4cuda3std6ranges3__45__cpo4swapE,(_ZN34_INTERNAL_189640f4_4_k_cu__Z4hashj4cuda3std3__45__cpo3endE - _ZN34_INTERNAL_189640f4_4_k_cu__Z4hashj4cuda3std6ranges3__45__cpo4swapE)
_ZN34_INTERNAL_189640f4_4_k_cu__Z4hashj4cuda3std6ranges3__45__cpo4swapE:
	.zero		1
	.type		_ZN34_INTERNAL_189640f4_4_k_cu__Z4hashj4cuda3std3__45__cpo3endE,@object
	.size		_ZN34_INTERNAL_189640f4_4_k_cu__Z4hashj4cuda3std3__45__cpo3endE,(_ZN34_INTERNAL_189640f4_4_k_cu__Z4hashj4cuda3std3__419piecewise_constructE - _ZN34_INTERNAL_189640f4_4_k_cu__Z4hashj4cuda3std3__45__cpo3endE)
_ZN34_INTERNAL_189640f4_4_k_cu__Z4hashj4cuda3std3__45__cpo3endE:
	.zero		1
	.type		_ZN34_INTERNAL_189640f4_4_k_cu__Z4hashj4cuda3std3__419piecewise_constructE,@object
	.size		_ZN34_INTERNAL_189640f4_4_k_cu__Z4hashj4cuda3std3__419piecewise_constructE,(.L_5 - _ZN34_INTERNAL_189640f4_4_k_cu__Z4hashj4cuda3std3__419piecewise_constructE)
_ZN34_INTERNAL_189640f4_4_k_cu__Z4hashj4cuda3std3__419piecewise_constructE:
	.zero		1
.L_5:


//--------------------- .nv.shared._Z16runOneGeneration16geneticAlgorithm --------------------------
	.section	.nv.shared._Z16runOneGeneration16geneticAlgorithm,"aw",@nobits
	.sectionflags	@""
	.align	16
.nv.shared._Z16runOneGeneration16geneticAlgorithm:
	.zero		1056


//--------------------- .nv.shared._Z17createRandomSeeds16geneticAlgorithml --------------------------
	.section	.nv.shared._Z17createRandomSeeds16geneticAlgorithml,"aw",@nobits
	.sectionflags	@""
	.align	16
	.zero		1024


//--------------------- .nv.shared._Z23createRandomPermutation16geneticAlgorithm --------------------------
	.section	.nv.shared._Z23createRandomPermutation16geneticAlgorithm,"aw",@nobits
	.sectionflags	@""
	.align	16
	.zero		1024


//--------------------- .nv.constant0._Z15runOneMigration16geneticAlgorithm --------------------------
	.section	.nv.constant0._Z15runOneMigration16geneticAlgorithm,"a",@progbits
	.sectionflags	@""
	.align	4
.nv.constant0._Z15runOneMigration16geneticAlgorithm:
	.zero		984


//--------------------- .nv.constant0._Z16runOneGeneration16geneticAlgorithm --------------------------
	.section	.nv.constant0._Z16runOneGeneration16geneticAlgorithm,"a",@progbits
	.sectionflags	@""
	.align	4
.nv.constant0._Z16runOneGeneration16geneticAlgorithm:
	.zero		984


//--------------------- .nv.constant0._Z17createRandomSeeds16geneticAlgorithml --------------------------
	.section	.nv.constant0._Z17createRandomSeeds16geneticAlgorithml,"a",@progbits
	.sectionflags	@""
	.align	4
.nv.constant0._Z17createRandomSeeds16geneticAlgorithml:
	.zero		992


//--------------------- .nv.constant0._Z23createRandomPermutation16geneticAlgorithm --------------------------
	.section	.nv.constant0._Z23createRandomPermutation16geneticAlgorithm,"a",@progbits
	.sectionflags	@""
	.align	4
.nv.constant0._Z23createRandomPermutation16geneticAlgorithm:
	.zero		984


//--------------------- SYMBOLS --------------------------

	.type		.nv.reservedSmem.offset0,@object
	.size		.nv.reservedSmem.offset0,0x4
	.type		.nv.reservedSmem.cap,@object
	.size		.nv.reservedSmem.cap,0x4
	.type		malloc,@function
	.type		free,@function
